def attn_fwd(
    Q,
    K,
    V,
    Out,
    Lse,
    sm_scale,
    stride_qz,
    stride_qh,
    stride_qm,
    stride_qk,
    stride_kz,
    stride_kh,
    stride_kn,
    stride_kk,
    stride_vz,
    stride_vh,
    stride_vn,
    stride_vk,
    stride_oz,
    stride_oh,
    stride_om,
    stride_ok,
    seqlen_q,
    seqlen_k,
    BLOCK_M: tl.constexpr,
    BLOCK_N: tl.constexpr,
    HEAD_DIM: tl.constexpr,
    CAUSAL: tl.constexpr,
):
    start_m = tl.program_id(0)
    off_hz = tl.program_id(1)
    q_off = off_hz * stride_qh
    k_off = off_hz * stride_kh
    v_off = off_hz * stride_vh
    offs_m = start_m * BLOCK_M + tl.arange(0, BLOCK_M)
    offs_d = tl.arange(0, HEAD_DIM)
    offs_n = tl.arange(0, BLOCK_N)
    q_ptrs = Q + q_off + offs_m[:, None] * stride_qm + offs_d[None, :] * stride_qk
    k_ptrs = K + k_off + offs_d[:, None] * stride_kk + offs_n[None, :] * stride_kn
    v_ptrs = V + v_off + offs_n[:, None] * stride_vn + offs_d[None, :] * stride_vk
    m_i = tl.full([BLOCK_M], float("-inf"), dtype=tl.float32)
    l_i = tl.zeros([BLOCK_M], dtype=tl.float32) + 1.0
    acc = tl.zeros([BLOCK_M, HEAD_DIM], dtype=tl.float32)
    q = tl.load(q_ptrs)
    acc, l_i, m_i = _attn_fwd_inner(
        acc,
        l_i,
        m_i,
        q,
        k_ptrs,
        v_ptrs,
        sm_scale,
        stride_kn,
        stride_vn,
        start_m,
        seqlen_k,
        BLOCK_M,
        BLOCK_N,
        HEAD_DIM,
        CAUSAL,
    )
    acc = acc / l_i[:, None]
    lse = m_i + tl.math.log2(l_i) / 1.4426950408889634
    o_ptrs = (
        Out
        + off_hz * stride_oh
        + offs_m[:, None] * stride_om
        + offs_d[None, :] * stride_ok
    )
    tl.store(o_ptrs, acc.to(Out.dtype.element_ty))
    tl.store(Lse + off_hz * seqlen_q + offs_m, lse)

# config = {"BLOCK_M": 256, "BLOCK_N": 64, "HEAD_DIM": 512, "arch": "sm_90", "causal": true, "dtype": "bf16", "num_stages": 2, "num_warps": 8}
# arch = sm_90


// ===== COMPILED SASS (sm_90a) =====

	.target	sm_90a

	.elftype	@"ET_EXEC"


//--------------------- .note.nv.tkinfo           --------------------------
	.section	.note.nv.tkinfo,"",@"SHT_NOTE"
	.sectionflags	@"SHF_NOTE_NV_TKINFO"
	.tkinfo
        /*0018*/ 	.word	0x00000002
        /*0030*/ 	.string	""
        /*0030*/ 	.string	"ptxas"
        /*0030*/ 	.string	"Cuda compilation tools, release 13.0, V13.0.88"
        /*0030*/ 	.string	"Build cuda_13.0.r13.0/compiler.36424714_0"
        /*0030*/ 	.string	"-v  -suppress-debug-info  -lineinfo  -arch sm_90a "



//--------------------- .note.nv.cuinfo           --------------------------
	.section	.note.nv.cuinfo,"",@"SHT_NOTE"
	.sectionflags	@"SHF_NOTE_NV_CUINFO"
        /*0018*/ 	.short	0x0002
        /*001a*/ 	.short	0x005a
        /*001c*/ 	.short	0x0082
	.zero		2


//--------------------- .nv.info                  --------------------------
	.section	.nv.info,"",@"SHT_CUDA_INFO"
	.align	4


	//----- nvinfo : EIATTR_REGCOUNT
	.align		4
        /*0000*/ 	.byte	0x04, 0x2f
        /*0002*/ 	.short	(.L_2 - .L_1)
	.align		4
.L_1:
        /*0004*/ 	.word	index@(attn_fwd)
        /*0008*/ 	.word	0x000000ff


	//----- nvinfo : EIATTR_FRAME_SIZE
	.align		4
.L_2:
        /*000c*/ 	.byte	0x04, 0x11
        /*000e*/ 	.short	(.L_4 - .L_3)
	.align		4
.L_3:
        /*0010*/ 	.word	index@(attn_fwd)
        /*0014*/ 	.word	0x00001198


	//----- nvinfo : EIATTR_MIN_STACK_SIZE
	.align		4
.L_4:
        /*0018*/ 	.byte	0x04, 0x12
        /*001a*/ 	.short	(.L_6 - .L_5)
	.align		4
.L_5:
        /*001c*/ 	.word	index@(attn_fwd)
        /*0020*/ 	.word	0x00001198
.L_6:


//--------------------- .nv.compat                --------------------------
	.section	.nv.compat,"",@"SHT_CUDA_COMPAT_INFO"
	.align	4
        /*0000*/ 	.byte	0x02, 0x09, 0x01, 0x00, 0x02, 0x02, 0x04, 0x00, 0x02, 0x05, 0x05, 0x00, 0x03, 0x07, 0x01, 0x01
        /*0010*/ 	.byte	0x02, 0x03, 0x00, 0x00, 0x02, 0x06, 0x01, 0x00, 0x04, 0x0b, 0x08, 0x00, 0x00, 0x00, 0x00, 0x00
        /*0020*/ 	.byte	0x00, 0x00, 0x00, 0x00


//--------------------- .nv.info.attn_fwd         --------------------------
	.section	.nv.info.attn_fwd,"",@"SHT_CUDA_INFO"
	.sectionflags	@""
	.align	4


	//----- nvinfo : EIATTR_CUDA_API_VERSION
	.align		4
        /*0000*/ 	.byte	0x04, 0x37
        /*0002*/ 	.short	(.L_8 - .L_7)
.L_7:
        /*0004*/ 	.word	0x00000082


	//----- nvinfo : EIATTR_KPARAM_INFO
	.align		4
.L_8:
        /*0008*/ 	.byte	0x04, 0x17
        /*000a*/ 	.short	(.L_10 - .L_9)
.L_9:
        /*000c*/ 	.word	0x00000000
        /*0010*/ 	.short	0x0019
        /*0012*/ 	.short	0x0080
        /*0014*/ 	.byte	0x00, 0xf4, 0x21, 0x00


	//----- nvinfo : EIATTR_KPARAM_INFO
	.align		4
.L_10:
        /*0018*/ 	.byte	0x04, 0x17
        /*001a*/ 	.short	(.L_12 - .L_11)
.L_11:
        /*001c*/ 	.word	0x00000000
        /*0020*/ 	.short	0x0018
        /*0022*/ 	.short	0x0078
        /*0024*/ 	.byte	0x00, 0xf4, 0x21, 0x00


	//----- nvinfo : EIATTR_KPARAM_INFO
	.align		4
.L_12:
        /*0028*/ 	.byte	0x04, 0x17
        /*002a*/ 	.short	(.L_14 - .L_13)
.L_13:
        /*002c*/ 	.word	0x00000000
        /*0030*/ 	.short	0x0017
        /*0032*/ 	.short	0x0070
        /*0034*/ 	.byte	0x00, 0xf0, 0x11, 0x00


	//----- nvinfo : EIATTR_KPARAM_INFO
	.align		4
.L_14:
        /*0038*/ 	.byte	0x04, 0x17
        /*003a*/ 	.short	(.L_16 - .L_15)
.L_15:
        /*003c*/ 	.word	0x00000000
        /*0040*/ 	.short	0x0016
        /*0042*/ 	.short	0x006c
        /*0044*/ 	.byte	0x00, 0xf0, 0x11, 0x00


	//----- nvinfo : EIATTR_KPARAM_INFO
	.align		4
.L_16:
        /*0048*/ 	.byte	0x04, 0x17
        /*004a*/ 	.short	(.L_18 - .L_17)
.L_17:
        /*004c*/ 	.word	0x00000000
        /*0050*/ 	.short	0x0015
        /*0052*/ 	.short	0x0068
        /*0054*/ 	.byte	0x00, 0xf0, 0x11, 0x00


	//----- nvinfo : EIATTR_KPARAM_INFO
	.align		4
.L_18:
        /*0058*/ 	.byte	0x04, 0x17
        /*005a*/ 	.short	(.L_20 - .L_19)
.L_19:
        /*005c*/ 	.word	0x00000000
        /*0060*/ 	.short	0x0014
        /*0062*/ 	.short	0x0064
        /*0064*/ 	.byte	0x00, 0xf0, 0x11, 0x00


	//----- nvinfo : EIATTR_KPARAM_INFO
	.align		4
.L_20:
        /*0068*/ 	.byte	0x04, 0x17
        /*006a*/ 	.short	(.L_22 - .L_21)
.L_21:
        /*006c*/ 	.word	0x00000000
        /*0070*/ 	.short	0x0013
        /*0072*/ 	.short	0x0060
        /*0074*/ 	.byte	0x00, 0xf0, 0x11, 0x00


	//----- nvinfo : EIATTR_KPARAM_INFO
	.align		4
.L_22:
        /*0078*/ 	.byte	0x04, 0x17
        /*007a*/ 	.short	(.L_24 - .L_23)
.L_23:
        /*007c*/ 	.word	0x00000000
        /*0080*/ 	.short	0x0012
        /*0082*/ 	.short	0x005c
        /*0084*/ 	.byte	0x00, 0xf0, 0x11, 0x00


	//----- nvinfo : EIATTR_KPARAM_INFO
	.align		4
.L_24:
        /*0088*/ 	.byte	0x04, 0x17
        /*008a*/ 	.short	(.L_26 - .L_25)
.L_25:
        /*008c*/ 	.word	0x00000000
        /*0090*/ 	.short	0x0011
        /*0092*/ 	.short	0x0058
        /*0094*/ 	.byte	0x00, 0xf0, 0x11, 0x00


	//----- nvinfo : EIATTR_KPARAM_INFO
	.align		4
.L_26:
        /*0098*/ 	.byte	0x04, 0x17
        /*009a*/ 	.short	(.L_28 - .L_27)
.L_27:
        /*009c*/ 	.word	0x00000000
        /*00a0*/ 	.short	0x0010
        /*00a2*/ 	.short	0x0054
        /*00a4*/ 	.byte	0x00, 0xf0, 0x11, 0x00


	//----- nvinfo : EIATTR_KPARAM_INFO
	.align		4
.L_28:
        /*00a8*/ 	.byte	0x04, 0x17
        /*00aa*/ 	.short	(.L_30 - .L_29)
.L_29:
        /*00ac*/ 	.word	0x00000000
        /*00b0*/ 	.short	0x000f
        /*00b2*/ 	.short	0x0050
        /*00b4*/ 	.byte	0x00, 0xf0, 0x11, 0x00


	//----- nvinfo : EIATTR_KPARAM_INFO
	.align		4
.L_30:
        /*00b8*/ 	.byte	0x04, 0x17
        /*00ba*/ 	.short	(.L_32 - .L_31)
.L_31:
        /*00bc*/ 	.word	0x00000000
        /*00c0*/ 	.short	0x000e
        /*00c2*/ 	.short	0x004c
        /*00c4*/ 	.byte	0x00, 0xf0, 0x11, 0x00


	//----- nvinfo : EIATTR_KPARAM_INFO
	.align		4
.L_32:
        /*00c8*/ 	.byte	0x04, 0x17
        /*00ca*/ 	.short	(.L_34 - .L_33)
.L_33:
        /*00cc*/ 	.word	0x00000000
        /*00d0*/ 	.short	0x000d
        /*00d2*/ 	.short	0x0048
        /*00d4*/ 	.byte	0x00, 0xf0, 0x11, 0x00


	//----- nvinfo : EIATTR_KPARAM_INFO
	.align		4
.L_34:
        /*00d8*/ 	.byte	0x04, 0x17
        /*00da*/ 	.short	(.L_36 - .L_35)
.L_35:
        /*00dc*/ 	.word	0x00000000
        /*00e0*/ 	.short	0x000c
        /*00e2*/ 	.short	0x0044
        /*00e4*/ 	.byte	0x00, 0xf0, 0x11, 0x00


	//----- nvinfo : EIATTR_KPARAM_INFO
	.align		4
.L_36:
        /*00e8*/ 	.byte	0x04, 0x17
        /*00ea*/ 	.short	(.L_38 - .L_37)
.L_37:
        /*00ec*/ 	.word	0x00000000
        /*00f0*/ 	.short	0x000b
        /*00f2*/ 	.short	0x0040
        /*00f4*/ 	.byte	0x00, 0xf0, 0x11, 0x00


	//----- nvinfo : EIATTR_KPARAM_INFO
	.align		4
.L_38:
        /*00f8*/ 	.byte	0x04, 0x17
        /*00fa*/ 	.short	(.L_40 - .L_39)
.L_39:
        /*00fc*/ 	.word	0x00000000
        /*0100*/ 	.short	0x000a
        /*0102*/ 	.short	0x003c
        /*0104*/ 	.byte	0x00, 0xf0, 0x11, 0x00


	//----- nvinfo : EIATTR_KPARAM_INFO
	.align		4
.L_40:
        /*0108*/ 	.byte	0x04, 0x17
        /*010a*/ 	.short	(.L_42 - .L_41)
.L_41:
        /*010c*/ 	.word	0x00000000
        /*0110*/ 	.short	0x0009
        /*0112*/ 	.short	0x0038
        /*0114*/ 	.byte	0x00, 0xf0, 0x11, 0x00


	//----- nvinfo : EIATTR_KPARAM_INFO
	.align		4
.L_42:
        /*0118*/ 	.byte	0x04, 0x17
        /*011a*/ 	.short	(.L_44 - .L_43)
.L_43:
        /*011c*/ 	.word	0x00000000
        /*0120*/ 	.short	0x0008
        /*0122*/ 	.short	0x0034
        /*0124*/ 	.byte	0x00, 0xf0, 0x11, 0x00


	//----- nvinfo : EIATTR_KPARAM_INFO
	.align		4
.L_44:
        /*0128*/ 	.byte	0x04, 0x17
        /*012a*/ 	.short	(.L_46 - .L_45)
.L_45:
        /*012c*/ 	.word	0x00000000
        /*0130*/ 	.short	0x0007
        /*0132*/ 	.short	0x0030
        /*0134*/ 	.byte	0x00, 0xf0, 0x11, 0x00


	//----- nvinfo : EIATTR_KPARAM_INFO
	.align		4
.L_46:
        /*0138*/ 	.byte	0x04, 0x17
        /*013a*/ 	.short	(.L_48 - .L_47)
.L_47:
        /*013c*/ 	.word	0x00000000
        /*0140*/ 	.short	0x0006
        /*0142*/ 	.short	0x002c
        /*0144*/ 	.byte	0x00, 0xf0, 0x11, 0x00


	//----- nvinfo : EIATTR_KPARAM_INFO
	.align		4
.L_48:
        /*0148*/ 	.byte	0x04, 0x17
        /*014a*/ 	.short	(.L_50 - .L_49)
.L_49:
        /*014c*/ 	.word	0x00000000
        /*0150*/ 	.short	0x0005
        /*0152*/ 	.short	0x0028
        /*0154*/ 	.byte	0x00, 0xf0, 0x11, 0x00


	//----- nvinfo : EIATTR_KPARAM_INFO
	.align		4
.L_50:
        /*0158*/ 	.byte	0x04, 0x17
        /*015a*/ 	.short	(.L_52 - .L_51)
.L_51:
        /*015c*/ 	.word	0x00000000
        /*0160*/ 	.short	0x0004
        /*0162*/ 	.short	0x0020
        /*0164*/ 	.byte	0x00, 0xf4, 0x21, 0x00


	//----- nvinfo : EIATTR_KPARAM_INFO
	.align		4
.L_52:
        /*0168*/ 	.byte	0x04, 0x17
        /*016a*/ 	.short	(.L_54 - .L_53)
.L_53:
        /*016c*/ 	.word	0x00000000
        /*0170*/ 	.short	0x0003
        /*0172*/ 	.short	0x0018
        /*0174*/ 	.byte	0x00, 0xf4, 0x21, 0x00


	//----- nvinfo : EIATTR_KPARAM_INFO
	.align		4
.L_54:
        /*0178*/ 	.byte	0x04, 0x17
        /*017a*/ 	.short	(.L_56 - .L_55)
.L_55:
        /*017c*/ 	.word	0x00000000
        /*0180*/ 	.short	0x0002
        /*0182*/ 	.short	0x0010
        /*0184*/ 	.byte	0x00, 0xf4, 0x21, 0x00


	//----- nvinfo : EIATTR_KPARAM_INFO
	.align		4
.L_56:
        /*0188*/ 	.byte	0x04, 0x17
        /*018a*/ 	.short	(.L_58 - .L_57)
.L_57:
        /*018c*/ 	.word	0x00000000
        /*0190*/ 	.short	0x0001
        /*0192*/ 	.short	0x0008
        /*0194*/ 	.byte	0x00, 0xf4, 0x21, 0x00


	//----- nvinfo : EIATTR_KPARAM_INFO
	.align		4
.L_58:
        /*0198*/ 	.byte	0x04, 0x17
        /*019a*/ 	.short	(.L_60 - .L_59)
.L_59:
        /*019c*/ 	.word	0x00000000
        /*01a0*/ 	.short	0x0000
        /*01a2*/ 	.short	0x0000
        /*01a4*/ 	.byte	0x00, 0xf4, 0x21, 0x00


	//----- nvinfo : EIATTR_SPARSE_MMA_MASK
	.align		4
.L_60:
        /*01a8*/ 	.byte	0x03, 0x50
        /*01aa*/ 	.short	0x0000


	//----- nvinfo : EIATTR_MAXREG_COUNT
	.align		4
        /*01ac*/ 	.byte	0x03, 0x1b
        /*01ae*/ 	.short	0x00ff


	//----- nvinfo : EIATTR_NUM_BARRIERS
	.align		4
        /*01b0*/ 	.byte	0x02, 0x4c
        /*01b2*/ 	.byte	0x01
	.zero		1


	//----- nvinfo : EIATTR_ANNOTATIONS
	.align		4
        /*01b4*/ 	.byte	0x04, 0x55
        /*01b6*/ 	.short	(.L_62 - .L_61)


	//   ....[0]....
.L_61:
        /*01b8*/ 	.word	0x00000001
        /*01bc*/ 	.byte	0xe0, 0x01, 0x00, 0x00, 0x01, 0x00, 0x00, 0x00, 0xc0, 0x02, 0x00, 0x00, 0x01, 0x00, 0x00, 0x00
        /* <DEDUP_REMOVED lines=2230> */
        /*8d2c*/ 	.byte	0xc0, 0x43, 0x04, 0x00


	//----- nvinfo : EIATTR_MERCURY_ISA_VERSION
	.align		4
.L_62:
        /*8d30*/ 	.byte	0x03, 0x5f
        /*8d32*/ 	.short	0x0101


	//----- nvinfo : EIATTR_COOP_GROUP_MASK_REGIDS
	.align		4
        /*8d34*/ 	.byte	0x04, 0x29
        /*8d36*/ 	.short	(.L_64 - .L_63)


	//   ....[0]....
.L_63:
        /*8d38*/ 	.word	0xffffffff


	//   ....[1]....
        /*8d3c*/ 	.word	0xffffffff


	//   ....[2]....
        /*8d40*/ 	.word	0xffffffff


	//   ....[3]....
        /*8d44*/ 	.word	0xffffffff


	//   ....[4]....
        /*8d48*/ 	.word	0xffffffff


	//   ....[5]....
        /*8d4c*/ 	.word	0xffffffff


	//   ....[6]....
        /*8d50*/ 	.word	0xffffffff


	//   ....[7]....
        /*8d54*/ 	.word	0xffffffff


	//   ....[8]....
        /*8d58*/ 	.word	0xffffffff


	//   ....[9]....
        /*8d5c*/ 	.word	0xffffffff


	//   ....[10]....
        /*8d60*/ 	.word	0xffffffff


	//   ....[11]....
        /*8d64*/ 	.word	0xffffffff


	//   ....[12]....
        /*8d68*/ 	.word	0xffffffff


	//   ....[13]....
        /*8d6c*/ 	.word	0xffffffff


	//   ....[14]....
        /*8d70*/ 	.word	0xffffffff


	//   ....[15]....
        /*8d74*/ 	.word	0xffffffff


	//----- nvinfo : EIATTR_COOP_GROUP_INSTR_OFFSETS
	.align		4
.L_64:
        /*8d78*/ 	.byte	0x04, 0x28
        /*8d7a*/ 	.short	(.L_66 - .L_65)


	//   ....[0]....
.L_65:
        /*8d7c*/ 	.word	0x0001a4d0


	//   ....[1]....
        /*8d80*/ 	.word	0x0001a600


	//   ....[2]....
        /*8d84*/ 	.word	0x0001a610


	//   ....[3]....
        /*8d88*/ 	.word	0x0001a640


	//   ....[4]....
        /*8d8c*/ 	.word	0x0001eb40


	//   ....[5]....
        /*8d90*/ 	.word	0x0001eb80


	//   ....[6]....
        /*8d94*/ 	.word	0x0001eba0


	//   ....[7]....
        /*8d98*/ 	.word	0x0001ebc0


	//   ....[8]....
        /*8d9c*/ 	.word	0x00020f60


	//   ....[9]....
        /*8da0*/ 	.word	0x00021290


	//   ....[10]....
        /*8da4*/ 	.word	0x000212a0


	//   ....[11]....
        /*8da8*/ 	.word	0x000212b0


	//   ....[12]....
        /*8dac*/ 	.word	0x00021300


	//   ....[13]....
        /*8db0*/ 	.word	0x00021310


	//   ....[14]....
        /*8db4*/ 	.word	0x00021320


	//   ....[15]....
        /*8db8*/ 	.word	0x00021330


	//----- nvinfo : EIATTR_EXIT_INSTR_OFFSETS
	.align		4
.L_66:
        /*8dbc*/ 	.byte	0x04, 0x1c
        /*8dbe*/ 	.short	(.L_68 - .L_67)


	//   ....[0]....
.L_67:
        /*8dc0*/ 	.word	0x00044810


	//----- nvinfo : EIATTR_REQNTID
	.align		4
.L_68:
        /*8dc4*/ 	.byte	0x04, 0x10
        /*8dc6*/ 	.short	(.L_70 - .L_69)
.L_69:
        /*8dc8*/ 	.word	0x00000100
        /*8dcc*/ 	.word	0x00000001
        /*8dd0*/ 	.word	0x00000001


	//----- nvinfo : EIATTR_CBANK_PARAM_SIZE
	.align		4
.L_70:
        /*8dd4*/ 	.byte	0x03, 0x19
        /*8dd6*/ 	.short	0x0088


	//----- nvinfo : EIATTR_PARAM_CBANK
	.align		4
        /*8dd8*/ 	.byte	0x04, 0x0a
        /*8dda*/ 	.short	(.L_72 - .L_71)
	.align		4
.L_71:
        /*8ddc*/ 	.word	index@(.nv.constant0.attn_fwd)
        /*8de0*/ 	.short	0x0210
        /*8de2*/ 	.short	0x0088


	//----- nvinfo : EIATTR_SW_WAR
	.align		4
.L_72:
        /*8de4*/ 	.byte	0x04, 0x36
        /*8de6*/ 	.short	(.L_74 - .L_73)
.L_73:
        /*8de8*/ 	.word	0x00000008
.L_74:


//--------------------- .nv.callgraph             --------------------------
	.section	.nv.callgraph,"",@"SHT_CUDA_CALLGRAPH"
	.align	4
	.sectionentsize	8
	.align		4
        /*0000*/ 	.word	0x00000000
	.align		4
        /*0004*/ 	.word	0xffffffff
	.align		4
        /*0008*/ 	.word	0x00000000
	.align		4
        /*000c*/ 	.word	0xfffffffe
	.align		4
        /*0010*/ 	.word	0x00000000
	.align		4
        /*0014*/ 	.word	0xfffffffd
	.align		4
        /*0018*/ 	.word	0x00000000
	.align		4
        /*001c*/ 	.word	0xfffffffc


//--------------------- .nv.constant4             --------------------------
	.section	.nv.constant4,"a",@progbits
	.align	8
	.align		8
.nv.constant4:
        /*0000*/ 	.dword	_$_str


//--------------------- .text.attn_fwd            --------------------------
	.section	.text.attn_fwd,"ax",@progbits
	.align	128
        .global         attn_fwd
        .type           attn_fwd,@function
        .size           attn_fwd,(.L_x_3 - attn_fwd)
        .other          attn_fwd,@"STO_CUDA_ENTRY STV_DEFAULT"
attn_fwd:
.text.attn_fwd:
[----:B------:R-:W0:Y:S01]  /*0000*/  LDC R1, c[0x0][0x28] ;  /* 0x00000a00ff017b82 */ /* 0x000e220000000800 */
[----:B------:R-:W1:Y:S07]  /*0010*/  S2R R5, SR_CTAID.X ;  /* 0x0000000000057919 */ /* 0x000e6e0000002500 */
[----:B------:R-:W2:Y:S01]  /*0020*/  LDC.64 R2, c[0x0][0x240] ;  /* 0x00009000ff027b82 */ /* 0x000ea20000000a00 */
[----:B0-----:R-:W-:Y:S01]  /*0030*/  IADD3 R1, R1, -0x1198, RZ ;  /* 0xffffee6801017810 */ /* 0x001fe20007ffe0ff */
[----:B------:R-:W-:Y:S01]  /*0040*/  ULDC.64 UR4, c[0x0][0x208] ;  /* 0x0000820000047ab9 */ /* 0x000fe20000000a00 */
[----:B------:R-:W1:Y:S01]  /*0050*/  S2R R82, SR_TID.X ;  /* 0x0000000000527919 */ /* 0x000e620000002100 */
[----:B------:R-:W2:Y:S04]  /*0060*/  S2R R0, SR_CTAID.Y ;  /* 0x0000000000007919 */ /* 0x000ea80000002600 */
[----:B------:R-:W0:Y:S01]  /*0070*/  LDC.64 R6, c[0x0][0x210] ;  /* 0x00008400ff067b82 */ /* 0x000e220000000a00 */
[----:B------:R-:W3:Y:S07]  /*0080*/  S2R R4, SR_CgaCtaId ;  /* 0x0000000000047919 */ /* 0x000eee0000008800 */
[----:B------:R-:W4:Y:S08]  /*0090*/  LDC R26, c[0x0][0x248] ;  /* 0x00009200ff1a7b82 */ /* 0x000f300000000800 */
[----:B------:R-:W5:Y:S08]  /*00a0*/  LDC R71, c[0x0][0x248] ;  /* 0x00009200ff477b82 */ /* 0x000f700000000800 */
[----:B------:R-:W5:Y:S01]  /*00b0*/  LDC R73, c[0x0][0x248] ;  /* 0x00009200ff497b82 */ /* 0x000f620000000800 */
[----:B-1----:R-:W-:Y:S01]  /*00c0*/  PRMT R5, R82, 0x6540, R5 ;  /* 0x0000654052057816 */ /* 0x002fe20000000005 */
[----:B--2---:R-:W-:-:S06]  /*00d0*/  IMAD R0, R0, R2, RZ ;  /* 0x0000000200007224 */ /* 0x004fcc00078e02ff */
[----:B------:R-:W1:Y:S01]  /*00e0*/  LDC R79, c[0x0][0x248] ;  /* 0x00009200ff4f7b82 */ /* 0x000e620000000800 */
[----:B------:R-:W-:Y:S01]  /*00f0*/  IMAD R2, R5, R3, RZ ;  /* 0x0000000305027224 */ /* 0x000fe200078e02ff */
[----:B------:R-:W-:Y:S01]  /*0100*/  MOV R3, 0x400 ;  /* 0x0000040000037802 */ /* 0x000fe20000000f00 */
[----:B----4-:R-:W-:Y:S01]  /*0110*/  IMAD R60, R26, 0x90, RZ ;  /* 0x000000901a3c7824 */ /* 0x010fe200078e02ff */
[C---:B------:R-:W-:Y:S01]  /*0120*/  SHF.L.U32 R121, R0.reuse, 0x1, RZ ;  /* 0x0000000100797819 */ /* 0x040fe200000006ff */
[----:B------:R-:W-:Y:S01]  /*0130*/  IMAD.HI R0, R0, 0x2, RZ ;  /* 0x0000000200007827 */ /* 0x000fe200078e02ff */
[----:B------:R-:W-:Y:S02]  /*0140*/  SHF.L.U32 R120, R2, 0x1, RZ ;  /* 0x0000000102787819 */ /* 0x000fe400000006ff */
[----:B---3--:R-:W-:Y:S01]  /*0150*/  LEA R80, R4, R3, 0x18 ;  /* 0x0000000304507211 */ /* 0x008fe200078ec0ff */
[----:B------:R-:W-:Y:S01]  /*0160*/  IMAD.HI R2, R2, 0x2, RZ ;  /* 0x0000000202027827 */ /* 0x000fe200078e02ff */
[----:B0-----:R-:W-:Y:S01]  /*0170*/  IADD3 R120, P0, P1, R120, R6, R121 ;  /* 0x0000000678787210 */ /* 0x001fe2000791e079 */
[----:B------:R-:W0:Y:S01]  /*0180*/  LDC R77, c[0x0][0x248] ;  /* 0x00009200ff4d7b82 */ /* 0x000e220000000800 */
[----:B------:R-:W-:Y:S01]  /*0190*/  SHF.L.U32 R4, R82, 0x3, RZ ;  /* 0x0000000352047819 */ /* 0x000fe200000006ff */
[----:B------:R-:W-:Y:S01]  /*01a0*/  IMAD R53, R26, 0x48, RZ ;  /* 0x000000481a357824 */ /* 0x000fe200078e02ff */
[----:B------:R-:W-:Y:S01]  /*01b0*/  IADD3.X R121, R2, R7, R0, P0, P1 ;  /* 0x0000000702797210 */ /* 0x000fe200007e2400 */
[----:B------:R-:W-:Y:S01]  /*01c0*/  IMAD R9, R26, 0x50, RZ ;  /* 0x000000501a097824 */ /* 0x000fe200078e02ff */
[C---:B------:R-:W-:Y:S01]  /*01d0*/  SHF.L.U32 R0, R82.reuse, 0x4, RZ ;  /* 0x0000000452007819 */ /* 0x040fe200000006ff */
[----:B------:R-:W-:Y:S01]  /*01e0*/  STL [R1+0x804], R80 ;  /* 0x0008045001007387 */ /* 0x000fe20000100800 */
[----:B------:R-:W-:Y:S01]  /*01f0*/  SHF.L.U32 R2, R82, 0x7, RZ ;  /* 0x0000000752027819 */ /* 0x000fe200000006ff */
[----:B------:R-:W2:Y:S01]  /*0200*/  LDC R70, c[0x0][0x248] ;  /* 0x00009200ff467b82 */ /* 0x000ea20000000800 */
[----:B------:R-:W-:Y:S01]  /*0210*/  LOP3.LUT R0, R0, 0xf0, RZ, 0xc0, !PT ;  /* 0x000000f000007812 */ /* 0x000fe200078ec0ff */
[----:B------:R-:W-:Y:S01]  /*0220*/  IMAD R25, R26, 0x28, RZ ;  /* 0x000000281a197824 */ /* 0x000fe200078e02ff */
[----:B------:R-:W-:Y:S01]  /*0230*/  LOP3.LUT R3, R2, 0x800, RZ, 0xc0, !PT ;  /* 0x0000080002037812 */ /* 0x000fe200078ec0ff */
[----:B------:R-:W-:Y:S01]  /*0240*/  IMAD R31, R26, 0xa0, RZ ;  /* 0x000000a01a1f7824 */ /* 0x000fe200078e02ff */
[----:B------:R-:W-:Y:S01]  /*0250*/  SHF.L.U32 R5, R82, 0x2, RZ ;  /* 0x0000000252057819 */ /* 0x000fe200000006ff */
[C---:B------:R-:W-:Y:S01]  /*0260*/  IMAD R51, R26.reuse, 0x18, RZ ;  /* 0x000000181a337824 */ /* 0x040fe200078e02ff */
[----:B------:R-:W-:Y:S01]  /*0270*/  IADD3 R2, R3, R80, R0 ;  /* 0x0000005003027210 */ /* 0x000fe20007ffe000 */
[----:B------:R-:W-:Y:S01]  /*0280*/  IMAD R11, R26, 0x60, RZ ;  /* 0x000000601a0b7824 */ /* 0x000fe200078e02ff */
[----:B------:R-:W-:Y:S01]  /*0290*/  LOP3.LUT R4, R4, 0x38, RZ, 0xc0, !PT ;  /* 0x0000003804047812 */ /* 0x000fe200078ec0ff */
[----:B------:R-:W-:Y:S01]  /*02a0*/  IMAD R48, R26, 0xc0, RZ ;  /* 0x000000c01a307824 */ /* 0x000fe200078e02ff */
[----:B------:R-:W-:Y:S01]  /*02b0*/  IADD3 R6, P0, R60, R120, RZ ;  /* 0x000000783c067210 */ /* 0x000fe20007f1e0ff */
[----:B------:R3:W-:Y:S01]  /*02c0*/  STL [R1+0xc14], R2 ;  /* 0x000c140201007387 */ /* 0x0007e20000100800 */
[----:B------:R-:W-:Y:S01]  /*02d0*/  LOP3.LUT R5, R5, 0x3c0, RZ, 0xc0, !PT ;  /* 0x000003c005057812 */ /* 0x000fe200078ec0ff */
[----:B------:R-:W4:Y:S01]  /*02e0*/  LDC R196, c[0x0][0x248] ;  /* 0x00009200ffc47b82 */ /* 0x000f220000000800 */
[-C--:B------:R-:W-:Y:S01]  /*02f0*/  LEA.HI.X.SX32 R7, R53, R121.reuse, 0x1, P0 ;  /* 0x0000007935077211 */ /* 0x080fe200000f0eff */
[C---:B------:R-:W-:Y:S01]  /*0300*/  IMAD R13, R26.reuse, 0x70, RZ ;  /* 0x000000701a0d7824 */ /* 0x040fe200078e02ff */
[----:B------:R-:W-:Y:S01]  /*0310*/  IADD3 R0, R5, R80, R4 ;  /* 0x0000005005007210 */ /* 0x000fe20007ffe004 */
[C---:B------:R-:W-:Y:S01]  /*0320*/  IMAD R5, R26.reuse, 0x30, RZ ;  /* 0x000000301a057824 */ /* 0x040fe200078e02ff */
[-C--:B------:R-:W-:Y:S01]  /*0330*/  IADD3 R8, P1, R31, R120.reuse, RZ ;  /* 0x000000781f087210 */ /* 0x080fe20007f3e0ff */
[----:B------:R5:W4:Y:S01]  /*0340*/  LDG.E.U16 R97, desc[UR4][R6.64] ;  /* 0x0000000406617981 */ /* 0x000b22000c1e1500 */
[----:B---3--:R-:W-:Y:S01]  /*0350*/  IADD3 R2, P0, R9, R120, RZ ;  /* 0x0000007809027210 */ /* 0x008fe20007f1e0ff */
[C---:B------:R-:W-:Y:S01]  /*0360*/  IMAD R10, R26.reuse, 0xe0, RZ ;  /* 0x000000e01a0a7824 */ /* 0x040fe200078e02ff */
[C---:B------:R-:W-:Y:S01]  /*0370*/  LEA R21, R26.reuse, R26, 0x7 ;  /* 0x0000001a1a157211 */ /* 0x040fe200078e38ff */
[C---:B------:R-:W-:Y:S01]  /*0380*/  IMAD R75, R26.reuse, 0x38, RZ ;  /* 0x000000381a4b7824 */ /* 0x040fe200078e02ff */
[-C--:B------:R-:W-:Y:S01]  /*0390*/  LEA.HI.X.SX32 R3, R25, R121.reuse, 0x1, P0 ;  /* 0x0000007919037211 */ /* 0x080fe200000f0eff */
[C---:B------:R-:W-:Y:S01]  /*03a0*/  IMAD R23, R26.reuse, 0x12, RZ ;  /* 0x000000121a177824 */ /* 0x040fe200078e02ff */
[-C--:B------:R-:W-:Y:S01]  /*03b0*/  IADD3 R90, P0, R5, R120.reuse, RZ ;  /* 0x00000078055a7210 */ /* 0x080fe20007f1e0ff */
[C---:B------:R-:W-:Y:S01]  /*03c0*/  IMAD R29, R26.reuse, 0x22, RZ ;  /* 0x000000221a1d7824 */ /* 0x040fe200078e02ff */
[-C--:B------:R-:W-:Y:S01]  /*03d0*/  LEA.HI.X.SX32 R9, R9, R121.reuse, 0x1, P1 ;  /* 0x0000007909097211 */ /* 0x080fe200008f0eff */
[----:B------:R3:W4:Y:S01]  /*03e0*/  LDG.E.U16 R95, desc[UR4][R2.64] ;  /* 0x00000004025f7981 */ /* 0x000722000c1e1500 */
[----:B------:R-:W-:Y:S01]  /*03f0*/  LEA.HI.X.SX32 R91, R51, R121, 0x1, P0 ;  /* 0x00000079335b7211 */ /* 0x000fe200000f0eff */
[----:B------:R-:W4:Y:S01]  /*0400*/  LDC R211, c[0x0][0x248] ;  /* 0x00009200ffd37b82 */ /* 0x000f220000000800 */
[----:B-----5:R-:W-:Y:S01]  /*0410*/  IADD3 R6, P0, R11, R120, RZ ;  /* 0x000000780b067210 */ /* 0x020fe20007f1e0ff */
[----:B------:R5:W4:Y:S01]  /*0420*/  LDG.E.U16 R94, desc[UR4][R8.64] ;  /* 0x00000004085e7981 */ /* 0x000b22000c1e1500 */
[----:B------:R-:W-:-:S02]  /*0430*/  IMAD R47, R26, 0x58, RZ ;  /* 0x000000581a2f7824 */ /* 0x000fc400078e02ff */
[----:B------:R-:W-:Y:S01]  /*0440*/  IMAD R50, R26, 0xd0, RZ ;  /* 0x000000d01a327824 */ /* 0x000fe200078e02ff */
[----:B------:R-:W4:Y:S01]  /*0450*/  LDG.E.U16 R64, desc[UR4][R120.64] ;  /* 0x0000000478407981 */ /* 0x000f22000c1e1500 */
[-C--:B---3--:R-:W-:Y:S01]  /*0460*/  IADD3 R2, P1, R48, R120.reuse, RZ ;  /* 0x0000007830027210 */ /* 0x088fe20007f3e0ff */
[----:B------:R-:W3:Y:S01]  /*0470*/  LDC R210, c[0x0][0x248] ;  /* 0x00009200ffd27b82 */ /* 0x000ee20000000800 */
[-C--:B------:R-:W-:Y:S01]  /*0480*/  LEA.HI.X.SX32 R7, R5, R121.reuse, 0x1, P0 ;  /* 0x0000007905077211 */ /* 0x080fe200000f0eff */
[C---:B------:R-:W-:Y:S01]  /*0490*/  IMAD R4, R26.reuse, 0xb0, RZ ;  /* 0x000000b01a047824 */ /* 0x040fe200078e02ff */
[-C--:B------:R-:W-:Y:S01]  /*04a0*/  LEA.HI.X.SX32 R3, R11, R121.reuse, 0x1, P1 ;  /* 0x000000790b037211 */ /* 0x080fe200008f0eff */
[----:B------:R-:W-:Y:S01]  /*04b0*/  IMAD R55, R26, 0x32, RZ ;  /* 0x000000321a377824 */ /* 0x000fe200078e02ff */
[-C--:B-----5:R-:W-:Y:S01]  /*04c0*/  IADD3 R8, P0, R13, R120.reuse, RZ ;  /* 0x000000780d087210 */ /* 0x0a0fe20007f1e0ff */
[----:B------:R5:W3:Y:S01]  /*04d0*/  LDG.E.U16 R89, desc[UR4][R6.64] ;  /* 0x0000000406597981 */ /* 0x000ae2000c1e1500 */
[----:B------:R-:W-:Y:S01]  /*04e0*/  IADD3 R12, P1, R10, R120, RZ ;  /* 0x000000780a0c7210 */ /* 0x000fe20007f3e0ff */
[----:B------:R-:W3:Y:S01]  /*04f0*/  LDC R208, c[0x0][0x248] ;  /* 0x00009200ffd07b82 */ /* 0x000ee20000000800 */
[----:B------:R-:W-:Y:S01]  /*0500*/  LEA.HI.X.SX32 R9, R75, R121, 0x1, P0 ;  /* 0x000000794b097211 */ /* 0x000fe200000f0eff */
[----:B------:R1:W3:Y:S01]  /*0510*/  LDG.E.U16 R88, desc[UR4][R2.64] ;  /* 0x0000000402587981 */ /* 0x0002e2000c1e1500 */
[----:B------:R-:W-:-:S02]  /*0520*/  LEA R5, R26, R26, 0x3 ;  /* 0x0000001a1a057211 */ /* 0x000fc400078e18ff */
[-C--:B------:R-:W-:Y:S01]  /*0530*/  LEA.HI.X.SX32 R13, R13, R121.reuse, 0x1, P1 ;  /* 0x000000790d0d7211 */ /* 0x080fe200008f0eff */
[----:B------:R-:W-:Y:S01]  /*0540*/  IMAD R57, R26, 0x68, RZ ;  /* 0x000000681a397824 */ /* 0x000fe200078e02ff */
[----:B------:R-:W-:Y:S01]  /*0550*/  IADD3 R92, P2, R4, R120, RZ ;  /* 0x00000078045c7210 */ /* 0x000fe20007f5e0ff */
[----:B------:R0:W3:Y:S01]  /*0560*/  LDG.E.U16 R85, desc[UR4][R8.64] ;  /* 0x0000000408557981 */ /* 0x0000e2000c1e1500 */
[C---:B-----5:R-:W-:Y:S01]  /*0570*/  LEA R7, R26.reuse, R26, 0x4 ;  /* 0x0000001a1a077211 */ /* 0x060fe200078e20ff */
[----:B------:R-:W5:Y:S01]  /*0580*/  LDC R209, c[0x0][0x248] ;  /* 0x00009200ffd17b82 */ /* 0x000f620000000800 */
[-C--:B------:R-:W-:Y:S01]  /*0590*/  IADD3 R6, P1, R29, R120.reuse, RZ ;  /* 0x000000781d067210 */ /* 0x080fe20007f3e0ff */
[C---:B------:R-:W-:Y:S01]  /*05a0*/  IMAD R54, R26.reuse, 0xf0, RZ ;  /* 0x000000f01a367824 */ /* 0x040fe200078e02ff */
[-C--:B-1----:R-:W-:Y:S01]  /*05b0*/  IADD3 R2, P0, R23, R120.reuse, RZ ;  /* 0x0000007817027210 */ /* 0x082fe20007f1e0ff */
[C---:B------:R-:W-:Y:S01]  /*05c0*/  IMAD R65, R26.reuse, 0x62, RZ ;  /* 0x000000621a417824 */ /* 0x040fe200078e02ff */
[-C--:B------:R-:W-:Y:S01]  /*05d0*/  LEA.HI.X.SX32 R93, R47, R121.reuse, 0x1, P2 ;  /* 0x000000792f5d7211 */ /* 0x080fe200010f0eff */
[C---:B------:R-:W-:Y:S01]  /*05e0*/  IMAD R49, R26.reuse, 0x78, RZ ;  /* 0x000000781a317824 */ /* 0x040fe200078e02ff */
[-C--:B------:R-:W-:Y:S01]  /*05f0*/  LEA.HI.X.SX32 R3, R5, R121.reuse, 0x1, P0 ;  /* 0x0000007905037211 */ /* 0x080fe200000f0eff */
[C---:B------:R-:W-:Y:S01]  /*0600*/  IMAD R5, R26.reuse, 0x19, RZ ;  /* 0x000000191a057824 */ /* 0x040fe200078e02ff */
[-C--:B------:R-:W-:Y:S01]  /*0610*/  LEA.HI.X.SX32 R7, R7, R121.reuse, 0x1, P1 ;  /* 0x0000007907077211 */ /* 0x080fe200008f0eff */
[----:B------:R-:W-:Y:S01]  /*0620*/  IMAD R59, R26, 0x42, RZ ;  /* 0x000000421a3b7824 */ /* 0x000fe200078e02ff */
[-C--:B------:R-:W-:Y:S01]  /*0630*/  IADD3 R86, P2, R50, R120.reuse, RZ ;  /* 0x0000007832567210 */ /* 0x080fe20007f5e0ff */
[----:B------:R1:W5:Y:S01]  /*0640*/  LDG.E.U16 R46, desc[UR4][R2.64] ;  /* 0x00000004022e7981 */ /* 0x000362000c1e1500 */
[----:B0-----:R-:W-:Y:S01]  /*0650*/  IADD3 R8, P0, R55, R120, RZ ;  /* 0x0000007837087210 */ /* 0x001fe20007f1e0ff */
[----:B------:R-:W0:Y:S01]  /*0660*/  LDC R207, c[0x0][0x248] ;  /* 0x00009200ffcf7b82 */ /* 0x000e220000000800 */
[-C--:B------:R-:W-:Y:S01]  /*0670*/  LEA.HI.X.SX32 R87, R57, R121.reuse, 0x1, P2 ;  /* 0x0000007939577211 */ /* 0x080fe200010f0eff */
[----:B------:R2:W5:Y:S01]  /*0680*/  LDG.E.U16 R45, desc[UR4][R6.64] ;  /* 0x00000004062d7981 */ /* 0x000562000c1e1500 */
[----:B------:R-:W-:-:S02]  /*0690*/  LEA.HI.X.SX32 R9, R5, R121, 0x1, P0 ;  /* 0x0000007905097211 */ /* 0x000fc400000f0eff */
[----:B------:R-:W-:Y:S01]  /*06a0*/  IADD3 R14, P2, R54, R120, RZ ;  /* 0x00000078360e7210 */ /* 0x000fe20007f5e0ff */
[----:B------:R2:W5:Y:S01]  /*06b0*/  LDG.E.U16 R84, desc[UR4][R12.64] ;  /* 0x000000040c547981 */ /* 0x000562000c1e1500 */
[C---:B-1----:R-:W-:Y:S01]  /*06c0*/  IMAD R3, R26.reuse, 0x31, RZ ;  /* 0x000000311a037824 */ /* 0x042fe200078e02ff */
[C---:B------:R-:W-:Y:S01]  /*06d0*/  LEA R11, R26.reuse, R26, 0x5 ;  /* 0x0000001a1a0b7211 */ /* 0x040fe200078e28ff */
[C---:B------:R-:W-:Y:S01]  /*06e0*/  IMAD R61, R26.reuse, 0x52, RZ ;  /* 0x000000521a3d7824 */ /* 0x040fe200078e02ff */
[----:B------:R1:W-:Y:S01]  /*06f0*/  STL [R1+0xc18], R0 ;  /* 0x000c180001007387 */ /* 0x0003e20000100800 */
[-C--:B--2---:R-:W-:Y:S01]  /*0700*/  IADD3 R6, P0, R65, R120.reuse, RZ ;  /* 0x0000007841067210 */ /* 0x084fe20007f1e0ff */
[----:B------:R-:W2:Y:S01]  /*0710*/  LDC R205, c[0x0][0x248] ;  /* 0x00009200ffcd7b82 */ /* 0x000ea20000000800 */
[-C--:B------:R-:W-:Y:S01]  /*0720*/  LEA.HI.X.SX32 R15, R49, R121.reuse, 0x1, P2 ;  /* 0x00000079310f7211 */ /* 0x080fe200010f0eff */
[C---:B------:R-:W-:Y:S01]  /*0730*/  IMAD R17, R26.reuse, 0x29, RZ ;  /* 0x000000291a117824 */ /* 0x040fe200078e02ff */
[-C--:B------:R-:W-:Y:S01]  /*0740*/  IADD3 R12, P1, R59, R120.reuse, RZ ;  /* 0x000000783b0c7210 */ /* 0x080fe20007f3e0ff */
[----:B------:R1:W2:Y:S01]  /*0750*/  LDG.E.U16 R44, desc[UR4][R8.64] ;  /* 0x00000004082c7981 */ /* 0x0002a2000c1e1500 */
[-C--:B------:R-:W-:Y:S01]  /*0760*/  LEA.HI.X.SX32 R7, R3, R121.reuse, 0x1, P0 ;  /* 0x0000007903077211 */ /* 0x080fe200000f0eff */
[C---:B------:R-:W-:Y:S01]  /*0770*/  IMAD R3, R26.reuse, 0x72, RZ ;  /* 0x000000721a037824 */ /* 0x040fe200078e02ff */
[----:B------:R-:W-:Y:S01]  /*0780*/  LEA.HI.X.SX32 R13, R11, R121, 0x1, P1 ;  /* 0x000000790b0d7211 */ /* 0x000fe200008f0eff */
[----:B------:R1:W2:Y:S01]  /*0790*/  LDG.E.U16 R81, desc[UR4][R14.64] ;  /* 0x000000040e517981 */ /* 0x0002a2000c1e1500 */
[C---:B------:R-:W-:Y:S01]  /*07a0*/  IMAD R11, R26.reuse, 0x39, RZ ;  /* 0x000000391a0b7824 */ /* 0x040fe200078e02ff */
[----:B------:R-:W2:Y:S01]  /*07b0*/  LDC R206, c[0x0][0x248] ;  /* 0x00009200ffce7b82 */ /* 0x000ea20000000800 */
[C---:B------:R-:W-:Y:S01]  /*07c0*/  IMAD R5, R26.reuse, 0x82, RZ ;  /* 0x000000821a057824 */ /* 0x040fe200078e02ff */
[----:B------:R1:W2:Y:S01]  /*07d0*/  LDG.E.U16 R41, desc[UR4][R6.64] ;  /* 0x0000000406297981 */ /* 0x0002a2000c1e1500 */
[----:B------:R-:W-:Y:S01]  /*07e0*/  IMAD R186, R26, 0xa2, RZ ;  /* 0x000000a21aba7824 */ /* 0x000fe200078e02ff */
[----:B-1----:R-:W-:-:S02]  /*07f0*/  IADD3 R8, P0, R3, R120, RZ ;  /* 0x0000007803087210 */ /* 0x002fc40007f1e0ff */
[----:B------:R1:W2:Y:S01]  /*0800*/  LDG.E.U16 R43, desc[UR4][R12.64] ;  /* 0x000000040c2b7981 */ /* 0x0002a2000c1e1500 */
[----:B------:R-:W-:Y:S01]  /*0810*/  IADD3 R14, P2, R61, R120, RZ ;  /* 0x000000783d0e7210 */ /* 0x000fe20007f5e0ff */
[----:B------:R-:W2:Y:S01]  /*0820*/  LDC R204, c[0x0][0x248] ;  /* 0x00009200ffcc7b82 */ /* 0x000ea20000000800 */
[-C--:B------:R-:W-:Y:S01]  /*0830*/  LEA.HI.X.SX32 R9, R11, R121.reuse, 0x1, P0 ;  /* 0x000000790b097211 */ /* 0x080fe200000f0eff */
[C---:B------:R-:W-:Y:S01]  /*0840*/  IMAD R185, R26.reuse, 0x92, RZ ;  /* 0x000000921ab97824 */ /* 0x040fe200078e02ff */
[-C--:B------:R-:W-:Y:S01]  /*0850*/  LEA.HI.X.SX32 R15, R17, R121.reuse, 0x1, P2 ;  /* 0x00000079110f7211 */ /* 0x080fe200010f0eff */
[C---:B------:R-:W-:Y:S01]  /*0860*/  IMAD R7, R26.reuse, 0x51, RZ ;  /* 0x000000511a077824 */ /* 0x040fe200078e02ff */
[C---:B------:R-:W-:Y:S01]  /*0870*/  LEA R17, R26.reuse, R26, 0x6 ;  /* 0x0000001a1a117211 */ /* 0x040fe200078e30ff */
[----:B------:R-:W-:Y:S01]  /*0880*/  IMAD R187, R26, 0xb2, RZ ;  /* 0x000000b21abb7824 */ /* 0x000fe200078e02ff */
[-C--:B-1----:R-:W-:Y:S01]  /*0890*/  IADD3 R12, P1, R5, R120.reuse, RZ ;  /* 0x00000078050c7210 */ /* 0x082fe20007f3e0ff */
[----:B------:R1:W2:Y:S01]  /*08a0*/  LDG.E.U16 R42, desc[UR4][R14.64] ;  /* 0x000000040e2a7981 */ /* 0x0002a2000c1e1500 */
[-C--:B------:R-:W-:Y:S01]  /*08b0*/  IADD3 R6, P0, R186, R120.reuse, RZ ;  /* 0x00000078ba067210 */ /* 0x080fe20007f1e0ff */
[C---:B------:R-:W-:Y:S01]  /*08c0*/  IMAD R19, R26.reuse, 0x49, RZ ;  /* 0x000000491a137824 */ /* 0x040fe200078e02ff */
[-C--:B------:R-:W-:Y:S01]  /*08d0*/  LEA.HI.X.SX32 R13, R17, R121.reuse, 0x1, P1 ;  /* 0x00000079110d7211 */ /* 0x080fe200008f0eff */
[----:B------:R0:W2:Y:S01]  /*08e0*/  LDG.E.U16 R40, desc[UR4][R8.64] ;  /* 0x0000000408287981 */ /* 0x0000a2000c1e1500 */
[----:B------:R-:W-:Y:S01]  /*08f0*/  LEA.HI.X.SX32 R7, R7, R121, 0x1, P0 ;  /* 0x0000007907077211 */ /* 0x000fe200000f0eff */
[C---:B------:R-:W-:Y:S01]  /*0900*/  IMAD R11, R26.reuse, 0x59, RZ ;  /* 0x000000591a0b7824 */ /* 0x040fe200078e02ff */
[----:B------:R-:W2:Y:S01]  /*0910*/  LDC R203, c[0x0][0x248] ;  /* 0x00009200ffcb7b82 */ /* 0x000ea20000000800 */
[C---:B------:R-:W-:Y:S01]  /*0920*/  IMAD R190, R26.reuse, 0xc2, RZ ;  /* 0x000000c21abe7824 */ /* 0x040fe200078e02ff */
[----:B------:R0:W2:Y:S01]  /*0930*/  LDG.E.U16 R39, desc[UR4][R12.64] ;  /* 0x000000040c277981 */ /* 0x0000a2000c1e1500 */
[----:B-1----:R-:W-:Y:S01]  /*0940*/  IADD3 R14, P2, R185, R120, RZ ;  /* 0x00000078b90e7210 */ /* 0x002fe20007f5e0ff */
[----:B------:R-:W-:-:S02]  /*0950*/  IMAD R194, R26, 0xe2, RZ ;  /* 0x000000e21ac27824 */ /* 0x000fc400078e02ff */
[----:B------:R1:W2:Y:S01]  /*0960*/  LDG.E.U16 R37, desc[UR4][R6.64] ;  /* 0x0000000406257981 */ /* 0x0002a2000c1e1500 */
[-C--:B0-----:R-:W-:Y:S01]  /*0970*/  IADD3 R8, P0, R187, R120.reuse, RZ ;  /* 0x00000078bb087210 */ /* 0x081fe20007f1e0ff */
[C---:B------:R-:W-:Y:S01]  /*0980*/  IMAD R17, R26.reuse, 0x61, RZ ;  /* 0x000000611a117824 */ /* 0x040fe200078e02ff */
[-C--:B------:R-:W-:Y:S01]  /*0990*/  LEA.HI.X.SX32 R15, R19, R121.reuse, 0x1, P2 ;  /* 0x00000079130f7211 */ /* 0x080fe200010f0eff */
[C---:B------:R-:W-:Y:S01]  /*09a0*/  IMAD R192, R26.reuse, 0xd2, RZ ;  /* 0x000000d21ac07824 */ /* 0x040fe200078e02ff */
[-C--:B------:R-:W-:Y:S01]  /*09b0*/  LEA.HI.X.SX32 R9, R11, R121.reuse, 0x1, P0 ;  /* 0x000000790b097211 */ /* 0x080fe200000f0eff */
[----:B------:R-:W-:Y:S01]  /*09c0*/  IMAD R197, R26, 0xf2, RZ ;  /* 0x000000f21ac57824 */ /* 0x000fe200078e02ff */
[-C--:B------:R-:W-:Y:S01]  /*09d0*/  IADD3 R12, P1, R190, R120.reuse, RZ ;  /* 0x00000078be0c7210 */ /* 0x080fe20007f3e0ff */
[----:B------:R0:W2:Y:S01]  /*09e0*/  LDG.E.U16 R38, desc[UR4][R14.64] ;  /* 0x000000040e267981 */ /* 0x0000a2000c1e1500 */
[-C--:B------:R-:W-:Y:S01]  /*09f0*/  IADD3 R16, P0, R194, R120.reuse, RZ ;  /* 0x00000078c2107210 */ /* 0x080fe20007f1e0ff */
[C---:B-1----:R-:W-:Y:S01]  /*0a00*/  IMAD R7, R26.reuse, 0x71, RZ ;  /* 0x000000711a077824 */ /* 0x042fe200078e02ff */
[-C--:B------:R-:W-:Y:S01]  /*0a10*/  LEA.HI.X.SX32 R13, R17, R121.reuse, 0x1, P1 ;  /* 0x00000079110d7211 */ /* 0x080fe200008f0eff */
[C---:B------:R-:W-:Y:S01]  /*0a20*/  IMAD R19, R26.reuse, 0x69, RZ ;  /* 0x000000691a137824 */ /* 0x040fe200078e02ff */
[----:B------:R-:W2:Y:S01]  /*0a30*/  LDG.E.U16 R36, desc[UR4][R8.64] ;  /* 0x0000000408247981 */ /* 0x000ea2000c1e1500 */
[----:B------:R-:W1:Y:S01]  /*0a40*/  LDC R213, c[0x0][0x248] ;  /* 0x00009200ffd57b82 */ /* 0x000e620000000800 */
[-C--:B------:R-:W-:Y:S01]  /*0a50*/  LEA.HI.X.SX32 R17, R7, R121.reuse, 0x1, P0 ;  /* 0x0000007907117211 */ /* 0x080fe200000f0eff */
[C---:B------:R-:W-:Y:S01]  /*0a60*/  IMAD R7, R26.reuse, 0x79, RZ ;  /* 0x000000791a077824 */ /* 0x040fe200078e02ff */
[-C--:B------:R-:W-:Y:S01]  /*0a70*/  IADD3 R18, P0, R197, R120.reuse, RZ ;  /* 0x00000078c5127210 */ /* 0x080fe20007f1e0ff */
[----:B------:R-:W-:Y:S01]  /*0a80*/  IMAD R11, R26, 0xa, RZ ;  /* 0x0000000a1a0b7824 */ /* 0x000fe200078e02ff */
[----:B0-----:R-:W-:Y:S01]  /*0a90*/  IADD3 R14, P2, R192, R120, RZ ;  /* 0x00000078c00e7210 */ /* 0x001fe20007f5e0ff */
[----:B------:R-:W-:Y:S01]  /*0aa0*/  IMAD R147, R26, 0x102, RZ ;  /* 0x000001021a937824 */ /* 0x000fe200078e02ff */
[----:B------:R0:W2:Y:S01]  /*0ab0*/  LDG.E.U16 R35, desc[UR4][R12.64] ;  /* 0x000000040c237981 */ /* 0x0000a2000c1e1500 */
[----:B------:R-:W1:Y:S01]  /*0ac0*/  LDC R202, c[0x0][0x248] ;  /* 0x00009200ffca7b82 */ /* 0x000e620000000800 */
[----:B------:R-:W-:-:S02]  /*0ad0*/  LEA.HI.X.SX32 R15, R19, R121, 0x1, P2 ;  /* 0x00000079130f7211 */ /* 0x000fc400010f0eff */
[-C--:B------:R-:W-:Y:S01]  /*0ae0*/  LEA.HI.X.SX32 R19, R7, R121.reuse, 0x1, P0 ;  /* 0x0000007907137211 */ /* 0x080fe200000f0eff */
[----:B------:R-:W2:Y:S01]  /*0af0*/  LDG.E.U16 R33, desc[UR4][R16.64] ;  /* 0x0000000410217981 */ /* 0x000ea2000c1e1500 */
[C---:B------:R-:W-:Y:S02]  /*0b00*/  LEA R7, R26.reuse, R26, 0x2 ;  /* 0x0000001a1a077211 */ /* 0x040fe400078e10ff */
[-C--:B------:R-:W-:Y:S01]  /*0b10*/  IADD3 R6, P0, R11, R120.reuse, RZ ;  /* 0x000000780b067210 */ /* 0x080fe20007f1e0ff */
[----:B------:R0:W2:Y:S01]  /*0b20*/  LDG.E.U16 R34, desc[UR4][R14.64] ;  /* 0x000000040e227981 */ /* 0x0000a2000c1e1500 */
[-C--:B------:R-:W-:Y:S01]  /*0b30*/  IADD3 R20, P1, R147, R120.reuse, RZ ;  /* 0x0000007893147210 */ /* 0x080fe20007f3e0ff */
[C---:B0-----:R-:W-:Y:S01]  /*0b40*/  IMAD R13, R26.reuse, 0x14, RZ ;  /* 0x000000141a0d7824 */ /* 0x041fe200078e02ff */
[-C--:B------:R-:W-:Y:S01]  /*0b50*/  LEA.HI.X.SX32 R7, R7, R121.reuse, 0x1, P0 ;  /* 0x0000007907077211 */ /* 0x080fe200000f0eff */
[----:B------:R0:W2:Y:S01]  /*0b60*/  LDG.E.U16 R32, desc[UR4][R18.64] ;  /* 0x0000000412207981 */ /* 0x0000a2000c1e1500 */
[-C--:B------:R-:W-:Y:S01]  /*0b70*/  LEA.HI.X.SX32 R21, R21, R121.reuse, 0x1, P1 ;  /* 0x0000007915157211 */ /* 0x080fe200008f0eff */
[----:B------:R-:W1:Y:S01]  /*0b80*/  LDC R212, c[0x0][0x248] ;  /* 0x00009200ffd47b82 */ /* 0x000e620000000800 */
[-C--:B------:R-:W-:Y:S01]  /*0b90*/  IADD3 R8, P1, R13, R120.reuse, RZ ;  /* 0x000000780d087210 */ /* 0x080fe20007f3e0ff */
[----:B------:R-:W4:Y:S01]  /*0ba0*/  LDG.E.U16 R52, desc[UR4][R6.64] ;  /* 0x0000000406347981 */ /* 0x000f22000c1e1500 */
[-C--:B------:R-:W-:Y:S01]  /*0bb0*/  IADD3 R14, P2, R25, R120.reuse, RZ ;  /* 0x00000078190e7210 */ /* 0x080fe20007f5e0ff */
[C---:B------:R-:W-:Y:S01]  /*0bc0*/  IMAD R17, R26.reuse, 0x24, RZ ;  /* 0x000000241a117824 */ /* 0x040fe200078e02ff */
[-C--:B------:R-:W-:Y:S01]  /*0bd0*/  LEA.HI.X.SX32 R9, R11, R121.reuse, 0x1, P1 ;  /* 0x000000790b097211 */ /* 0x080fe200008f0eff */
[----:B------:R0:W2:Y:S01]  /*0be0*/  LDG.E.U16 R27, desc[UR4][R20.64] ;  /* 0x00000004141b7981 */ /* 0x0000a2000c1e1500 */
[-C--:B------:R-:W-:Y:S01]  /*0bf0*/  LEA.HI.X.SX32 R15, R13, R121.reuse, 0x1, P2 ;  /* 0x000000790d0f7211 */ /* 0x080fe200010f0eff */
[----:B------:R-:W1:Y:S01]  /*0c00*/  LDC R124, c[0x0][0x248] ;  /* 0x00009200ff7c7b82 */ /* 0x000e620000000800 */
[-C--:B------:R-:W-:Y:S01]  /*0c10*/  IADD3 R16, P1, R53, R120.reuse, RZ ;  /* 0x0000007835107210 */ /* 0x080fe20007f3e0ff */
[C---:B0-----:R-:W-:Y:S01]  /*0c20*/  IMAD R19, R26.reuse, 0x1a, RZ ;  /* 0x0000001a1a137824 */ /* 0x041fe200078e02ff */
[C---:B------:R-:W-:Y:S01]  /*0c30*/  IADD3 R12, P0, R17.reuse, R120, RZ ;  /* 0x00000078110c7210 */ /* 0x040fe20007f1e0ff */
[----:B------:R-:W3:Y:S01]  /*0c40*/  LDG.E.U16 R28, desc[UR4][R14.64] ;  /* 0x000000040e1c7981 */ /* 0x000ee2000c1e1500 */
[----:B------:R-:W-:Y:S01]  /*0c50*/  LEA.HI.X.SX32 R17, R17, R121, 0x1, P1 ;  /* 0x0000007911117211 */ /* 0x000fe200008f0eff */
[----:B------:R-:W-:-:S02]  /*0c60*/  IMAD R67, R26, 0x88, RZ ;  /* 0x000000881a437824 */ /* 0x000fc400078e02ff */
[----:B------:R0:W2:Y:S01]  /*0c70*/  LDG.E.U16 R25, desc[UR4][R8.64] ;  /* 0x0000000408197981 */ /* 0x0000a2000c1e1500 */
[----:B------:R-:W1:Y:S03]  /*0c80*/  LDC R122, c[0x0][0x248] ;  /* 0x00009200ff7a7b82 */ /* 0x000e660000000800 */
[----:B------:R-:W5:Y:S01]  /*0c90*/  LDG.E.U16 R2, desc[UR4][R16.64] ;  /* 0x0000000410027981 */ /* 0x000f62000c1e1500 */
[C---:B------:R-:W-:Y:S01]  /*0ca0*/  IMAD R21, R26.reuse, 0x34, RZ ;  /* 0x000000341a157824 */ /* 0x040fe200078e02ff */
[----:B------:R-:W-:Y:S01]  /*0cb0*/  LEA.HI.X.SX32 R13, R23, R121, 0x1, P0 ;  /* 0x00000079170d7211 */ /* 0x000fe200000f0eff */
[C---:B------:R-:W-:Y:S01]  /*0cc0*/  IMAD R11, R26.reuse, 0xd, RZ ;  /* 0x0000000d1a0b7824 */ /* 0x040fe200078e02ff */
[----:B------:R-:W2:Y:S01]  /*0cd0*/  LDG.E.U16 R86, desc[UR4][R86.64] ;  /* 0x0000000456567981 */ /* 0x000ea2000c1e1500 */
[----:B------:R-:W1:Y:S01]  /*0ce0*/  LDC R132, c[0x0][0x248] ;  /* 0x00009200ff847b82 */ /* 0x000e620000000800 */
[-C--:B0-----:R-:W-:Y:S01]  /*0cf0*/  IADD3 R8, P1, R21, R120.reuse, RZ ;  /* 0x0000007815087210 */ /* 0x081fe20007f3e0ff */
[----:B------:R-:W-:Y:S01]  /*0d00*/  IMAD R53, R26, 0x44, RZ ;  /* 0x000000441a357824 */ /* 0x000fe200078e02ff */
[-C--:B------:R-:W-:Y:S01]  /*0d10*/  IADD3 R6, P0, R19, R120.reuse, RZ ;  /* 0x0000007813067210 */ /* 0x080fe20007f1e0ff */
[----:B------:R0:W2:Y:S01]  /*0d20*/  LDG.E.U16 R24, desc[UR4][R12.64] ;  /* 0x000000040c187981 */ /* 0x0000a2000c1e1500 */
[----:B------:R-:W-:-:S02]  /*0d30*/  IADD3 R18, P2, R57, R120, RZ ;  /* 0x0000007839127210 */ /* 0x000fc40007f5e0ff */
[-C--:B------:R-:W-:Y:S01]  /*0d40*/  LEA.HI.X.SX32 R9, R19, R121.reuse, 0x1, P1 ;  /* 0x0000007913097211 */ /* 0x080fe200008f0eff */
[C---:B------:R-:W-:Y:S01]  /*0d50*/  IMAD R69, R26.reuse, 0x108, RZ ;  /* 0x000001081a457824 */ /* 0x040fe200078e02ff */
[-C--:B------:R-:W-:Y:S01]  /*0d60*/  IADD3 R20, P1, R67, R120.reuse, RZ ;  /* 0x0000007843147210 */ /* 0x080fe20007f3e0ff */
[----:B------:R-:W-:Y:S01]  /*0d70*/  IMAD R63, R26, 0x5a, RZ ;  /* 0x0000005a1a3f7824 */ /* 0x000fe200078e02ff */
[-C--:B------:R-:W-:Y:S01]  /*0d80*/  LEA.HI.X.SX32 R7, R11, R121.reuse, 0x1, P0 ;  /* 0x000000790b077211 */ /* 0x080fe200000f0eff */
[----:B------:R-:W2:Y:S01]  /*0d90*/  LDG.E.U16 R23, desc[UR4][R8.64] ;  /* 0x0000000408177981 */ /* 0x000ea2000c1e1500 */
[-C--:B------:R-:W-:Y:S01]  /*0da0*/  LEA.HI.X.SX32 R19, R21, R121.reuse, 0x1, P2 ;  /* 0x0000007915137211 */ /* 0x080fe200010f0eff */
[----:B------:R-:W1:Y:S01]  /*0db0*/  LDC R129, c[0x0][0x248] ;  /* 0x00009200ff817b82 */ /* 0x000e620000000800 */
[C---:B------:R-:W-:Y:S01]  /*0dc0*/  LEA.HI.X.SX32 R21, R53.reuse, R121, 0x1, P1 ;  /* 0x0000007935157211 */ /* 0x040fe200008f0eff */
[----:B------:R0:W2:Y:S01]  /*0dd0*/  LDG.E.U16 R30, desc[UR4][R6.64] ;  /* 0x00000004061e7981 */ /* 0x0000a2000c1e1500 */
[----:B------:R-:W-:-:S03]  /*0de0*/  IADD3 R14, P0, R53, R120, RZ ;  /* 0x00000078350e7210 */ /* 0x000fc60007f1e0ff */
[----:B------:R-:W2:Y:S02]  /*0df0*/  LDG.E.U16 R18, desc[UR4][R18.64] ;  /* 0x0000000412127981 */ /* 0x000ea4000c1e1500 */
[----:B------:R-:W1:Y:S02]  /*0e00*/  LDC R133, c[0x0][0x248] ;  /* 0x00009200ff857b82 */ /* 0x000e640000000800 */
[----:B------:R-:W2:Y:S01]  /*0e10*/  LDG.E.U16 R0, desc[UR4][R20.64] ;  /* 0x0000000414007981 */ /* 0x000ea2000c1e1500 */
[-C--:B------:R-:W-:Y:S01]  /*0e20*/  LEA.HI.X.SX32 R15, R29, R121.reuse, 0x1, P0 ;  /* 0x000000791d0f7211 */ /* 0x080fe200000f0eff */
[C---:B------:R-:W-:Y:S02]  /*0e30*/  IMAD R11, R26.reuse, 0x2a, RZ ;  /* 0x0000002a1a0b7824 */ /* 0x040fe400078e02ff */
[C---:B0-----:R-:W-:Y:S01]  /*0e40*/  IMAD R13, R26.reuse, 0x54, RZ ;  /* 0x000000541a0d7824 */ /* 0x041fe200078e02ff */
[----:B------:R-:W2:Y:S01]  /*0e50*/  LDG.E.U16 R92, desc[UR4][R92.64] ;  /* 0x000000045c5c7981 */ /* 0x000ea2000c1e1500 */
[C---:B------:R-:W-:Y:S01]  /*0e60*/  IMAD R53, R26.reuse, 0xa8, RZ ;  /* 0x000000a81a357824 */ /* 0x040fe200078e02ff */
[-C--:B------:R-:W-:Y:S01]  /*0e70*/  IADD3 R6, P0, R11, R120.reuse, RZ ;  /* 0x000000780b067210 */ /* 0x080fe20007f1e0ff */
[C---:B------:R-:W-:Y:S01]  /*0e80*/  IMAD R7, R26.reuse, 0x15, RZ ;  /* 0x000000151a077824 */ /* 0x040fe200078e02ff */
[----:B------:R0:W2:Y:S01]  /*0e90*/  LDG.E.U16 R22, desc[UR4][R14.64] ;  /* 0x000000040e167981 */ /* 0x0000a2000c1e1500 */
[-C--:B------:R-:W-:Y:S01]  /*0ea0*/  IADD3 R8, P1, R13, R120.reuse, RZ ;  /* 0x000000780d087210 */ /* 0x080fe20007f3e0ff */
[C---:B------:R-:W-:Y:S01]  /*0eb0*/  IMAD R17, R26.reuse, 0x64, RZ ;  /* 0x000000641a117824 */ /* 0x040fe200078e02ff */
[----:B------:R-:W1:Y:S01]  /*0ec0*/  LDC R128, c[0x0][0x248] ;  /* 0x00009200ff807b82 */ /* 0x000e620000000800 */
[-C--:B------:R-:W-:Y:S01]  /*0ed0*/  LEA.HI.X.SX32 R7, R7, R121.reuse, 0x1, P0 ;  /* 0x0000007907077211 */ /* 0x080fe200000f0eff */
[C---:B------:R-:W-:Y:S01]  /*0ee0*/  IMAD R218, R26.reuse, 0xa4, RZ ;  /* 0x000000a41ada7824 */ /* 0x040fe200078e02ff */
[----:B------:R-:W-:Y:S01]  /*0ef0*/  LEA.HI.X.SX32 R9, R11, R121, 0x1, P1 ;  /* 0x000000790b097211 */ /* 0x000fe200008f0eff */
[----:B------:R-:W-:Y:S01]  /*0f00*/  IMAD R223, R26, 0xc4, RZ ;  /* 0x000000c41adf7824 */ /* 0x000fe200078e02ff */
[----:B------:R-:W2:Y:S01]  /*0f10*/  LDG.E.U16 R90, desc[UR4][R90.64] ;  /* 0x000000045a5a7981 */ /* 0x000ea2000c1e1500 */
[----:B0-----:R-:W-:-:S02]  /*0f20*/  IADD3 R14, P2, R53, R120, RZ ;  /* 0x00000078350e7210 */ /* 0x001fc40007f5e0ff */
[----:B------:R-:W0:Y:S01]  /*0f30*/  LDC R126, c[0x0][0x248] ;  /* 0x00009200ff7e7b82 */ /* 0x000e220000000800 */
[----:B------:R-:W-:Y:S01]  /*0f40*/  IADD3 R12, P0, R17, R120, RZ ;  /* 0x00000078110c7210 */ /* 0x000fe20007f1e0ff */
[----:B------:R-:W2:Y:S01]  /*0f50*/  LDG.E.U16 R58, desc[UR4][R6.64] ;  /* 0x00000004063a7981 */ /* 0x000ea2000c1e1500 */
[----:B------:R-:W-:-:S05]  /*0f60*/  LEA.HI.X.SX32 R15, R13, R121, 0x1, P2 ;  /* 0x000000790d0f7211 */ /* 0x000fca00010f0eff */
[----:B------:R-:W0:Y:S08]  /*0f70*/  LDC R127, c[0x0][0x248] ;  /* 0x00009200ff7f7b82 */ /* 0x000e300000000800 */
        /* <DEDUP_REMOVED lines=26> */
[----:B------:R-:W0:Y:S01]  /*1120*/  LDC R198, c[0x0][0x248] ;  /* 0x00009200ffc67b82 */ /* 0x000e220000000800 */
[----:B----4-:R4:W-:Y:S01]  /*1130*/  STL [R1+0x108], R52 ;  /* 0x0001083401007387 */ /* 0x0109e20000100800 */
[----:B------:R-:W-:-:S06]  /*1140*/  IMAD R19, R26, 0x74, RZ ;  /* 0x000000741a137824 */ /* 0x000fcc00078e02ff */
[----:B------:R-:W0:Y:S01]  /*1150*/  LDC R172, c[0x0][0x248] ;  /* 0x00009200ffac7b82 */ /* 0x000e220000000800 */
[C---:B------:R-:W-:Y:S01]  /*1160*/  IMAD R11, R26.reuse, 0x3a, RZ ;  /* 0x0000003a1a0b7824 */ /* 0x040fe200078e02ff */
[----:B------:R1:W2:Y:S01]  /*1170*/  LDG.E.U16 R21, desc[UR4][R8.64] ;  /* 0x0000000408157981 */ /* 0x0002a2000c1e1500 */
[----:B----4-:R-:W-:-:S03]  /*1180*/  IMAD R52, R26, 0xc8, RZ ;  /* 0x000000c81a347824 */ /* 0x010fc600078e02ff */
[----:B---3--:R3:W-:Y:S02]  /*1190*/  STL [R1+0xec], R28 ;  /* 0x0000ec1c01007387 */ /* 0x0087e40000100800 */
[----:B------:R-:W4:Y:S01]  /*11a0*/  LDC R177, c[0x0][0x248] ;  /* 0x00009200ffb17b82 */ /* 0x000f220000000800 */
[----:B------:R-:W-:-:S04]  /*11b0*/  IADD3 R16, P1, R52, R120, RZ ;  /* 0x0000007834107210 */ /* 0x000fc80007f3e0ff */
[----:B------:R-:W-:-:S03]  /*11c0*/  LEA.HI.X.SX32 R17, R17, R121, 0x1, P1 ;  /* 0x0000007911117211 */ /* 0x000fc600008f0eff */
[----:B------:R-:W4:Y:S01]  /*11d0*/  LDC R244, c[0x0][0x248] ;  /* 0x00009200fff47b82 */ /* 0x000f220000000800 */
[----:B---3--:R-:W3:Y:S04]  /*11e0*/  LDG.E.U16 R28, desc[UR4][R14.64] ;  /* 0x000000040e1c7981 */ /* 0x008ee8000c1e1500 */
[----:B-----5:R5:W-:Y:S03]  /*11f0*/  STL [R1+0xcc], R2 ;  /* 0x0000cc0201007387 */ /* 0x020be60000100800 */
[----:B------:R-:W4:Y:S01]  /*1200*/  LDC R246, c[0x0][0x248] ;  /* 0x00009200fff67b82 */ /* 0x000f220000000800 */
[----:B-----5:R5:W4:Y:S01]  /*1210*/  LDG.E.U16 R2, desc[UR4][R16.64] ;  /* 0x0000000410027981 */ /* 0x020b22000c1e1500 */
[-C--:B------:R-:W-:Y:S01]  /*1220*/  LEA.HI.X.SX32 R13, R55, R121.reuse, 0x1, P0 ;  /* 0x00000079370d7211 */ /* 0x080fe200000f0eff */
[C---:B------:R-:W-:Y:S01]  /*1230*/  IMAD R55, R26.reuse, 0xe8, RZ ;  /* 0x000000e81a377824 */ /* 0x040fe200078e02ff */
[-C--:B-1----:R-:W-:Y:S01]  /*1240*/  IADD3 R8, P1, R19, R120.reuse, RZ ;  /* 0x0000007813087210 */ /* 0x082fe20007f3e0ff */
[C---:B------:R-:W-:Y:S01]  /*1250*/  IMAD R7, R26.reuse, 0x1d, RZ ;  /* 0x0000001d1a077824 */ /* 0x040fe200078e02ff */
[-C--:B------:R-:W-:Y:S01]  /*1260*/  IADD3 R6, P0, R11, R120.reuse, RZ ;  /* 0x000000780b067210 */ /* 0x080fe20007f1e0ff */
[----:B------:R-:W-:Y:S01]  /*1270*/  IMAD R29, R26, 0x84, RZ ;  /* 0x000000841a1d7824 */ /* 0x000fe200078e02ff */
[-C--:B------:R-:W-:Y:S01]  /*1280*/  IADD3 R56, P2, R55, R120.reuse, RZ ;  /* 0x0000007837387210 */ /* 0x080fe20007f5e0ff */
[----:B--2---:R1:W-:Y:S01]  /*1290*/  STL [R1+0xf8], R30 ;  /* 0x0000f81e01007387 */ /* 0x0043e20000100800 */
[-C--:B------:R-:W-:Y:S01]  /*12a0*/  LEA.HI.X.SX32 R9, R11, R121.reuse, 0x1, P1 ;  /* 0x000000790b097211 */ /* 0x080fe200008f0eff */
[----:B------:R-:W2:Y:S01]  /*12b0*/  LDC R176, c[0x0][0x248] ;  /* 0x00009200ffb07b82 */ /* 0x000ea20000000800 */
[----:B-----5:R-:W-:Y:S01]  /*12c0*/  IADD3 R16, P1, R69, R120, RZ ;  /* 0x0000007845107210 */ /* 0x020fe20007f3e0ff */
[----:B------:R5:W2:Y:S01]  /*12d0*/  LDG.E.U16 R20, desc[UR4][R12.64] ;  /* 0x000000040c147981 */ /* 0x000aa2000c1e1500 */
[----:B------:R-:W-:-:S02]  /*12e0*/  LEA.HI.X.SX32 R7, R7, R121, 0x1, P0 ;  /* 0x0000007907077211 */ /* 0x000fc400000f0eff */
[-C--:B------:R-:W-:Y:S02]  /*12f0*/  LEA.HI.X.SX32 R57, R19, R121.reuse, 0x1, P2 ;  /* 0x0000007913397211 */ /* 0x080fe400010f0eff */
[C---:B------:R-:W-:Y:S01]  /*1300*/  LEA.HI.X.SX32 R17, R29.reuse, R121, 0x1, P1 ;  /* 0x000000791d117211 */ /* 0x040fe200008f0eff */
[----:B------:R-:W-:Y:S01]  /*1310*/  STL [R1+0xac], R18 ;  /* 0x0000ac1201007387 */ /* 0x000fe20000100800 */
[----:B------:R-:W2:Y:S03]  /*1320*/  LDC R181, c[0x0][0x248] ;  /* 0x00009200ffb57b82 */ /* 0x000ea60000000800 */
[----:B------:R0:W2:Y:S04]  /*1330*/  LDG.E.U16 R62, desc[UR4][R6.64] ;  /* 0x00000004063e7981 */ /* 0x0000a8000c1e1500 */
[----:B------:R0:W-:Y:S01]  /*1340*/  STL [R1+0x90], R0 ;  /* 0x0000900001007387 */ /* 0x0001e20000100800 */
[----:B------:R-:W2:Y:S03]  /*1350*/  LDC R240, c[0x0][0x248] ;  /* 0x00009200fff07b82 */ /* 0x000ea60000000800 */
[----:B-1----:R-:W2:Y:S01]  /*1360*/  LDG.E.U16 R30, desc[UR4][R56.64] ;  /* 0x00000004381e7981 */ /* 0x002ea2000c1e1500 */
[----:B-----5:R-:W-:Y:S01]  /*1370*/  IADD3 R12, P0, R29, R120, RZ ;  /* 0x000000781d0c7210 */ /* 0x020fe20007f1e0ff */
[----:B------:R-:W-:-:S02]  /*1380*/  IMAD R11, R26, 0x4a, RZ ;  /* 0x0000004a1a0b7824 */ /* 0x000fc400078e02ff */
[----:B------:R1:W5:Y:S01]  /*1390*/  LDG.E.U16 R19, desc[UR4][R8.64] ;  /* 0x0000000408137981 */ /* 0x000362000c1e1500 */
[----:B------:R-:W5:Y:S03]  /*13a0*/  LDC R242, c[0x0][0x248] ;  /* 0x00009200fff27b82 */ /* 0x000f660000000800 */
[----:B0-----:R-:W5:Y:S01]  /*13b0*/  LDG.E.U16 R0, desc[UR4][R16.64] ;  /* 0x0000000410007981 */ /* 0x001f62000c1e1500 */
[-C--:B------:R-:W-:Y:S01]  /*13c0*/  LEA.HI.X.SX32 R13, R59, R121.reuse, 0x1, P0 ;  /* 0x000000793b0d7211 */ /* 0x080fe200000f0eff */
[C---:B------:R-:W-:Y:S01]  /*13d0*/  IMAD R7, R26.reuse, 0x25, RZ ;  /* 0x000000251a077824 */ /* 0x040fe200078e02ff */
[-C--:B------:R-:W-:Y:S02]  /*13e0*/  IADD3 R6, P0, R11, R120.reuse, RZ ;  /* 0x000000780b067210 */ /* 0x080fe40007f1e0ff */
[----:B------:R-:W0:Y:S01]  /*13f0*/  LDC R180, c[0x0][0x248] ;  /* 0x00009200ffb47b82 */ /* 0x000e220000000800 */
[C---:B-1----:R-:W-:Y:S01]  /*1400*/  IMAD R9, R26.reuse, 0x2d, RZ ;  /* 0x0000002d1a097824 */ /* 0x042fe200078e02ff */
[----:B------:R-:W-:Y:S01]  /*1410*/  LEA.HI.X.SX32 R7, R7, R121, 0x1, P0 ;  /* 0x0000007907077211 */ /* 0x000fe200000f0eff */
[----:B------:R1:W-:Y:S01]  /*1420*/  STL [R1+0xe8], R58 ;  /* 0x0000e83a01007387 */ /* 0x0003e20000100800 */
[----:B------:R-:W-:Y:S01]  /*1430*/  IADD3 R8, P0, R63, R120, RZ ;  /* 0x000000783f087210 */ /* 0x000fe20007f1e0ff */
[----:B------:R-:W-:-:S02]  /*1440*/  IMAD R59, R26, 0x94, RZ ;  /* 0x000000941a3b7824 */ /* 0x000fc400078e02ff */
[----:B------:R1:W5:Y:S01]  /*1450*/  LDG.E.U16 R18, desc[UR4][R12.64] ;  /* 0x000000040c127981 */ /* 0x000362000c1e1500 */
[-C--:B------:R-:W-:Y:S01]  /*1460*/  LEA.HI.X.SX32 R9, R9, R121.reuse, 0x1, P0 ;  /* 0x0000007909097211 */ /* 0x080fe200000f0eff */
[----:B------:R-:W0:Y:S01]  /*1470*/  LDC R227, c[0x0][0x248] ;  /* 0x00009200ffe37b82 */ /* 0x000e220000000800 */
[-C--:B------:R-:W-:Y:S01]  /*1480*/  IADD3 R14, P1, R59, R120.reuse, RZ ;  /* 0x000000783b0e7210 */ /* 0x080fe20007f3e0ff */
[----:B-1----:R-:W5:Y:S03]  /*1490*/  LDG.E.U16 R58, desc[UR4][R6.64] ;  /* 0x00000004063a7981 */ /* 0x002f66000c1e1500 */
[----:B------:R-:W-:Y:S01]  /*14a0*/  LEA.HI.X.SX32 R15, R11, R121, 0x1, P1 ;  /* 0x000000790b0f7211 */ /* 0x000fe200008f0eff */
[C---:B------:R-:W-:Y:S02]  /*14b0*/  IMAD R13, R26.reuse, 0x6a, RZ ;  /* 0x0000006a1a0d7824 */ /* 0x040fe400078e02ff */
[----:B------:R-:W1:Y:S01]  /*14c0*/  LDC R236, c[0x0][0x248] ;  /* 0x00009200ffec7b82 */ /* 0x000e620000000800 */
[----:B------:R-:W-:Y:S01]  /*14d0*/  IMAD R11, R26, 0x35, RZ ;  /* 0x000000351a0b7824 */ /* 0x000fe200078e02ff */
[----:B------:R-:W5:Y:S06]  /*14e0*/  LDG.E.U16 R17, desc[UR4][R14.64] ;  /* 0x000000040e117981 */ /* 0x000f6c000c1e1500 */
[----:B------:R-:W1:Y:S08]  /*14f0*/  LDC R238, c[0x0][0x248] ;  /* 0x00009200ffee7b82 */ /* 0x000e700000000800 */
        /* <DEDUP_REMOVED lines=13> */
[----:B------:R-:W1:Y:S01]  /*15d0*/  LDC R245, c[0x0][0x248] ;  /* 0x00009200fff57b82 */ /* 0x000e620000000800 */
[----:B---3--:R3:W-:Y:S02]  /*15e0*/  STL [R1+0x78], R28 ;  /* 0x0000781c01007387 */ /* 0x0087e40000100800 */
[----:B---3--:R-:W-:-:S02]  /*15f0*/  IADD3 R28, P2, R218, R120, RZ ;  /* 0x00000078da1c7210 */ /* 0x008fc40007f5e0ff */
[----:B----4-:R3:W-:Y:S02]  /*1600*/  STL [R1+0x60], R2 ;  /* 0x0000600201007387 */ /* 0x0107e40000100800 */
[-C--:B------:R-:W-:Y:S02]  /*1610*/  LEA.HI.X.SX32 R29, R61, R121.reuse, 0x1, P2 ;  /* 0x000000793d1d7211 */ /* 0x080fe400010f0eff */
[----:B------:R-:W-:Y:S01]  /*1620*/  IADD3 R56, P2, R223, R120, RZ ;  /* 0x00000078df387210 */ /* 0x000fe20007f5e0ff */
[----:B------:R-:W-:Y:S01]  /*1630*/  IMAD R221, R26, 0xb4, RZ ;  /* 0x000000b41add7824 */ /* 0x000fe200078e02ff */
[----:B------:R-:W4:Y:S01]  /*1640*/  LDC R61, c[0x0][0x248] ;  /* 0x00009200ff3d7b82 */ /* 0x000f220000000800 */
[----:B------:R0:W4:Y:S04]  /*1650*/  LDG.E.U16 R16, desc[UR4][R28.64] ;  /* 0x000000041c107981 */ /* 0x000128000c1e1500 */
[----:B---3--:R3:W4:Y:S01]  /*1660*/  LDG.E.U16 R2, desc[UR4][R8.64] ;  /* 0x0000000408027981 */ /* 0x008722000c1e1500 */
[----:B------:R-:W-:-:S02]  /*1670*/  LEA.HI.X.SX32 R57, R65, R121, 0x1, P2 ;  /* 0x0000007941397211 */ /* 0x000fc400010f0eff */
[----:B0-----:R-:W-:-:S03]  /*1680*/  IADD3 R28, P0, R13, R120, RZ ;  /* 0x000000780d1c7210 */ /* 0x001fc60007f1e0ff */
[----:B------:R-:W4:Y:S01]  /*1690*/  LDG.E.U16 R14, desc[UR4][R56.64] ;  /* 0x00000004380e7981 */ /* 0x000f22000c1e1500 */
[----:B------:R-:W-:-:S05]  /*16a0*/  LEA.HI.X.SX32 R29, R11, R121, 0x1, P0 ;  /* 0x000000790b1d7211 */ /* 0x000fca00000f0eff */
[----:B------:R0:W4:Y:S01]  /*16b0*/  LDG.E.U16 R56, desc[UR4][R28.64] ;  /* 0x000000041c387981 */ /* 0x000122000c1e1500 */
[----:B------:R-:W-:-:S04]  /*16c0*/  IADD3 R6, P1, R221, R120, RZ ;  /* 0x00000078dd067210 */ /* 0x000fc80007f3e0ff */
[----:B------:R-:W-:Y:S02]  /*16d0*/  LEA.HI.X.SX32 R7, R63, R121, 0x1, P1 ;  /* 0x000000793f077211 */ /* 0x000fe400008f0eff */
[----:B------:R-:W1:Y:S01]  /*16e0*/  LDC R63, c[0x0][0x248] ;  /* 0x00009200ff3f7b82 */ /* 0x000e620000000800 */
[----:B------:R-:W-:Y:S01]  /*16f0*/  IMAD R224, R26, 0xd4, RZ ;  /* 0x000000d41ae07824 */ /* 0x000fe200078e02ff */
[----:B--2---:R2:W-:Y:S04]  /*1700*/  STL [R1+0xd8], R62 ;  /* 0x0000d83e01007387 */ /* 0x0045e80000100800 */
[----:B------:R-:W-:Y:S01]  /*1710*/  STL [R1+0x48], R30 ;  /* 0x0000481e01007387 */ /* 0x000fe20000100800 */
[----:B------:R-:W-:-:S03]  /*1720*/  IADD3 R12, P1, R224, R120, RZ ;  /* 0x00000078e00c7210 */ /* 0x000fc60007f3e0ff */
[----:B-----5:R5:W-:Y:S01]  /*1730*/  STL [R1+0x38], R0 ;  /* 0x0000380001007387 */ /* 0x020be20000100800 */
[----:B------:R-:W-:Y:S01]  /*1740*/  LEA.HI.X.SX32 R13, R13, R121, 0x1, P1 ;  /* 0x000000790d0d7211 */ /* 0x000fe200008f0eff */
[----:B--2---:R-:W2:Y:S01]  /*1750*/  LDC R62, c[0x0][0x248] ;  /* 0x00009200ff3e7b82 */ /* 0x004ea20000000800 */
[C---:B---3--:R-:W-:Y:S01]  /*1760*/  SHF.L.U32 R9, R26.reuse, 0x3, RZ ;  /* 0x000000031a097819 */ /* 0x048fe200000006ff */
[----:B------:R4:W3:Y:S01]  /*1770*/  LDG.E.U16 R15, desc[UR4][R6.64] ;  /* 0x00000004060f7981 */ /* 0x0008e2000c1e1500 */
[----:B0-----:R-:W-:-:S03]  /*1780*/  SHF.L.U32 R29, R26, 0x6, RZ ;  /* 0x000000061a1d7819 */ /* 0x001fc600000006ff */
[----:B------:R0:W3:Y:S02]  /*1790*/  LDG.E.U16 R13, desc[UR4][R12.64] ;  /* 0x000000040c0d7981 */ /* 0x0000e4000c1e1500 */
[----:B-----5:R-:W5:Y:S01]  /*17a0*/  LDC R0, c[0x0][0x248] ;  /* 0x00009200ff007b82 */ /* 0x020f620000000800 */
[----:B----4-:R-:W-:-:S07]  /*17b0*/  LEA R6, P0, R61, R120, 0x4 ;  /* 0x000000783d067211 */ /* 0x010fce00078020ff */
[----:B------:R-:W4:Y:S01]  /*17c0*/  LDC R30, c[0x0][0x248] ;  /* 0x00009200ff1e7b82 */ /* 0x000f220000000800 */
[----:B------:R-:W-:Y:S02]  /*17d0*/  LEA.HI.X.SX32 R7, R9, R121, 0x1, P0 ;  /* 0x0000007909077211 */ /* 0x000fe400000f0eff */
[----:B-1----:R-:W-:Y:S02]  /*17e0*/  LEA R28, P0, R63, R120, 0x7 ;  /* 0x000000783f1c7211 */ /* 0x002fe400078038ff */
[----:B------:R-:W-:-:S03]  /*17f0*/  SHF.L.U32 R61, R26, 0x5, RZ ;  /* 0x000000051a3d7819 */ /* 0x000fc600000006ff */
[----:B0-----:R-:W0:Y:S01]  /*1800*/  LDC R12, c[0x0][0x248] ;  /* 0x00009200ff0c7b82 */ /* 0x001e220000000800 */
[-C--:B------:R-:W-:Y:S02]  /*1810*/  LEA.HI.X.SX32 R29, R29, R121.reuse, 0x1, P0 ;  /* 0x000000791d1d7211 */ /* 0x080fe400000f0eff */
[----:B------:R-:W-:Y:S02]  /*1820*/  SHF.L.U32 R11, R26, 0x4, RZ ;  /* 0x000000041a0b7819 */ /* 0x000fe400000006ff */
[-C--:B------:R-:W-:Y:S02]  /*1830*/  LEA R8, P1, R71, R120.reuse, 0x5 ;  /* 0x0000007847087211 */ /* 0x080fe400078228ff */
[----:B------:R-:W-:Y:S01]  /*1840*/  LEA R72, P2, R73, R120, 0x6 ;  /* 0x0000007849487211 */ /* 0x000fe200078430ff */
[----:B------:R1:W-:Y:S01]  /*1850*/  STL [R1+0xc8], R58 ;  /* 0x0000c83a01007387 */ /* 0x0003e20000100800 */
[-C--:B------:R-:W-:Y:S01]  /*1860*/  LEA.HI.X.SX32 R9, R11, R121.reuse, 0x1, P1 ;  /* 0x000000790b097211 */ /* 0x080fe200008f0eff */
[----:B------:R-:W0:Y:S01]  /*1870*/  LDC R63, c[0x0][0x248] ;  /* 0x00009200ff3f7b82 */ /* 0x000e220000000800 */
[----:B------:R-:W-:Y:S01]  /*1880*/  LEA.HI.X.SX32 R73, R61, R121, 0x1, P2 ;  /* 0x000000793d497211 */ /* 0x000fe200010f0eff */
[----:B------:R2:W3:Y:S01]  /*1890*/  LDG.E.U16 R65, desc[UR4][R28.64] ;  /* 0x000000041c417981 */ /* 0x0004e2000c1e1500 */
[----:B-----5:R-:W-:-:S03]  /*18a0*/  IMAD R11, R0, 0x110, RZ ;  /* 0x00000110000b7824 */ /* 0x020fc600078e02ff */
[----:B------:R5:W3:Y:S02]  /*18b0*/  LDG.E.U16 R71, desc[UR4][R6.64] ;  /* 0x0000000406477981 */ /* 0x000ae4000c1e1500 */
[----:B-1----:R-:W1:Y:S01]  /*18c0*/  LDC R58, c[0x0][0x248] ;  /* 0x00009200ff3a7b82 */ /* 0x002e620000000800 */
[----:B----4-:R-:W-:Y:S01]  /*18d0*/  IMAD R57, R30, 0x210, RZ ;  /* 0x000002101e397824 */ /* 0x010fe200078e02ff */
[----:B------:R4:W3:Y:S01]  /*18e0*/  LDG.E.U16 R74, desc[UR4][R8.64] ;  /* 0x00000004084a7981 */ /* 0x0008e2000c1e1500 */
[----:B--2---:R-:W-:Y:S01]  /*18f0*/  LEA R28, P1, R79, R120, 0x9 ;  /* 0x000000784f1c7211 */ /* 0x004fe200078248ff */
[----:B------:R-:W-:Y:S02]  /*1900*/  IMAD R62, R62, 0x120, RZ ;  /* 0x000001203e3e7824 */ /* 0x000fe400078e02ff */
[----:B------:R-:W2:Y:S02]  /*1910*/  LDG.E.U16 R72, desc[UR4][R72.64] ;  /* 0x0000000448487981 */ /* 0x000ea4000c1e1500 */
[----:B------:R-:W1:Y:S08]  /*1920*/  LDC R61, c[0x0][0x248] ;  /* 0x00009200ff3d7b82 */ /* 0x000e700000000800 */
[----:B------:R-:W1:Y:S01]  /*1930*/  LDC R79, c[0x0][0x248] ;  /* 0x00009200ff4f7b82 */ /* 0x000e620000000800 */
[----:B-----5:R-:W-:-:S07]  /*1940*/  SHF.L.U32 R7, R26, 0x7, RZ ;  /* 0x000000071a077819 */ /* 0x020fce00000006ff */
[----:B------:R-:W5:Y:S01]  /*1950*/  LDC R0, c[0x0][0x248] ;  /* 0x00009200ff007b82 */ /* 0x000f620000000800 */
[-C--:B------:R-:W-:Y:S01]  /*1960*/  LEA R6, P0, R77, R120.reuse, 0x8 ;  /* 0x000000784d067211 */ /* 0x080fe200078040ff */
[----:B0-----:R-:W-:Y:S01]  /*1970*/  IMAD R77, R12, 0x220, RZ ;  /* 0x000002200c4d7824 */ /* 0x001fe200078e02ff */
[----:B----4-:R-:W-:Y:S02]  /*1980*/  SHF.L.U32 R9, R26, 0x8, RZ ;  /* 0x000000081a097819 */ /* 0x010fe400000006ff */
[-C--:B------:R-:W-:Y:S02]  /*1990*/  LEA.HI.X.SX32 R7, R7, R121.reuse, 0x1, P0 ;  /* 0x0000007907077211 */ /* 0x080fe400000f0eff */
[----:B------:R-:W-:Y:S02]  /*19a0*/  IADD3 R8, P0, R11, R120, RZ ;  /* 0x000000780b087210 */ /* 0x000fe40007f1e0ff */
[-C--:B------:R-:W-:Y:S01]  /*19b0*/  LEA.HI.X.SX32 R29, R9, R121.reuse, 0x1, P1 ;  /* 0x00000079091d7211 */ /* 0x080fe200008f0eff */
[----:B------:R0:W4:Y:S01]  /*19c0*/  LDG.E.U16 R66, desc[UR4][R6.64] ;  /* 0x0000000406427981 */ /* 0x000122000c1e1500 */
[----:B------:R-:W-:-:S02]  /*19d0*/  LEA.HI.X.SX32 R9, R67, R121, 0x1, P0 ;  /* 0x0000007943097211 */ /* 0x000fc400000f0eff */
[-C--:B------:R-:W-:Y:S01]  /*19e0*/  IADD3 R76, P0, R77, R120.reuse, RZ ;  /* 0x000000784d4c7210 */ /* 0x080fe20007f1e0ff */
[----:B------:R-:W-:Y:S01]  /*19f0*/  IMAD R63, R63, 0x240, RZ ;  /* 0x000002403f3f7824 */ /* 0x000fe200078e02ff */
[----:B------:R0:W2:Y:S01]  /*1a00*/  LDG.E.U16 R67, desc[UR4][R28.64] ;  /* 0x000000041c437981 */ /* 0x0000a2000c1e1500 */
[----:B-1----:R-:W-:Y:S02]  /*1a10*/  IMAD R83, R58, 0x230, RZ ;  /* 0x000002303a537824 */ /* 0x002fe400078e02ff */
[----:B0-----:R-:W-:Y:S01]  /*1a20*/  IMAD R7, R70, 0x250, RZ ;  /* 0x0000025046077824 */ /* 0x001fe200078e02ff */
[----:B------:R-:W-:Y:S01]  /*1a30*/  LEA.HI.X.SX32 R77, R11, R121, 0x1, P0 ;  /* 0x000000790b4d7211 */ /* 0x000fe200000f0eff */
[----:B------:R-:W-:Y:S02]  /*1a40*/  IMAD R61, R61, 0x128, RZ ;  /* 0x000001283d3d7824 */ /* 0x000fe400078e02ff */
[----:B------:R-:W-:Y:S01]  /*1a50*/  IMAD R79, R79, 0x130, RZ ;  /* 0x000001304f4f7824 */ /* 0x000fe200078e02ff */
[----:B------:R-:W-:Y:S01]  /*1a60*/  IADD3 R28, P1, R83, R120, RZ ;  /* 0x00000078531c7210 */ /* 0x000fe20007f3e0ff */
[C---:B------:R-:W-:Y:S01]  /*1a70*/  IMAD R225, R26.reuse, 0xe4, RZ ;  /* 0x000000e41ae17824 */ /* 0x040fe200078e02ff */
[----:B------:R-:W2:Y:S01]  /*1a80*/  LDG.E.U16 R70, desc[UR4][R76.64] ;  /* 0x000000044c467981 */ /* 0x000ea2000c1e1500 */
[----:B------:R-:W-:-:S02]  /*1a90*/  IMAD R87, R26, 0x98, RZ ;  /* 0x000000981a577824 */ /* 0x000fc400078e02ff */
[C---:B------:R-:W-:Y:S02]  /*1aa0*/  IMAD R83, R26.reuse, 0x7a, RZ ;  /* 0x0000007a1a537824 */ /* 0x040fe400078e02ff */
[----:B------:R-:W-:Y:S01]  /*1ab0*/  IMAD R11, R26, 0x3d, RZ ;  /* 0x0000003d1a0b7824 */ /* 0x000fe200078e02ff */
[----:B------:R0:W-:Y:S02]  /*1ac0*/  STL [R1+0xb8], R2 ;  /* 0x0000b80201007387 */ /* 0x0001e40000100800 */
[----:B0-----:R-:W0:Y:S02]  /*1ad0*/  LDC R2, c[0x0][0x248] ;  /* 0x00009200ff027b82 */ /* 0x001e240000000800 */
[----:B------:R1:W-:Y:S02]  /*1ae0*/  STL [R1+0xa8], R56 ;  /* 0x0000a83801007387 */ /* 0x0003e40000100800 */
[----:B-1----:R-:W-:-:S04]  /*1af0*/  IADD3 R56, P2, R57, R120, RZ ;  /* 0x0000007839387210 */ /* 0x002fc80007f5e0ff */
[----:B------:R-:W-:Y:S02]  /*1b00*/  LEA.HI.X.SX32 R57, R69, R121, 0x1, P2 ;  /* 0x0000007945397211 */ /* 0x000fe400010f0eff */
[----:B------:R1:W2:Y:S01]  /*1b10*/  LDG.E.U16 R69, desc[UR4][R8.64] ;  /* 0x0000000408457981 */ /* 0x0002a2000c1e1500 */
[----:B0-----:R-:W-:-:S03]  /*1b20*/  IMAD R73, R2, 0x118, RZ ;  /* 0x0000011802497824 */ /* 0x001fc600078e02ff */
[----:B------:R0:W2:Y:S01]  /*1b30*/  LDG.E.U16 R68, desc[UR4][R56.64] ;  /* 0x0000000438447981 */ /* 0x0000a2000c1e1500 */
[-C--:B-1----:R-:W-:Y:S01]  /*1b40*/  IADD3 R8, P0, R7, R120.reuse, RZ ;  /* 0x0000007807087210 */ /* 0x082fe20007f1e0ff */
[----:B-----5:R-:W-:Y:S01]  /*1b50*/  IMAD R7, R0, 0x260, RZ ;  /* 0x0000026000077824 */ /* 0x020fe200078e02ff */
[-C--:B0-----:R-:W-:Y:S02]  /*1b60*/  IADD3 R56, P2, R63, R120.reuse, RZ ;  /* 0x000000783f387210 */ /* 0x081fe40007f5e0ff */
[-C--:B------:R-:W-:Y:S02]  /*1b70*/  LEA.HI.X.SX32 R9, R61, R121.reuse, 0x1, P0 ;  /* 0x000000793d097211 */ /* 0x080fe400000f0eff */
[-C--:B------:R-:W-:Y:S02]  /*1b80*/  IADD3 R6, P0, R79, R120.reuse, RZ ;  /* 0x000000784f067210 */ /* 0x080fe40007f1e0ff */
[-C--:B------:R-:W-:Y:S01]  /*1b90*/  LEA.HI.X.SX32 R57, R62, R121.reuse, 0x1, P2 ;  /* 0x000000793e397211 */ /* 0x080fe200010f0eff */
[C---:B------:R-:W-:Y:S01]  /*1ba0*/  IMAD R226, R26.reuse, 0xf4, RZ ;  /* 0x000000f41ae27824 */ /* 0x040fe200078e02ff */
[-C--:B------:R-:W-:Y:S01]  /*1bb0*/  LEA.HI.X.SX32 R29, R73, R121.reuse, 0x1, P1 ;  /* 0x00000079491d7211 */ /* 0x080fe200008f0eff */
[C---:B------:R-:W-:Y:S01]  /*1bc0*/  IMAD R183, R26.reuse, 0x8a, RZ ;  /* 0x0000008a1ab77824 */ /* 0x040fe200078e02ff */
[-C--:B------:R-:W-:Y:S01]  /*1bd0*/  IADD3 R78, P2, R7, R120.reuse, RZ ;  /* 0x00000078074e7210 */ /* 0x080fe20007f5e0ff */
[----:B------:R-:W-:Y:S01]  /*1be0*/  IMAD R184, R26, 0x9a, RZ ;  /* 0x0000009a1ab87824 */ /* 0x000fe200078e02ff */
[----:B------:R-:W-:Y:S01]  /*1bf0*/  IADD3 R76, P1, R225, R120, RZ ;  /* 0x00000078e14c7210 */ /* 0x000fe20007f3e0ff */
[----:B------:R0:W5:Y:S01]  /*1c00*/  LDG.E.U16 R63, desc[UR4][R28.64] ;  /* 0x000000041c3f7981 */ /* 0x000162000c1e1500 */
[----:B------:R-:W-:-:S02]  /*1c10*/  LEA.HI.X.SX32 R7, R87, R121, 0x1, P0 ;  /* 0x0000007957077211 */ /* 0x000fc400000f0eff */
[----:B------:R-:W-:Y:S01]  /*1c20*/  IADD3 R2, P0, R83, R120, RZ ;  /* 0x0000007853027210 */ /* 0x000fe20007f1e0ff */
[----:B------:R-:W2:Y:S01]  /*1c30*/  LDG.E.U16 R58, desc[UR4][R56.64] ;  /* 0x00000004383a7981 */ /* 0x000ea2000c1e1500 */
[-C--:B------:R-:W-:Y:S02]  /*1c40*/  LEA.HI.X.SX32 R77, R3, R121.reuse, 0x1, P1 ;  /* 0x00000079034d7211 */ /* 0x080fe400008f0eff */
[-C--:B------:R-:W-:Y:S01]  /*1c50*/  LEA.HI.X.SX32 R3, R11, R121.reuse, 0x1, P0 ;  /* 0x000000790b037211 */ /* 0x080fe200000f0eff */
[----:B------:R1:W5:Y:S04]  /*1c60*/  LDG.E.U16 R30, desc[UR4][R8.64] ;  /* 0x00000004081e7981 */ /* 0x000368000c1e1500 */
[----:B------:R-:W3:Y:S01]  /*1c70*/  LDG.E.U16 R0, desc[UR4][R2.64] ;  /* 0x0000000402007981 */ /* 0x000ee2000c1e1500 */
[----:B------:R-:W-:-:S02]  /*1c80*/  LEA.HI.X.SX32 R79, R79, R121, 0x1, P2 ;  /* 0x000000794f4f7211 */ /* 0x000fc400010f0eff */
[-C--:B0-----:R-:W-:Y:S01]  /*1c90*/  IADD3 R28, P2, R226, R120.reuse, RZ ;  /* 0x00000078e21c7210 */ /* 0x081fe20007f5e0ff */
[----:B------:R0:W2:Y:S01]  /*1ca0*/  LDG.E.U16 R57, desc[UR4][R6.64] ;  /* 0x0000000406397981 */ /* 0x0000a2000c1e1500 */
[C---:B------:R-:W-:Y:S01]  /*1cb0*/  IMAD R11, R26.reuse, 0x4d, RZ ;  /* 0x0000004d1a0b7824 */ /* 0x040fe200078e02ff */
[-C--:B-1----:R-:W-:Y:S01]  /*1cc0*/  IADD3 R8, P0, R183, R120.reuse, RZ ;  /* 0x00000078b7087210 */ /* 0x082fe20007f1e0ff */
[C---:B------:R-:W-:Y:S01]  /*1cd0*/  IMAD R9, R26.reuse, 0x45, RZ ;  /* 0x000000451a097824 */ /* 0x040fe200078e02ff */
[----:B------:R-:W-:Y:S01]  /*1ce0*/  LEA.HI.X.SX32 R29, R83, R121, 0x1, P2 ;  /* 0x00000079531d7211 */ /* 0x000fe200010f0eff */
[C---:B------:R-:W-:Y:S01]  /*1cf0*/  IMAD R188, R26.reuse, 0xaa, RZ ;  /* 0x000000aa1abc7824 */ /* 0x040fe200078e02ff */
[----:B------:R1:W2:Y:S01]  /*1d00*/  LDG.E.U16 R12, desc[UR4][R76.64] ;  /* 0x000000044c0c7981 */ /* 0x0002a2000c1e1500 */
[C---:B------:R-:W-:Y:S02]  /*1d10*/  IMAD R189, R26.reuse, 0xba, RZ ;  /* 0x000000ba1abd7824 */ /* 0x040fe400078e02ff */
[----:B------:R-:W-:Y:S01]  /*1d20*/  IMAD R191, R26, 0xca, RZ ;  /* 0x000000ca1abf7824 */ /* 0x000fe200078e02ff */
[-C--:B0-----:R-:W-:Y:S01]  /*1d30*/  IADD3 R6, P1, R184, R120.reuse, RZ ;  /* 0x00000078b8067210 */ /* 0x081fe20007f3e0ff */
[----:B------:R-:W-:Y:S01]  /*1d40*/  IMAD R3, R26, 0x55, RZ ;  /* 0x000000551a037824 */ /* 0x000fe200078e02ff */
[----:B------:R0:W2:Y:S01]  /*1d50*/  LDG.E.U16 R56, desc[UR4][R78.64] ;  /* 0x000000044e387981 */ /* 0x0000a2000c1e1500 */
[----:B------:R-:W-:-:S02]  /*1d60*/  IADD3 R2, P2, R188, R120, RZ ;  /* 0x00000078bc027210 */ /* 0x000fc40007f5e0ff */
[-C--:B------:R-:W-:Y:S01]  /*1d70*/  LEA.HI.X.SX32 R9, R9, R121.reuse, 0x1, P0 ;  /* 0x0000007909097211 */ /* 0x080fe200000f0eff */
[C---:B-1----:R-:W-:Y:S01]  /*1d80*/  IMAD R77, R26.reuse, 0x5d, RZ ;  /* 0x0000005d1a4d7824 */ /* 0x042fe200078e02ff */
[-C--:B------:R-:W-:Y:S02]  /*1d90*/  LEA.HI.X.SX32 R7, R11, R121.reuse, 0x1, P1 ;  /* 0x000000790b077211 */ /* 0x080fe400008f0eff */
[----:B------:R1:W2:Y:S01]  /*1da0*/  LDG.E.U16 R11, desc[UR4][R28.64] ;  /* 0x000000041c0b7981 */ /* 0x0002a2000c1e1500 */
[----:B------:R-:W-:Y:S01]  /*1db0*/  IADD3 R76, P0, R189, R120, RZ ;  /* 0x00000078bd4c7210 */ /* 0x000fe20007f1e0ff */
[----:B0-----:R-:W-:Y:S01]  /*1dc0*/  IMAD R79, R26, 0x65, RZ ;  /* 0x000000651a4f7824 */ /* 0x001fe200078e02ff */
[-C--:B------:R-:W-:Y:S01]  /*1dd0*/  LEA.HI.X.SX32 R3, R3, R121.reuse, 0x1, P2 ;  /* 0x0000007903037211 */ /* 0x080fe200010f0eff */
[----:B------:R0:W4:Y:S01]  /*1de0*/  LDG.E.U16 R99, desc[UR4][R8.64] ;  /* 0x0000000408637981 */ /* 0x000122000c1e1500 */
[----:B------:R-:W-:-:S03]  /*1df0*/  LEA.HI.X.SX32 R77, R77, R121, 0x1, P0 ;  /* 0x000000794d4d7211 */ /* 0x000fc600000f0eff */
[----:B------:R-:W5:Y:S01]  /*1e00*/  LDG.E.U16 R98, desc[UR4][R6.64] ;  /* 0x0000000406627981 */ /* 0x000f62000c1e1500 */
[----:B-1----:R-:W-:-:S03]  /*1e10*/  IADD3 R28, P1, R191, R120, RZ ;  /* 0x00000078bf1c7210 */ /* 0x002fc60007f3e0ff */
[----:B------:R1:W2:Y:S01]  /*1e20*/  LDG.E.U16 R96, desc[UR4][R2.64] ;  /* 0x0000000402607981 */ /* 0x0002a2000c1e1500 */
[----:B------:R-:W-:-:S03]  /*1e30*/  LEA.HI.X.SX32 R29, R79, R121, 0x1, P1 ;  /* 0x000000794f1d7211 */ /* 0x000fc600008f0eff */
[----:B------:R1:W2:Y:S04]  /*1e40*/  LDG.E.U16 R93, desc[UR4][R76.64] ;  /* 0x000000044c5d7981 */ /* 0x0002a8000c1e1500 */
[----:B------:R1:W2:Y:S01]  /*1e50*/  LDG.E.U16 R91, desc[UR4][R28.64] ;  /* 0x000000041c5b7981 */ /* 0x0002a2000c1e1500 */
[C---:B------:R-:W-:Y:S02]  /*1e60*/  IMAD R193, R26.reuse, 0xda, RZ ;  /* 0x000000da1ac17824 */ /* 0x040fe400078e02ff */
[C---:B------:R-:W-:Y:S02]  /*1e70*/  IMAD R195, R26.reuse, 0xea, RZ ;  /* 0x000000ea1ac37824 */ /* 0x040fe400078e02ff */
[C---:B0-----:R-:W-:Y:S01]  /*1e80*/  IMAD R9, R26.reuse, 0x6d, RZ ;  /* 0x0000006d1a097824 */ /* 0x041fe200078e02ff */
[-C--:B------:R-:W-:Y:S01]  /*1e90*/  IADD3 R8, P0, R193, R120.reuse, RZ ;  /* 0x00000078c1087210 */ /* 0x080fe20007f1e0ff */
[C---:B-1----:R-:W-:Y:S01]  /*1ea0*/  IMAD R3, R26.reuse, 0x75, RZ ;  /* 0x000000751a037824 */ /* 0x042fe200078e02ff */
[----:B------:R-:W-:Y:S01]  /*1eb0*/  IADD3 R2, P1, R195, R120, RZ ;  /* 0x00000078c3027210 */ /* 0x000fe20007f3e0ff */
[C---:B------:R-:W-:Y:S01]  /*1ec0*/  IMAD R214, R26.reuse, 0xfa, RZ ;  /* 0x000000fa1ad67824 */ /* 0x040fe200078e02ff */
[-C--:B------:R-:W-:Y:S01]  /*1ed0*/  LEA.HI.X.SX32 R9, R9, R121.reuse, 0x1, P0 ;  /* 0x0000007909097211 */ /* 0x080fe200000f0eff */
[----:B------:R-:W-:Y:S01]  /*1ee0*/  IMAD R7, R26, 0x7d, RZ ;  /* 0x0000007d1a077824 */ /* 0x000fe200078e02ff */
[----:B------:R-:W-:-:S02]  /*1ef0*/  LEA.HI.X.SX32 R3, R3, R121, 0x1, P1 ;  /* 0x0000007903037211 */ /* 0x000fc400008f0eff */
[----:B------:R-:W-:Y:S01]  /*1f00*/  IADD3 R6, P0, R214, R120, RZ ;  /* 0x00000078d6067210 */ /* 0x000fe20007f1e0ff */
[----:B------:R0:W2:Y:S03]  /*1f10*/  LDG.E.U16 R83, desc[UR4][R8.64] ;  /* 0x0000000408537981 */ /* 0x0000a6000c1e1500 */
[----:B------:R-:W-:Y:S01]  /*1f20*/  LEA.HI.X.SX32 R7, R7, R121, 0x1, P0 ;  /* 0x0000007907077211 */ /* 0x000fe200000f0eff */
[----:B------:R1:W2:Y:S01]  /*1f30*/  LDG.E.U16 R78, desc[UR4][R2.64] ;  /* 0x00000004024e7981 */ /* 0x0002a2000c1e1500 */
[----:B------:R-:W-:-:S03]  /*1f40*/  IMAD R77, R26, 0x6, RZ ;  /* 0x000000061a4d7824 */ /* 0x000fc600078e02ff */
[----:B------:R-:W2:Y:S01]  /*1f50*/  LDG.E.U16 R28, desc[UR4][R6.64] ;  /* 0x00000004061c7981 */ /* 0x000ea2000c1e1500 */
[C---:B------:R-:W-:Y:S01]  /*1f60*/  IMAD R79, R26.reuse, 0xc, RZ ;  /* 0x0000000c1a4f7824 */ /* 0x040fe200078e02ff */
[----:B------:R-:W-:Y:S02]  /*1f70*/  LEA R29, R26, R26, 0x1 ;  /* 0x0000001a1a1d7211 */ /* 0x000fe400078e08ff */
[----:B------:R-:W-:-:S04]  /*1f80*/  IADD3 R158, P0, R77, R120, RZ ;  /* 0x000000784d9e7210 */ /* 0x000fc80007f1e0ff */
[----:B------:R-:W-:Y:S01]  /*1f90*/  LEA.HI.X.SX32 R159, R29, R121, 0x1, P0 ;  /* 0x000000791d9f7211 */ /* 0x000fe200000f0eff */
[----:B---3--:R3:W-:Y:S01]  /*1fa0*/  STL [R1+0x98], R0 ;  /* 0x0000980001007387 */ /* 0x0087e20000100800 */
[C---:B0-----:R-:W-:Y:S01]  /*1fb0*/  LEA R9, R26.reuse, -R26, 0x3 ;  /* 0x8000001a1a097211 */ /* 0x041fe200078e18ff */
[C---:B------:R-:W-:Y:S02]  /*1fc0*/  IMAD R29, R26.reuse, 0xb, RZ ;  /* 0x0000000b1a1d7824 */ /* 0x040fe400078e02ff */
[C---:B------:R-:W-:Y:S01]  /*1fd0*/  IMAD R215, R26.reuse, 0x9c, RZ ;  /* 0x0000009c1ad77824 */ /* 0x040fe200078e02ff */
[----:B------:R0:W2:Y:S01]  /*1fe0*/  LDG.E.U16 R158, desc[UR4][R158.64] ;  /* 0x000000049e9e7981 */ /* 0x0000a2000c1e1500 */
[----:B---3--:R-:W-:-:S05]  /*1ff0*/  IMAD R0, R26, 0x104, RZ ;  /* 0x000001041a007824 */ /* 0x008fca00078e02ff */
[-C--:B-1----:R-:W-:Y:S01]  /*2000*/  IADD3 R2, P1, R0, R120.reuse, RZ ;  /* 0x0000007800027210 */ /* 0x082fe20007f3e0ff */
[----:B------:R-:W-:Y:S01]  /*2010*/  IMAD R216, R26, 0xac, RZ ;  /* 0x000000ac1ad87824 */ /* 0x000fe200078e02ff */
[----:B0-----:R-:W0:Y:S02]  /*2020*/  LDC R159, c[0x0][0x248] ;  /* 0x00009200ff9f7b82 */ /* 0x001e240000000800 */
[----:B------:R-:W-:Y:S02]  /*2030*/  LEA.HI.X.SX32 R3, R5, R121, 0x1, P1 ;  /* 0x0000007905037211 */ /* 0x000fe400008f0eff */
[----:B------:R-:W-:-:S03]  /*2040*/  IADD3 R6, P1, R79, R120, RZ ;  /* 0x000000784f067210 */ /* 0x000fc60007f3e0ff */
[----:B------:R1:W3:Y:S01]  /*2050*/  LDG.E.U16 R5, desc[UR4][R2.64] ;  /* 0x0000000402057981 */ /* 0x0002e2000c1e1500 */
[----:B------:R-:W-:-:S05]  /*2060*/  LEA.HI.X.SX32 R7, R77, R121, 0x1, P1 ;  /* 0x000000794d077211 */ /* 0x000fca00008f0eff */
[----:B------:R4:W3:Y:S01]  /*2070*/  LDG.E.U16 R76, desc[UR4][R6.64] ;  /* 0x00000004064c7981 */ /* 0x0008e2000c1e1500 */
[----:B-1----:R-:W-:-:S04]  /*2080*/  IADD3 R2, P0, R51, R120, RZ ;  /* 0x0000007833027210 */ /* 0x002fc80007f1e0ff */
[----:B------:R-:W-:-:S05]  /*2090*/  LEA.HI.X.SX32 R3, R79, R121, 0x1, P0 ;  /* 0x000000794f037211 */ /* 0x000fca00000f0eff */
[----:B------:R1:W3:Y:S01]  /*20a0*/  LDG.E.U16 R0, desc[UR4][R2.64] ;  /* 0x0000000402007981 */ /* 0x0002e2000c1e1500 */
[C---:B------:R-:W-:Y:S02]  /*20b0*/  IMAD R51, R26.reuse, 0xe, RZ ;  /* 0x0000000e1a337824 */ /* 0x040fe400078e02ff */
[----:B------:R-:W-:-:S03]  /*20c0*/  IMAD R79, R26, 0x1c, RZ ;  /* 0x0000001c1a4f7824 */ /* 0x000fc600078e02ff */
[-C--:B------:R-:W-:Y:S02]  /*20d0*/  IADD3 R8, P0, R51, R120.reuse, RZ ;  /* 0x0000007833087210 */ /* 0x080fe40007f1e0ff */
[-C--:B----4-:R-:W-:Y:S01]  /*20e0*/  IADD3 R6, P1, R79, R120.reuse, RZ ;  /* 0x000000784f067210 */ /* 0x090fe20007f3e0ff */
[----:B------:R-:W-:Y:S01]  /*20f0*/  STL [R1+0x8c], R99 ;  /* 0x00008c6301007387 */ /* 0x000fe20000100800 */
[-C--:B------:R-:W-:Y:S02]  /*2100*/  LEA.HI.X.SX32 R9, R9, R121.reuse, 0x1, P0 ;  /* 0x0000007909097211 */ /* 0x080fe400000f0eff */
[----:B------:R-:W-:Y:S01]  /*2110*/  LEA.HI.X.SX32 R7, R51, R121, 0x1, P1 ;  /* 0x0000007933077211 */ /* 0x000fe200008f0eff */
[----:B-----5:R-:W-:Y:S04]  /*2120*/  STL [R1+0x80], R98 ;  /* 0x0000806201007387 */ /* 0x020fe80000100800 */
[----:B--2---:R-:W-:Y:S04]  /*2130*/  STL [R1+0x74], R96 ;  /* 0x0000746001007387 */ /* 0x004fe80000100800 */
[----:B------:R2:W-:Y:S04]  /*2140*/  STL [R1+0x68], R93 ;  /* 0x0000685d01007387 */ /* 0x0005e80000100800 */
[----:B------:R4:W-:Y:S04]  /*2150*/  STL [R1+0x5c], R91 ;  /* 0x00005c5b01007387 */ /* 0x0009e80000100800 */
[----:B--2---:R2:W5:Y:S04]  /*2160*/  LDG.E.U16 R93, desc[UR4][R8.64] ;  /* 0x00000004085d7981 */ /* 0x004568000c1e1500 */
[----:B----4-:R-:W4:Y:S01]  /*2170*/  LDG.E.U16 R91, desc[UR4][R6.64] ;  /* 0x00000004065b7981 */ /* 0x010f22000c1e1500 */
[----:B------:R-:W-:Y:S01]  /*2180*/  IMAD R77, R26, 0x16, RZ ;  /* 0x000000161a4d7824 */ /* 0x000fe200078e02ff */
[----:B-1----:R-:W-:-:S04]  /*2190*/  IADD3 R2, P2, R75, R120, RZ ;  /* 0x000000784b027210 */ /* 0x002fc80007f5e0ff */
[----:B------:R-:W-:Y:S02]  /*21a0*/  IADD3 R156, P0, R77, R120, RZ ;  /* 0x000000784d9c7210 */ /* 0x000fe40007f1e0ff */
[-C--:B------:R-:W-:Y:S02]  /*21b0*/  LEA.HI.X.SX32 R3, R79, R121.reuse, 0x1, P2 ;  /* 0x000000794f037211 */ /* 0x080fe400010f0eff */
[----:B------:R-:W-:Y:S01]  /*21c0*/  LEA.HI.X.SX32 R157, R29, R121, 0x1, P0 ;  /* 0x000000791d9d7211 */ /* 0x000fe200000f0eff */
[C---:B------:R-:W-:Y:S01]  /*21d0*/  IMAD R29, R26.reuse, 0x2c, RZ ;  /* 0x0000002c1a1d7824 */ /* 0x040fe200078e02ff */
[----:B------:R-:W-:Y:S04]  /*21e0*/  STL [R1+0x50], R83 ;  /* 0x0000505301007387 */ /* 0x000fe80000100800 */
[----:B------:R1:W-:Y:S04]  /*21f0*/  STL [R1+0x44], R78 ;  /* 0x0000444e01007387 */ /* 0x0003e80000100800 */
[----:B------:R0:W-:Y:S01]  /*2200*/  STL [R1+0x3c], R28 ;  /* 0x00003c1c01007387 */ /* 0x0001e20000100800 */
[----:B------:R-:W-:-:S02]  /*2210*/  IMAD R51, R26, 0x1e, RZ ;  /* 0x0000001e1a337824 */ /* 0x000fc400078e02ff */
[C---:B------:R-:W-:Y:S01]  /*2220*/  IMAD R75, R26.reuse, 0x3c, RZ ;  /* 0x0000003c1a4b7824 */ /* 0x040fe200078e02ff */
[C---:B--2---:R-:W-:Y:S01]  /*2230*/  LEA R9, R26.reuse, -R26, 0x4 ;  /* 0x8000001a1a097211 */ /* 0x044fe200078e20ff */
[C---:B------:R-:W-:Y:S01]  /*2240*/  IMAD R222, R26.reuse, 0xcc, RZ ;  /* 0x000000cc1ade7824 */ /* 0x040fe200078e02ff */
[----:B-1----:R1:W2:Y:S01]  /*2250*/  LDG.E.U16 R78, desc[UR4][R2.64] ;  /* 0x00000004024e7981 */ /* 0x0022a2000c1e1500 */
[-C--:B0-----:R-:W-:Y:S01]  /*2260*/  IADD3 R28, P2, R47, R120.reuse, RZ ;  /* 0x000000782f1c7210 */ /* 0x081fe20007f5e0ff */
[----:B------:R-:W-:Y:S02]  /*2270*/  IMAD R219, R26, 0xbc, RZ ;  /* 0x000000bc1adb7824 */ /* 0x000fe400078e02ff */
[----:B------:R-:W2:Y:S01]  /*2280*/  LDG.E.U16 R156, desc[UR4][R156.64] ;  /* 0x000000049c9c7981 */ /* 0x000ea2000c1e1500 */
[----:B-1----:R-:W-:-:S04]  /*2290*/  IADD3 R2, P0, R29, R120, RZ ;  /* 0x000000781d027210 */ /* 0x002fc80007f1e0ff */
[-C--:B------:R-:W-:Y:S02]  /*22a0*/  LEA.HI.X.SX32 R3, R77, R121.reuse, 0x1, P0 ;  /* 0x000000794d037211 */ /* 0x080fe400000f0eff */
[----:B------:R-:W-:Y:S02]  /*22b0*/  LEA.HI.X.SX32 R29, R29, R121, 0x1, P2 ;  /* 0x000000791d1d7211 */ /* 0x000fe400010f0eff */
[-C--:B------:R-:W-:Y:S01]  /*22c0*/  IADD3 R6, P1, R75, R120.reuse, RZ ;  /* 0x000000784b067210 */ /* 0x080fe20007f3e0ff */
[----:B------:R0:W2:Y:S01]  /*22d0*/  LDG.E.U16 R79, desc[UR4][R2.64] ;  /* 0x00000004024f7981 */ /* 0x0000a2000c1e1500 */
[----:B------:R-:W-:-:S03]  /*22e0*/  IADD3 R8, P0, R51, R120, RZ ;  /* 0x0000007833087210 */ /* 0x000fc60007f1e0ff */
[----:B---3--:R1:W-:Y:S01]  /*22f0*/  STL [R1+0x104], R76 ;  /* 0x0001044c01007387 */ /* 0x0083e20000100800 */
[----:B0-----:R-:W-:Y:S01]  /*2300*/  IADD3 R2, P2, R49, R120, RZ ;  /* 0x0000007831027210 */ /* 0x001fe20007f5e0ff */
[C---:B------:R-:W-:Y:S01]  /*2310*/  IMAD R47, R26.reuse, 0x13, RZ ;  /* 0x000000131a2f7824 */ /* 0x040fe200078e02ff */
[----:B------:R-:W0:Y:S01]  /*2320*/  LDC R157, c[0x0][0x248] ;  /* 0x00009200ff9d7b82 */ /* 0x000e220000000800 */
[----:B------:R-:W3:Y:S01]  /*2330*/  LDG.E.U16 R83, desc[UR4][R28.64] ;  /* 0x000000041c537981 */ /* 0x000ee2000c1e1500 */
[-C--:B------:R-:W-:Y:S02]  /*2340*/  LEA.HI.X.SX32 R9, R9, R121.reuse, 0x1, P0 ;  /* 0x0000007909097211 */ /* 0x080fe400000f0eff */
[-C--:B------:R-:W-:Y:S02]  /*2350*/  LEA.HI.X.SX32 R7, R51, R121.reuse, 0x1, P1 ;  /* 0x0000007933077211 */ /* 0x080fe400008f0eff */
[----:B------:R-:W-:Y:S01]  /*2360*/  LEA.HI.X.SX32 R3, R75, R121, 0x1, P2 ;  /* 0x000000794b037211 */ /* 0x000fe200010f0eff */
[----:B-1----:R1:W3:Y:S04]  /*2370*/  LDG.E.U16 R76, desc[UR4][R8.64] ;  /* 0x00000004084c7981 */ /* 0x0022e8000c1e1500 */
[----:B------:R1:W-:Y:S04]  /*2380*/  STL [R1+0xfc], R0 ;  /* 0x0000fc0001007387 */ /* 0x0003e80000100800 */
[----:B------:R-:W3:Y:S04]  /*2390*/  LDG.E.U16 R28, desc[UR4][R6.64] ;  /* 0x00000004061c7981 */ /* 0x000ee8000c1e1500 */
[----:B-1----:R1:W3:Y:S01]  /*23a0*/  LDG.E.U16 R0, desc[UR4][R2.64] ;  /* 0x0000000402007981 */ /* 0x0022e2000c1e1500 */
[----:B------:R-:W-:-:S02]  /*23b0*/  IMAD R51, R26, 0x4c, RZ ;  /* 0x0000004c1a337824 */ /* 0x000fc400078e02ff */
[----:B------:R-:W-:-:S03]  /*23c0*/  IMAD R49, R26, 0x26, RZ ;  /* 0x000000261a317824 */ /* 0x000fc600078e02ff */
[----:B------:R-:W-:-:S04]  /*23d0*/  IADD3 R8, P1, R51, R120, RZ ;  /* 0x0000007833087210 */ /* 0x000fc80007f3e0ff */
[C---:B------:R-:W-:Y:S01]  /*23e0*/  LEA.HI.X.SX32 R9, R49.reuse, R121, 0x1, P1 ;  /* 0x0000007931097211 */ /* 0x040fe200008f0eff */
[----:B-----5:R-:W-:Y:S04]  /*23f0*/  STL [R1+0x100], R93 ;  /* 0x0001005d01007387 */ /* 0x020fe80000100800 */
[----:B----4-:R4:W-:Y:S04]  /*2400*/  STL [R1+0xf4], R91 ;  /* 0x0000f45b01007387 */ /* 0x0109e80000100800 */
[----:B----4-:R4:W5:Y:S01]  /*2410*/  LDG.E.U16 R91, desc[UR4][R8.64] ;  /* 0x00000004085b7981 */ /* 0x010962000c1e1500 */
[----:B------:R-:W-:Y:S01]  /*2420*/  IADD3 R154, P0, R49, R120, RZ ;  /* 0x00000078319a7210 */ /* 0x000fe20007f1e0ff */
[----:B------:R-:W-:-:S02]  /*2430*/  IMAD R75, R26, 0x2e, RZ ;  /* 0x0000002e1a4b7824 */ /* 0x000fc400078e02ff */
[C---:B------:R-:W-:Y:S01]  /*2440*/  IMAD R29, R26.reuse, 0x17, RZ ;  /* 0x000000171a1d7824 */ /* 0x040fe200078e02ff */
[-C--:B------:R-:W-:Y:S02]  /*2450*/  LEA.HI.X.SX32 R155, R47, R121.reuse, 0x1, P0 ;  /* 0x000000792f9b7211 */ /* 0x080fe400000f0eff */
[-C--:B-1----:R-:W-:Y:S01]  /*2460*/  IADD3 R2, P0, R75, R120.reuse, RZ ;  /* 0x000000784b027210 */ /* 0x082fe20007f1e0ff */
[C---:B------:R-:W-:Y:S01]  /*2470*/  IMAD R77, R26.reuse, 0x5c, RZ ;  /* 0x0000005c1a4d7824 */ /* 0x040fe200078e02ff */
[-C--:B------:R-:W-:Y:S01]  /*2480*/  IADD3 R6, P2, R87, R120.reuse, RZ ;  /* 0x0000007857067210 */ /* 0x080fe20007f5e0ff */
[C---:B------:R-:W-:Y:S01]  /*2490*/  IMAD R49, R26.reuse, 0xb8, RZ ;  /* 0x000000b81a317824 */ /* 0x040fe200078e02ff */
[-C--:B------:R-:W-:Y:S01]  /*24a0*/  LEA.HI.X.SX32 R3, R29, R121.reuse, 0x1, P0 ;  /* 0x000000791d037211 */ /* 0x080fe200000f0eff */
[----:B--2---:R1:W-:Y:S01]  /*24b0*/  STL [R1+0xdc], R78 ;  /* 0x0000dc4e01007387 */ /* 0x0043e20000100800 */
[-C--:B------:R-:W-:Y:S01]  /*24c0*/  LEA.HI.X.SX32 R7, R51, R121.reuse, 0x1, P2 ;  /* 0x0000007933077211 */ /* 0x080fe200010f0eff */
[C---:B------:R-:W-:Y:S01]  /*24d0*/  IMAD R51, R26.reuse, 0xd8, RZ ;  /* 0x000000d81a337824 */ /* 0x040fe200078e02ff */
[----:B----4-:R-:W-:Y:S01]  /*24e0*/  IADD3 R8, P2, R49, R120, RZ ;  /* 0x0000007831087210 */ /* 0x010fe20007f5e0ff */
[C---:B------:R-:W-:Y:S01]  /*24f0*/  IMAD R47, R26.reuse, 0x36, RZ ;  /* 0x000000361a2f7824 */ /* 0x040fe200078e02ff */
[C---:B------:R-:W-:Y:S01]  /*2500*/  SHF.L.U32 R146, R26.reuse, 0x1, RZ ;  /* 0x000000011a927819 */ /* 0x040fe200000006ff */
[----:B------:R-:W2:Y:S04]  /*2510*/  LDG.E.U16 R87, desc[UR4][R6.64] ;  /* 0x0000000406577981 */ /* 0x000ea8000c1e1500 */
[----:B-1----:R1:W4:Y:S01]  /*2520*/  LDG.E.U16 R78, desc[UR4][R2.64] ;  /* 0x00000004024e7981 */ /* 0x002322000c1e1500 */
[----:B------:R-:W-:Y:S01]  /*2530*/  LEA.HI.X.SX32 R9, R77, R121, 0x1, P2 ;  /* 0x000000794d097211 */ /* 0x000fe200010f0eff */
[----:B------:R-:W-:-:S02]  /*2540*/  IMAD R220, R26, 0xdc, RZ ;  /* 0x000000dc1adc7824 */ /* 0x000fc400078e02ff */
[----:B------:R-:W-:Y:S01]  /*2550*/  IMAD R196, R196, 0x138, RZ ;  /* 0x00000138c4c47824 */ /* 0x000fe200078e02ff */
[----:B------:R0:W4:Y:S01]  /*2560*/  LDG.E.U16 R154, desc[UR4][R154.64] ;  /* 0x000000049a9a7981 */ /* 0x000122000c1e1500 */
[----:B-1----:R-:W-:-:S03]  /*2570*/  IADD3 R2, P0, R77, R120, RZ ;  /* 0x000000784d027210 */ /* 0x002fc60007f1e0ff */
[----:B------:R1:W-:Y:S01]  /*2580*/  STL [R1+0xe4], R79 ;  /* 0x0000e44f01007387 */ /* 0x0003e20000100800 */
[----:B------:R-:W-:Y:S01]  /*2590*/  LEA.HI.X.SX32 R3, R75, R121, 0x1, P0 ;  /* 0x000000794b037211 */ /* 0x000fe200000f0eff */
[C---:B------:R-:W-:Y:S01]  /*25a0*/  IMAD R29, R26.reuse, 0x1b, RZ ;  /* 0x0000001b1a1d7824 */ /* 0x040fe200078e02ff */
[----:B0-----:R-:W0:Y:S01]  /*25b0*/  LDC R155, c[0x0][0x248] ;  /* 0x00009200ff9b7b82 */ /* 0x001e220000000800 */
[----:B-1----:R-:W-:-:S05]  /*25c0*/  IMAD R79, R26, 0x6c, RZ ;  /* 0x0000006c1a4f7824 */ /* 0x002fca00078e02ff */
[----:B------:R-:W-:-:S04]  /*25d0*/  IADD3 R6, P1, R79, R120, RZ ;  /* 0x000000784f067210 */ /* 0x000fc80007f3e0ff */
[----:B------:R-:W-:Y:S01]  /*25e0*/  LEA.HI.X.SX32 R7, R47, R121, 0x1, P1 ;  /* 0x000000792f077211 */ /* 0x000fe200008f0eff */
[----:B---3--:R1:W-:Y:S04]  /*25f0*/  STL [R1+0xbc], R83 ;  /* 0x0000bc5301007387 */ /* 0x0083e80000100800 */
[----:B-1----:R1:W3:Y:S04]  /*2600*/  LDG.E.U16 R83, desc[UR4][R2.64] ;  /* 0x0000000402537981 */ /* 0x0022e8000c1e1500 */
[----:B------:R0:W-:Y:S01]  /*2610*/  STL [R1+0xf0], R76 ;  /* 0x0000f04c01007387 */ /* 0x0001e20000100800 */
[----:B-1----:R-:W-:-:S03]  /*2620*/  IADD3 R2, P2, R51, R120, RZ ;  /* 0x0000007833027210 */ /* 0x002fc60007f5e0ff */
[----:B------:R1:W-:Y:S01]  /*2630*/  STL [R1+0xd4], R28 ;  /* 0x0000d41c01007387 */ /* 0x0003e20000100800 */
[----:B------:R-:W-:-:S03]  /*2640*/  LEA.HI.X.SX32 R3, R79, R121, 0x1, P2 ;  /* 0x000000794f037211 */ /* 0x000fc600010f0eff */
[----:B0-----:R0:W3:Y:S04]  /*2650*/  LDG.E.U16 R76, desc[UR4][R8.64] ;  /* 0x00000004084c7981 */ /* 0x0010e8000c1e1500 */
[----:B------:R0:W-:Y:S04]  /*2660*/  STL [R1+0x9c], R0 ;  /* 0x00009c0001007387 */ /* 0x0001e80000100800 */
[----:B-1----:R1:W3:Y:S04]  /*2670*/  LDG.E.U16 R28, desc[UR4][R6.64] ;  /* 0x00000004061c7981 */ /* 0x0022e8000c1e1500 */
[----:B0-----:R0:W3:Y:S01]  /*2680*/  LDG.E.U16 R0, desc[UR4][R2.64] ;  /* 0x0000000402007981 */ /* 0x0010e2000c1e1500 */
[----:B------:R-:W-:Y:S01]  /*2690*/  IADD3 R150, P0, R47, R120, RZ ;  /* 0x000000782f967210 */ /* 0x000fe20007f1e0ff */
[----:B------:R-:W-:-:S02]  /*26a0*/  IMAD R75, R26, 0x3e, RZ ;  /* 0x0000003e1a4b7824 */ /* 0x000fc400078e02ff */
[C---:B------:R-:W-:Y:S01]  /*26b0*/  IMAD R79, R26.reuse, 0x7c, RZ ;  /* 0x0000007c1a4f7824 */ /* 0x040fe200078e02ff */
[-C--:B------:R-:W-:Y:S02]  /*26c0*/  LEA.HI.X.SX32 R151, R29, R121.reuse, 0x1, P0 ;  /* 0x000000791d977211 */ /* 0x080fe400000f0eff */
[C---:B------:R-:W-:Y:S02]  /*26d0*/  LEA R29, R26.reuse, -R26, 0x5 ;  /* 0x8000001a1a1d7211 */ /* 0x040fe400078e28ff */
[-C--:B------:R-:W-:Y:S01]  /*26e0*/  IADD3 R8, P0, R75, R120.reuse, RZ ;  /* 0x000000784b087210 */ /* 0x080fe20007f1e0ff */
[----:B-----5:R5:W-:Y:S01]  /*26f0*/  STL [R1+0xc4], R91 ;  /* 0x0000c45b01007387 */ /* 0x020be20000100800 */
[-C--:B-1----:R-:W-:Y:S02]  /*2700*/  IADD3 R6, P1, R79, R120.reuse, RZ ;  /* 0x000000784f067210 */ /* 0x082fe40007f3e0ff */
[-C--:B------:R-:W-:Y:S01]  /*2710*/  LEA.HI.X.SX32 R9, R29, R121.reuse, 0x1, P0 ;  /* 0x000000791d097211 */ /* 0x080fe200000f0eff */
[C---:B------:R-:W-:Y:S01]  /*2720*/  IMAD R47, R26.reuse, 0xf8, RZ ;  /* 0x000000f81a2f7824 */ /* 0x040fe200078e02ff */
[-C--:B------:R-:W-:Y:S01]  /*2730*/  LEA.HI.X.SX32 R7, R75, R121.reuse, 0x1, P1 ;  /* 0x000000794b077211 */ /* 0x080fe200008f0eff */
[C---:B------:R-:W-:Y:S01]  /*2740*/  IMAD R77, R26.reuse, 0x46, RZ ;  /* 0x000000461a4d7824 */ /* 0x040fe200078e02ff */
[----:B------:R1:W3:Y:S04]  /*2750*/  LDG.E.U16 R150, desc[UR4][R150.64] ;  /* 0x0000000496967981 */ /* 0x0002e8000c1e1500 */
[----:B------:R-:W3:Y:S04]  /*2760*/  LDG.E.U16 R96, desc[UR4][R8.64] ;  /* 0x0000000408607981 */ /* 0x000ee8000c1e1500 */
[----:B-----5:R5:W3:Y:S01]  /*2770*/  LDG.E.U16 R91, desc[UR4][R6.64] ;  /* 0x00000004065b7981 */ /* 0x020ae2000c1e1500 */
[-C--:B0-----:R-:W-:Y:S01]  /*2780*/  IADD3 R2, P2, R47, R120.reuse, RZ ;  /* 0x000000782f027210 */ /* 0x081fe20007f5e0ff */
[C---:B------:R-:W-:Y:S01]  /*2790*/  IMAD R29, R26.reuse, 0x23, RZ ;  /* 0x000000231a1d7824 */ /* 0x040fe200078e02ff */
[-C--:B------:R-:W-:Y:S01]  /*27a0*/  IADD3 R144, P0, R77, R120.reuse, RZ ;  /* 0x000000784d907210 */ /* 0x080fe20007f1e0ff */
[----:B--2---:R0:W-:Y:S01]  /*27b0*/  STL [R1+0x84], R87 ;  /* 0x0000845701007387 */ /* 0x0041e20000100800 */
[-C--:B------:R-:W-:Y:S01]  /*27c0*/  LEA.HI.X.SX32 R3, R79, R121.reuse, 0x1, P2 ;  /* 0x000000794f037211 */ /* 0x080fe200010f0eff */
[C---:B------:R-:W-:Y:S01]  /*27d0*/  IMAD R79, R26.reuse, 0x4e, RZ ;  /* 0x0000004e1a4f7824 */ /* 0x040fe200078e02ff */
[-C--:B------:R-:W-:Y:S01]  /*27e0*/  LEA.HI.X.SX32 R145, R29, R121.reuse, 0x1, P0 ;  /* 0x000000791d917211 */ /* 0x080fe200000f0eff */
[C---:B------:R-:W-:Y:S01]  /*27f0*/  IMAD R29, R26.reuse, 0x27, RZ ;  /* 0x000000271a1d7824 */ /* 0x040fe200078e02ff */
[----:B-1----:R-:W1:Y:S01]  /*2800*/  LDC R151, c[0x0][0x248] ;  /* 0x00009200ff977b82 */ /* 0x002e620000000800 */
[C---:B0-----:R-:W-:Y:S01]  /*2810*/  IMAD R87, R26.reuse, 0x8c, RZ ;  /* 0x0000008c1a577824 */ /* 0x041fe200078e02ff */
[-C--:B-----5:R-:W-:Y:S01]  /*2820*/  IADD3 R6, P0, R79, R120.reuse, RZ ;  /* 0x000000784f067210 */ /* 0x0a0fe20007f1e0ff */
[----:B----4-:R0:W-:Y:S03]  /*2830*/  STL [R1+0xe0], R78 ;  /* 0x0000e04e01007387 */ /* 0x0101e60000100800 */
[-C--:B------:R-:W-:Y:S01]  /*2840*/  IADD3 R8, P1, R87, R120.reuse, RZ ;  /* 0x0000007857087210 */ /* 0x080fe20007f3e0ff */
[----:B------:R-:W-:Y:S01]  /*2850*/  IMAD R75, R26, 0x2b, RZ ;  /* 0x0000002b1a4b7824 */ /* 0x000fe200078e02ff */
[-C--:B------:R-:W-:Y:S01]  /*2860*/  LEA.HI.X.SX32 R7, R29, R121.reuse, 0x1, P0 ;  /* 0x000000791d077211 */ /* 0x080fe200000f0eff */
[----:B------:R-:W-:Y:S01]  /*2870*/  IMAD R211, R211, 0x148, RZ ;  /* 0x00000148d3d37824 */ /* 0x000fe200078e02ff */
[----:B------:R-:W-:Y:S01]  /*2880*/  LEA.HI.X.SX32 R9, R77, R121, 0x1, P1 ;  /* 0x000000794d097211 */ /* 0x000fe200008f0eff */
[----:B------:R-:W-:Y:S01]  /*2890*/  IMAD R210, R210, 0x158, RZ ;  /* 0x00000158d2d27824 */ /* 0x000fe200078e02ff */
[----:B------:R-:W2:Y:S04]  /*28a0*/  LDG.E.U16 R144, desc[UR4][R144.64] ;  /* 0x0000000490907981 */ /* 0x000ea8000c1e1500 */
[----:B0-----:R0:W4:Y:S04]  /*28b0*/  LDG.E.U16 R78, desc[UR4][R2.64] ;  /* 0x00000004024e7981 */ /* 0x001128000c1e1500 */
[----:B------:R-:W5:Y:S01]  /*28c0*/  LDG.E.U16 R93, desc[UR4][R8.64] ;  /* 0x00000004085d7981 */ /* 0x000f62000c1e1500 */
[----:B0-----:R-:W-:-:S04]  /*28d0*/  IADD3 R2, P2, R215, R120, RZ ;  /* 0x00000078d7027210 */ /* 0x001fc80007f5e0ff */
[----:B------:R-:W-:Y:S01]  /*28e0*/  LEA.HI.X.SX32 R3, R79, R121, 0x1, P2 ;  /* 0x000000794f037211 */ /* 0x000fe200010f0eff */
[----:B---3--:R-:W-:Y:S04]  /*28f0*/  STL [R1+0xb4], R83 ;  /* 0x0000b45301007387 */ /* 0x008fe80000100800 */
[----:B------:R0:W-:Y:S04]  /*2900*/  STL [R1+0x6c], R76 ;  /* 0x00006c4c01007387 */ /* 0x0001e80000100800 */
[----:B------:R-:W-:Y:S04]  /*2910*/  STL [R1+0xa4], R28 ;  /* 0x0000a41c01007387 */ /* 0x000fe80000100800 */
[----:B0-----:R-:W3:Y:S04]  /*2920*/  LDG.E.U16 R76, desc[UR4][R2.64] ;  /* 0x00000004024c7981 */ /* 0x001ee8000c1e1500 */
[----:B------:R0:W-:Y:S04]  /*2930*/  STL [R1+0x54], R0 ;  /* 0x0000540001007387 */ /* 0x0001e80000100800 */
[----:B0-----:R0:W2:Y:S01]  /*2940*/  LDG.E.U16 R0, desc[UR4][R6.64] ;  /* 0x0000000406007981 */ /* 0x0010a2000c1e1500 */
[----:B------:R-:W-:-:S05]  /*2950*/  IMAD R83, R26, 0x56, RZ ;  /* 0x000000561a537824 */ /* 0x000fca00078e02ff */
[----:B------:R-:W-:-:S04]  /*2960*/  IADD3 R134, P1, R83, R120, RZ ;  /* 0x0000007853867210 */ /* 0x000fc80007f3e0ff */
[-C--:B------:R-:W-:Y:S02]  /*2970*/  LEA.HI.X.SX32 R135, R75, R121.reuse, 0x1, P1 ;  /* 0x000000794b877211 */ /* 0x080fe400008f0eff */
[----:B0-----:R-:W-:Y:S01]  /*2980*/  IADD3 R6, P1, R216, R120, RZ ;  /* 0x00000078d8067210 */ /* 0x001fe20007f3e0ff */
[----:B------:R-:W-:Y:S03]  /*2990*/  STL [R1+0xd0], R96 ;  /* 0x0000d06001007387 */ /* 0x000fe60000100800 */
[----:B------:R-:W-:Y:S01]  /*29a0*/  LEA.HI.X.SX32 R7, R83, R121, 0x1, P1 ;  /* 0x0000007953077211 */ /* 0x000fe200008f0eff */
[----:B------:R0:W-:Y:S01]  /*29b0*/  STL [R1+0x94], R91 ;  /* 0x0000945b01007387 */ /* 0x0001e20000100800 */
[C---:B------:R-:W-:Y:S02]  /*29c0*/  IMAD R77, R26.reuse, 0x5e, RZ ;  /* 0x0000005e1a4d7824 */ /* 0x040fe400078e02ff */
[----:B------:R-:W-:-:S02]  /*29d0*/  IMAD R29, R26, 0x2f, RZ ;  /* 0x0000002f1a1d7824 */ /* 0x000fc400078e02ff */
[C---:B------:R-:W-:Y:S01]  /*29e0*/  IMAD R79, R26.reuse, 0x66, RZ ;  /* 0x000000661a4f7824 */ /* 0x040fe200078e02ff */
[-C--:B------:R-:W-:Y:S01]  /*29f0*/  IADD3 R8, P2, R219, R120.reuse, RZ ;  /* 0x00000078db087210 */ /* 0x080fe20007f5e0ff */
[----:B------:R-:W-:Y:S01]  /*2a00*/  IMAD R75, R26, 0x33, RZ ;  /* 0x000000331a4b7824 */ /* 0x000fe200078e02ff */
[----:B------:R-:W3:Y:S04]  /*2a10*/  LDG.E.U16 R134, desc[UR4][R134.64] ;  /* 0x0000000486867981 */ /* 0x000ee8000c1e1500 */
[----:B0-----:R0:W3:Y:S01]  /*2a20*/  LDG.E.U16 R91, desc[UR4][R6.64] ;  /* 0x00000004065b7981 */ /* 0x0010e2000c1e1500 */
[----:B------:R-:W-:-:S04]  /*2a30*/  IADD3 R28, P0, R77, R120, RZ ;  /* 0x000000784d1c7210 */ /* 0x000fc80007f1e0ff */
[----:B------:R-:W-:-:S05]  /*2a40*/  LEA.HI.X.SX32 R29, R29, R121, 0x1, P0 ;  /* 0x000000791d1d7211 */ /* 0x000fca00000f0eff */
[----:B------:R1:W3:Y:S01]  /*2a50*/  LDG.E.U16 R83, desc[UR4][R28.64] ;  /* 0x000000041c537981 */ /* 0x0002e2000c1e1500 */
[-C--:B0-----:R-:W-:Y:S02]  /*2a60*/  IADD3 R6, P0, R222, R120.reuse, RZ ;  /* 0x00000078de067210 */ /* 0x081fe40007f1e0ff */
[C---:B------:R-:W-:Y:S02]  /*2a70*/  IADD3 R2, P1, R79.reuse, R120, RZ ;  /* 0x000000784f027210 */ /* 0x040fe40007f3e0ff */
[-C--:B------:R-:W-:Y:S02]  /*2a80*/  LEA.HI.X.SX32 R7, R79, R121.reuse, 0x1, P0 ;  /* 0x000000794f077211 */ /* 0x080fe400000f0eff */
[-C--:B------:R-:W-:Y:S02]  /*2a90*/  LEA.HI.X.SX32 R3, R75, R121.reuse, 0x1, P1 ;  /* 0x000000794b037211 */ /* 0x080fe400008f0eff */
[----:B------:R-:W-:Y:S01]  /*2aa0*/  LEA.HI.X.SX32 R9, R77, R121, 0x1, P2 ;  /* 0x000000794d097211 */ /* 0x000fe200010f0eff */
[----:B----4-:R0:W-:Y:S01]  /*2ab0*/  STL [R1+0x40], R78 ;  /* 0x0000404e01007387 */ /* 0x0101e20000100800 */
[----:B------:R-:W-:-:S02]  /*2ac0*/  IMAD R77, R26, 0x6e, RZ ;  /* 0x0000006e1a4d7824 */ /* 0x000fc400078e02ff */
[----:B------:R-:W-:Y:S01]  /*2ad0*/  IMAD R75, R26, 0x37, RZ ;  /* 0x000000371a4b7824 */ /* 0x000fe200078e02ff */
[----:B-----5:R-:W-:Y:S04]  /*2ae0*/  STL [R1+0x88], R93 ;  /* 0x0000885d01007387 */ /* 0x020fe80000100800 */
[----:B------:R4:W5:Y:S04]  /*2af0*/  LDG.E.U16 R3, desc[UR4][R2.64] ;  /* 0x0000000402037981 */ /* 0x000968000c1e1500 */
[----:B0-----:R0:W5:Y:S01]  /*2b00*/  LDG.E.U16 R78, desc[UR4][R6.64] ;  /* 0x00000004064e7981 */ /* 0x001162000c1e1500 */
[----:B-1----:R-:W-:-:S03]  /*2b10*/  IADD3 R28, P0, R77, R120, RZ ;  /* 0x000000784d1c7210 */ /* 0x002fc60007f1e0ff */
[----:B------:R1:W5:Y:S01]  /*2b20*/  LDG.E.U16 R79, desc[UR4][R8.64] ;  /* 0x00000004084f7981 */ /* 0x000362000c1e1500 */
[C---:B----4-:R-:W-:Y:S02]  /*2b30*/  LOP3.LUT R2, R82.reuse, 0xc0, RZ, 0xc0, !PT ;  /* 0x000000c052027812 */ /* 0x050fe400078ec0ff */
[----:B0-----:R-:W-:-:S04]  /*2b40*/  LOP3.LUT R6, R82, 0x3f, RZ, 0xc0, !PT ;  /* 0x0000003f52067812 */ /* 0x001fc800078ec0ff */
[----:B------:R-:W-:Y:S01]  /*2b50*/  SHF.L.U32 R6, R6, 0x1, RZ ;  /* 0x0000000106067819 */ /* 0x000fe200000006ff */
[----:B------:R-:W-:Y:S01]  /*2b60*/  IMAD R7, R26, 0x3b, RZ ;  /* 0x0000003b1a077824 */ /* 0x000fe200078e02ff */
[-C--:B------:R-:W-:Y:S02]  /*2b70*/  LEA.HI.X.SX32 R29, R75, R121.reuse, 0x1, P0 ;  /* 0x000000794b1d7211 */ /* 0x080fe400000f0eff */
[----:B------:R-:W-:Y:S01]  /*2b80*/  LEA R2, R2, R6, 0x9 ;  /* 0x0000000602027211 */ /* 0x000fe200078e48ff */
[----:B------:R-:W0:Y:S01]  /*2b90*/  LDC R75, c[0x0][0x248] ;  /* 0x00009200ff4b7b82 */ /* 0x000e220000000800 */
[----:B-1----:R-:W-:Y:S02]  /*2ba0*/  IADD3 R8, P1, R220, R120, RZ ;  /* 0x00000078dc087210 */ /* 0x002fe40007f3e0ff */
[----:B------:R-:W-:Y:S02]  /*2bb0*/  IADD3 R80, R2, R80, RZ ;  /* 0x0000005002507210 */ /* 0x000fe40007ffe0ff */
[----:B------:R-:W-:-:S02]  /*2bc0*/  LEA.HI.X.SX32 R9, R77, R121, 0x1, P1 ;  /* 0x000000794d097211 */ /* 0x000fc400008f0eff */
[----:B------:R1:W4:Y:S04]  /*2bd0*/  LDG.E.U16 R77, desc[UR4][R28.64] ;  /* 0x000000041c4d7981 */ /* 0x000328000c1e1500 */
[----:B------:R-:W-:Y:S04]  /*2be0*/  STS.U16 [R80+0x4000], R66 ;  /* 0x0040004250007388 */ /* 0x000fe80000000400 */
[----:B------:R-:W-:Y:S01]  /*2bf0*/  STS.U16 [R80], R64 ;  /* 0x0000004050007388 */ /* 0x000fe20000000400 */
[----:B-1----:R-:W1:Y:S03]  /*2c00*/  LDC R28, c[0x0][0x248] ;  /* 0x00009200ff1c7b82 */ /* 0x002e660000000800 */
[----:B------:R0:W-:Y:S05]  /*2c10*/  STS.U16 [R80+0x2000], R65 ;  /* 0x0020004150007388 */ /* 0x0001ea0000000400 */
[----:B------:R-:W1:Y:S08]  /*2c20*/  LDC R29, c[0x0][0x248] ;  /* 0x00009200ff1d7b82 */ /* 0x000e700000000800 */
[----:B0-----:R-:W0:Y:S01]  /*2c30*/  LDC R65, c[0x0][0x248] ;  /* 0x00009200ff417b82 */ /* 0x001e220000000800 */
[----:B------:R-:W-:Y:S01]  /*2c40*/  IMAD R75, R75, 0x270, RZ ;  /* 0x000002704b4b7824 */ /* 0x000fe200078e02ff */
[----:B------:R-:W-:Y:S04]  /*2c50*/  STS.U16 [R80+0x21400], R30 ;  /* 0x0214001e50007388 */ /* 0x000fe80000000400 */
[----:B------:R0:W-:Y:S04]  /*2c60*/  STS.U16 [R80+0x21000], R58 ;  /* 0x0210003a50007388 */ /* 0x0001e80000000400 */
[----:B--2---:R2:W-:Y:S01]  /*2c70*/  STL [R1+0xc0], R0 ;  /* 0x0000c00001007387 */ /* 0x0045e20000100800 */
[----:B0-----:R-:W-:Y:S01]  /*2c80*/  IMAD R65, R65, 0x280, RZ ;  /* 0x0000028041417824 */ /* 0x001fe200078e02ff */
[----:B------:R-:W0:Y:S01]  /*2c90*/  LDC R58, c[0x0][0x248] ;  /* 0x00009200ff3a7b82 */ /* 0x000e220000000800 */
[----:B--2---:R-:W-:-:S05]  /*2ca0*/  IMAD R0, R26, 0x76, RZ ;  /* 0x000000761a007824 */ /* 0x004fca00078e02ff */
[----:B------:R-:W-:-:S04]  /*2cb0*/  IADD3 R6, P0, R0, R120, RZ ;  /* 0x0000007800067210 */ /* 0x000fc80007f1e0ff */
[----:B------:R-:W-:-:S05]  /*2cc0*/  LEA.HI.X.SX32 R7, R7, R121, 0x1, P0 ;  /* 0x0000007907077211 */ /* 0x000fca00000f0eff */
[----:B------:R2:W4:Y:S02]  /*2cd0*/  LDG.E.U16 R0, desc[UR4][R6.64] ;  /* 0x0000000406007981 */ /* 0x000524000c1e1500 */
[----:B--2---:R-:W-:-:S04]  /*2ce0*/  IADD3 R6, P0, R73, R120, RZ ;  /* 0x0000007849067210 */ /* 0x004fc80007f1e0ff */
[----:B------:R-:W-:-:S05]  /*2cf0*/  LEA.HI.X.SX32 R7, R87, R121, 0x1, P0 ;  /* 0x0000007957077211 */ /* 0x000fca00000f0eff */
[----:B------:R2:W4:Y:S04]  /*2d00*/  LDG.E.U16 R66, desc[UR4][R6.64] ;  /* 0x0000000406427981 */ /* 0x000528000c1e1500 */
[----:B---3--:R3:W-:Y:S01]  /*2d10*/  STL [R1+0x7c], R76 ;  /* 0x00007c4c01007387 */ /* 0x0087e20000100800 */
[-C--:B--2---:R-:W-:Y:S02]  /*2d20*/  IADD3 R6, P1, R61, R120.reuse, RZ ;  /* 0x000000783d067210 */ /* 0x084fe40007f3e0ff */
[----:B------:R-:W2:Y:S02]  /*2d30*/  LDC R61, c[0x0][0x248] ;  /* 0x00009200ff3d7b82 */ /* 0x000ea40000000800 */
[----:B------:R-:W-:Y:S01]  /*2d40*/  LEA.HI.X.SX32 R7, R59, R121, 0x1, P1 ;  /* 0x000000793b077211 */ /* 0x000fe200008f0eff */
[----:B---3--:R3:W4:Y:S04]  /*2d50*/  LDG.E.U16 R76, desc[UR4][R8.64] ;  /* 0x00000004084c7981 */ /* 0x008728000c1e1500 */
[----:B------:R-:W4:Y:S01]  /*2d60*/  LDG.E.U16 R64, desc[UR4][R6.64] ;  /* 0x0000000406407981 */ /* 0x000f22000c1e1500 */
[----:B------:R-:W0:Y:S01]  /*2d70*/  LDC R59, c[0x0][0x248] ;  /* 0x00009200ff3b7b82 */ /* 0x000e220000000800 */
[----:B---3--:R-:W-:-:S07]  /*2d80*/  IADD3 R8, P0, R62, R120, RZ ;  /* 0x000000783e087210 */ /* 0x008fce0007f1e0ff */
[----:B------:R-:W3:Y:S01]  /*2d90*/  LDC R62, c[0x0][0x248] ;  /* 0x00009200ff3e7b82 */ /* 0x000ee20000000800 */
[----:B------:R-:W-:-:S07]  /*2da0*/  LEA.HI.X.SX32 R9, R60, R121, 0x1, P0 ;  /* 0x000000793c097211 */ /* 0x000fce00000f0eff */
[----:B------:R-:W5:Y:S01]  /*2db0*/  LDC R60, c[0x0][0x248] ;  /* 0x00009200ff3c7b82 */ /* 0x000f620000000800 */
[----:B------:R1:W4:Y:S01]  /*2dc0*/  LDG.E.U16 R96, desc[UR4][R8.64] ;  /* 0x0000000408607981 */ /* 0x000322000c1e1500 */
[----:B------:R-:W-:-:S04]  /*2dd0*/  IADD3 R130, P0, R75, R120, RZ ;  /* 0x000000784b827210 */ /* 0x000fc80007f1e0ff */
[-C--:B------:R-:W-:Y:S01]  /*2de0*/  LEA.HI.X.SX32 R131, R196, R121.reuse, 0x1, P0 ;  /* 0x00000079c4837211 */ /* 0x080fe200000f0eff */
[----:B-1----:R-:W-:Y:S01]  /*2df0*/  IMAD R9, R28, 0x140, RZ ;  /* 0x000001401c097824 */ /* 0x002fe200078e02ff */
[----:B------:R1:W-:Y:S04]  /*2e00*/  STS.U16 [R80+0x4c00], R57 ;  /* 0x004c003950007388 */ /* 0x0003e80000000400 */
[-C--:B------:R-:W-:Y:S01]  /*2e10*/  IADD3 R30, P0, R9, R120.reuse, RZ ;  /* 0x00000078091e7210 */ /* 0x080fe20007f1e0ff */
[----:B---3--:R-:W-:Y:S01]  /*2e20*/  IMAD R7, R62, 0x290, RZ ;  /* 0x000002903e077824 */ /* 0x008fe200078e02ff */
[----:B------:R-:W-:Y:S01]  /*2e30*/  IADD3 R28, P1, R65, R120, RZ ;  /* 0x00000078411c7210 */ /* 0x000fe20007f3e0ff */
[----:B------:R-:W3:Y:S01]  /*2e40*/  LDC R62, c[0x0][0x248] ;  /* 0x00009200ff3e7b82 */ /* 0x000ee20000000800 */
[-C--:B------:R-:W-:Y:S01]  /*2e50*/  LEA.HI.X.SX32 R31, R31, R121.reuse, 0x1, P0 ;  /* 0x000000791f1f7211 */ /* 0x080fe200000f0eff */
[----:B0-----:R-:W-:Y:S01]  /*2e60*/  IMAD R65, R59, 0x2a0, RZ ;  /* 0x000002a03b417824 */ /* 0x001fe200078e02ff */
[----:B------:R0:W-:Y:S01]  /*2e70*/  STS.U16 [R80+0x21800], R56 ;  /* 0x0218003850007388 */ /* 0x0001e20000000400 */
[----:B-1----:R-:W-:Y:S01]  /*2e80*/  IMAD R57, R29, 0x150, RZ ;  /* 0x000001501d397824 */ /* 0x002fe200078e02ff */
[----:B------:R-:W-:-:S02]  /*2e90*/  LEA.HI.X.SX32 R29, R9, R121, 0x1, P1 ;  /* 0x00000079091d7211 */ /* 0x000fc400008f0eff */
[----:B------:R5:W4:Y:S01]  /*2ea0*/  LDG.E.U16 R93, desc[UR4][R30.64] ;  /* 0x000000041e5d7981 */ /* 0x000b22000c1e1500 */
[----:B------:R-:W-:Y:S01]  /*2eb0*/  IADD3 R8, P2, R7, R120, RZ ;  /* 0x0000007807087210 */ /* 0x000fe20007f5e0ff */
[----:B------:R-:W1:Y:S02]  /*2ec0*/  LDC R59, c[0x0][0x248] ;  /* 0x00009200ff3b7b82 */ /* 0x000e640000000800 */
[----:B------:R-:W4:Y:S01]  /*2ed0*/  LDG.E.U16 R130, desc[UR4][R130.64] ;  /* 0x0000000482827981 */ /* 0x000f22000c1e1500 */
[----:B------:R-:W-:Y:S01]  /*2ee0*/  LEA.HI.X.SX32 R9, R211, R121, 0x1, P2 ;  /* 0x00000079d3097211 */ /* 0x000fe200010f0eff */
[----:B-----5:R-:W-:-:S04]  /*2ef0*/  IMAD R31, R60, 0x2b0, RZ ;  /* 0x000002b03c1f7824 */ /* 0x020fc800078e02ff */
[----:B0-----:R-:W0:Y:S01]  /*2f00*/  LDC R56, c[0x0][0x248] ;  /* 0x00009200ff387b82 */ /* 0x001e220000000800 */
[-C--:B------:R-:W-:Y:S01]  /*2f10*/  IADD3 R30, P1, R65, R120.reuse, RZ ;  /* 0x00000078411e7210 */ /* 0x080fe20007f3e0ff */
[----:B------:R5:W-:Y:S01]  /*2f20*/  STS.U16 [R80+0x20c00], R63 ;  /* 0x020c003f50007388 */ /* 0x000be20000000400 */
[----:B------:R-:W-:-:S03]  /*2f30*/  IADD3 R6, P0, R57, R120, RZ ;  /* 0x0000007839067210 */ /* 0x000fc60007f1e0ff */
[----:B------:R5:W4:Y:S01]  /*2f40*/  LDG.E.U16 R131, desc[UR4][R28.64] ;  /* 0x000000041c837981 */ /* 0x000b22000c1e1500 */
[----:B------:R-:W-:Y:S01]  /*2f50*/  LEA.HI.X.SX32 R7, R53, R121, 0x1, P0 ;  /* 0x0000007935077211 */ /* 0x000fe200000f0eff */
[----:B--2---:R-:W-:Y:S01]  /*2f60*/  IMAD R61, R61, 0x2c0, RZ ;  /* 0x000002c03d3d7824 */ /* 0x004fe200078e02ff */
[----:B------:R-:W2:Y:S01]  /*2f70*/  LDC R60, c[0x0][0x248] ;  /* 0x00009200ff3c7b82 */ /* 0x000ea20000000800 */
[----:B------:R-:W4:Y:S01]  /*2f80*/  LDG.E.U16 R119, desc[UR4][R8.64] ;  /* 0x0000000408777981 */ /* 0x000f22000c1e1500 */
[----:B-----5:R-:W-:-:S06]  /*2f90*/  IADD3 R28, P2, R31, R120, RZ ;  /* 0x000000781f1c7210 */ /* 0x020fcc0007f5e0ff */
[----:B------:R-:W5:Y:S01]  /*2fa0*/  LDC R63, c[0x0][0x248] ;  /* 0x00009200ff3f7b82 */ /* 0x000f620000000800 */
[-C--:B------:R-:W-:Y:S01]  /*2fb0*/  LEA.HI.X.SX32 R31, R57, R121.reuse, 0x1, P1 ;  /* 0x00000079391f7211 */ /* 0x080fe200008f0eff */
[----:B------:R1:W4:Y:S01]  /*2fc0*/  LDG.E.U16 R118, desc[UR4][R6.64] ;  /* 0x0000000406767981 */ /* 0x000322000c1e1500 */
[----:B------:R-:W-:Y:S02]  /*2fd0*/  IMAD R53, R58, 0x160, RZ ;  /* 0x000001603a357824 */ /* 0x000fe400078e02ff */
[----:B---3--:R-:W-:Y:S02]  /*2fe0*/  IMAD R65, R62, 0x2d0, RZ ;  /* 0x000002d03e417824 */ /* 0x008fe400078e02ff */
[----:B------:R-:W-:Y:S01]  /*2ff0*/  IMAD R208, R208, 0x168, RZ ;  /* 0x00000168d0d07824 */ /* 0x000fe200078e02ff */
[----:B------:R-:W3:Y:S01]  /*3000*/  LDC R57, c[0x0][0x248] ;  /* 0x00009200ff397b82 */ /* 0x000ee20000000800 */
[----:B------:R-:W-:Y:S01]  /*3010*/  LEA.HI.X.SX32 R29, R210, R121, 0x1, P2 ;  /* 0x00000079d21d7211 */ /* 0x000fe200010f0eff */
[----:B------:R5:W4:Y:S01]  /*3020*/  LDG.E.U16 R117, desc[UR4][R30.64] ;  /* 0x000000041e757981 */ /* 0x000b22000c1e1500 */
[----:B-1----:R-:W-:-:S05]  /*3030*/  IADD3 R6, P1, R61, R120, RZ ;  /* 0x000000783d067210 */ /* 0x002fca0007f3e0ff */
[----:B------:R-:W1:Y:S01]  /*3040*/  LDC R58, c[0x0][0x248] ;  /* 0x00009200ff3a7b82 */ /* 0x000e620000000800 */
[CC--:B------:R-:W-:Y:S02]  /*3050*/  LEA.HI.X.SX32 R7, R53.reuse, R121.reuse, 0x1, P1 ;  /* 0x0000007935077211 */ /* 0x0c0fe400008f0eff */
[-C--:B------:R-:W-:Y:S01]  /*3060*/  IADD3 R8, P0, R53, R120.reuse, RZ ;  /* 0x0000007835087210 */ /* 0x080fe20007f1e0ff */
[----:B0-----:R-:W-:Y:S02]  /*3070*/  IMAD R53, R56, 0x170, RZ ;  /* 0x0000017038357824 */ /* 0x001fe400078e02ff */
[----:B------:R0:W4:Y:S02]  /*3080*/  LDG.E.U16 R116, desc[UR4][R6.64] ;  /* 0x0000000406747981 */ /* 0x000124000c1e1500 */
[----:B------:R-:W1:Y:S01]  /*3090*/  LDC R62, c[0x0][0x248] ;  /* 0x00009200ff3e7b82 */ /* 0x000e620000000800 */
[----:B------:R-:W-:Y:S01]  /*30a0*/  LEA.HI.X.SX32 R9, R4, R121, 0x1, P0 ;  /* 0x0000007904097211 */ /* 0x000fe200000f0eff */
[----:B-----5:R-:W-:Y:S01]  /*30b0*/  IMAD R63, R63, 0x2e0, RZ ;  /* 0x000002e03f3f7824 */ /* 0x020fe200078e02ff */
[-C--:B------:R-:W-:Y:S01]  /*30c0*/  IADD3 R30, P0, R53, R120.reuse, RZ ;  /* 0x00000078351e7210 */ /* 0x080fe20007f1e0ff */
[----:B------:R-:W-:Y:S01]  /*30d0*/  IMAD R59, R59, 0x2f0, RZ ;  /* 0x000002f03b3b7824 */ /* 0x000fe200078e02ff */
[----:B------:R5:W-:Y:S01]  /*30e0*/  STL [R1+0x70], R91 ;  /* 0x0000705b01007387 */ /* 0x000be20000100800 */
[----:B0-----:R-:W-:-:S02]  /*30f0*/  IADD3 R6, P1, R65, R120, RZ ;  /* 0x0000007841067210 */ /* 0x001fc40007f3e0ff */
[----:B------:R-:W0:Y:S01]  /*3100*/  LDC R61, c[0x0][0x248] ;  /* 0x00009200ff3d7b82 */ /* 0x000e220000000800 */
[----:B---3--:R-:W-:Y:S01]  /*3110*/  IMAD R57, R57, 0x180, RZ ;  /* 0x0000018039397824 */ /* 0x008fe200078e02ff */
[----:B------:R3:W4:Y:S01]  /*3120*/  LDG.E.U16 R4, desc[UR4][R28.64] ;  /* 0x000000041c047981 */ /* 0x000722000c1e1500 */
[-C--:B------:R-:W-:Y:S02]  /*3130*/  LEA.HI.X.SX32 R7, R208, R121.reuse, 0x1, P1 ;  /* 0x00000079d0077211 */ /* 0x080fe400008f0eff */
[----:B------:R-:W-:Y:S01]  /*3140*/  LEA.HI.X.SX32 R31, R49, R121, 0x1, P0 ;  /* 0x00000079311f7211 */ /* 0x000fe200000f0eff */
[----:B-----5:R5:W4:Y:S01]  /*3150*/  LDG.E.U16 R91, desc[UR4][R8.64] ;  /* 0x00000004085b7981 */ /* 0x020b22000c1e1500 */
[----:B--2---:R-:W-:Y:S01]  /*3160*/  IMAD R49, R60, 0x300, RZ ;  /* 0x000003003c317824 */ /* 0x004fe200078e02ff */
[----:B------:R-:W2:Y:S02]  /*3170*/  LDC R56, c[0x0][0x248] ;  /* 0x00009200ff387b82 */ /* 0x000ea40000000800 */
[----:B------:R1:W4:Y:S01]  /*3180*/  LDG.E.U16 R115, desc[UR4][R6.64] ;  /* 0x0000000406737981 */ /* 0x000322000c1e1500 */
[----:B---3--:R-:W-:Y:S01]  /*3190*/  IADD3 R28, P1, R63, R120, RZ ;  /* 0x000000783f1c7210 */ /* 0x008fe20007f3e0ff */
[----:B------:R-:W-:-:S02]  /*31a0*/  IMAD R209, R209, 0x178, RZ ;  /* 0x00000178d1d17824 */ /* 0x000fc400078e02ff */
[----:B------:R-:W3:Y:S01]  /*31b0*/  LDG.E.U16 R114, desc[UR4][R30.64] ;  /* 0x000000041e727981 */ /* 0x000ee2000c1e1500 */
[-C--:B-----5:R-:W-:Y:S01]  /*31c0*/  IADD3 R8, P2, R59, R120.reuse, RZ ;  /* 0x000000783b087210 */ /* 0x0a0fe20007f5e0ff */
[----:B------:R-:W5:Y:S01]  /*31d0*/  LDC R63, c[0x0][0x248] ;  /* 0x00009200ff3f7b82 */ /* 0x000f620000000800 */
[----:B-1----:R-:W-:Y:S02]  /*31e0*/  IADD3 R6, P0, R57, R120, RZ ;  /* 0x0000007839067210 */ /* 0x002fe40007f1e0ff */
[----:B------:R-:W-:-:S05]  /*31f0*/  LEA.HI.X.SX32 R29, R53, R121, 0x1, P1 ;  /* 0x00000079351d7211 */ /* 0x000fca00008f0eff */
[----:B------:R-:W1:Y:S01]  /*3200*/  LDC R59, c[0x0][0x248] ;  /* 0x00009200ff3b7b82 */ /* 0x000e620000000800 */
[-C--:B------:R-:W-:Y:S01]  /*3210*/  LEA.HI.X.SX32 R7, R48, R121.reuse, 0x1, P0 ;  /* 0x0000007930077211 */ /* 0x080fe200000f0eff */
[----:B------:R-:W-:Y:S01]  /*3220*/  IMAD R53, R58, 0x190, RZ ;  /* 0x000001903a357824 */ /* 0x000fe200078e02ff */
[-C--:B------:R-:W-:Y:S01]  /*3230*/  IADD3 R48, P1, R49, R120.reuse, RZ ;  /* 0x0000007831307210 */ /* 0x080fe20007f3e0ff */
[----:B------:R0:W3:Y:S04]  /*3240*/  LDG.E.U16 R113, desc[UR4][R28.64] ;  /* 0x000000041c717981 */ /* 0x0000e8000c1e1500 */
[----:B------:R-:W2:Y:S01]  /*3250*/  LDC R60, c[0x0][0x248] ;  /* 0x00009200ff3c7b82 */ /* 0x000ea20000000800 */
[----:B------:R-:W-:Y:S01]  /*3260*/  LEA.HI.X.SX32 R49, R57, R121, 0x1, P1 ;  /* 0x0000007939317211 */ /* 0x000fe200008f0eff */
[----:B------:R0:W3:Y:S02]  /*3270*/  LDG.E.U16 R87, desc[UR4][R6.64] ;  /* 0x0000000406577981 */ /* 0x0000e4000c1e1500 */
[----:B0-----:R-:W-:Y:S01]  /*3280*/  IADD3 R28, P0, R53, R120, RZ ;  /* 0x00000078351c7210 */ /* 0x001fe20007f1e0ff */
[----:B------:R-:W-:-:S03]  /*3290*/  IMAD R61, R61, 0x310, RZ ;  /* 0x000003103d3d7824 */ /* 0x000fc600078e02ff */
[----:B------:R-:W0:Y:S01]  /*32a0*/  LDC R57, c[0x0][0x248] ;  /* 0x00009200ff397b82 */ /* 0x000e220000000800 */
[-C--:B------:R-:W-:Y:S01]  /*32b0*/  LEA.HI.X.SX32 R9, R209, R121.reuse, 0x1, P2 ;  /* 0x00000079d1097211 */ /* 0x080fe200010f0eff */
[----:B------:R-:W-:Y:S01]  /*32c0*/  IMAD R207, R207, 0x188, RZ ;  /* 0x00000188cfcf7824 */ /* 0x000fe200078e02ff */
[-C--:B------:R-:W-:Y:S01]  /*32d0*/  LEA.HI.X.SX32 R29, R52, R121.reuse, 0x1, P0 ;  /* 0x00000079341d7211 */ /* 0x080fe200000f0eff */
[----:B------:R-:W-:Y:S01]  /*32e0*/  IMAD R7, R62, 0x320, RZ ;  /* 0x000003203e077824 */ /* 0x000fe200078e02ff */
[-C--:B------:R-:W-:Y:S01]  /*32f0*/  IADD3 R30, P2, R61, R120.reuse, RZ ;  /* 0x000000783d1e7210 */ /* 0x080fe20007f5e0ff */
[----:B------:R2:W3:Y:S02]  /*3300*/  LDG.E.U16 R8, desc[UR4][R8.64] ;  /* 0x0000000408087981 */ /* 0x0004e4000c1e1500 */
[----:B------:R-:W0:Y:S01]  /*3310*/  LDC R52, c[0x0][0x248] ;  /* 0x00009200ff347b82 */ /* 0x000e220000000800 */
[-C--:B------:R-:W-:Y:S01]  /*3320*/  IADD3 R6, P1, R7, R120.reuse, RZ ;  /* 0x0000007807067210 */ /* 0x080fe20007f3e0ff */
[----:B-1----:R-:W-:Y:S01]  /*3330*/  IMAD R59, R59, 0x330, RZ ;  /* 0x000003303b3b7824 */ /* 0x002fe200078e02ff */
[----:B------:R1:W3:Y:S02]  /*3340*/  LDG.E.U16 R112, desc[UR4][R48.64] ;  /* 0x0000000430707981 */ /* 0x0002e4000c1e1500 */
[-C--:B------:R-:W-:Y:S01]  /*3350*/  LEA.HI.X.SX32 R7, R53, R121.reuse, 0x1, P1 ;  /* 0x0000007935077211 */ /* 0x080fe200008f0eff */
[----:B-----5:R-:W-:Y:S01]  /*3360*/  IMAD R63, R63, 0x340, RZ ;  /* 0x000003403f3f7824 */ /* 0x020fe200078e02ff */
[----:B------:R5:W3:Y:S01]  /*3370*/  LDG.E.U16 R110, desc[UR4][R28.64] ;  /* 0x000000041c6e7981 */ /* 0x000ae2000c1e1500 */
[----:B--2---:R-:W-:Y:S01]  /*3380*/  IMAD R9, R56, 0x1a0, RZ ;  /* 0x000001a038097824 */ /* 0x004fe200078e02ff */
[----:B------:R-:W2:Y:S01]  /*3390*/  LDC R58, c[0x0][0x248] ;  /* 0x00009200ff3a7b82 */ /* 0x000ea20000000800 */
[-C--:B------:R-:W-:Y:S01]  /*33a0*/  LEA.HI.X.SX32 R31, R207, R121.reuse, 0x1, P2 ;  /* 0x00000079cf1f7211 */ /* 0x080fe200010f0eff */
[----:B------:R5:W3:Y:S01]  /*33b0*/  LDG.E.U16 R109, desc[UR4][R6.64] ;  /* 0x00000004066d7981 */ /* 0x000ae2000c1e1500 */
[----:B------:R-:W-:Y:S01]  /*33c0*/  IMAD R205, R205, 0x198, RZ ;  /* 0x00000198cdcd7824 */ /* 0x000fe200078e02ff */
[-C--:B-1----:R-:W-:Y:S01]  /*33d0*/  IADD3 R48, P0, R9, R120.reuse, RZ ;  /* 0x0000007809307210 */ /* 0x082fe20007f1e0ff */
[----:B------:R-:W-:Y:S01]  /*33e0*/  IMAD R206, R206, 0x1a8, RZ ;  /* 0x000001a8cece7824 */ /* 0x000fe200078e02ff */
[----:B------:R1:W3:Y:S01]  /*33f0*/  LDG.E.U16 R111, desc[UR4][R30.64] ;  /* 0x000000041e6f7981 */ /* 0x0002e2000c1e1500 */
[----:B-----5:R-:W-:Y:S01]  /*3400*/  IMAD R29, R60, 0x350, RZ ;  /* 0x000003503c1d7824 */ /* 0x020fe200078e02ff */
[----:B------:R-:W5:Y:S01]  /*3410*/  LDC R53, c[0x0][0x248] ;  /* 0x00009200ff357b82 */ /* 0x000f620000000800 */
[----:B------:R-:W-:Y:S01]  /*3420*/  IADD3 R6, P1, R59, R120, RZ ;  /* 0x000000783b067210 */ /* 0x000fe20007f3e0ff */
[----:B0-----:R-:W-:Y:S01]  /*3430*/  IMAD R57, R57, 0x360, RZ ;  /* 0x0000036039397824 */ /* 0x001fe200078e02ff */
[----:B------:R-:W-:-:S02]  /*3440*/  LEA.HI.X.SX32 R49, R50, R121, 0x1, P0 ;  /* 0x0000007932317211 */ /* 0x000fc400000f0eff */
[----:B-1----:R-:W-:-:S03]  /*3450*/  IADD3 R30, P2, R63, R120, RZ ;  /* 0x000000783f1e7210 */ /* 0x002fc60007f5e0ff */
[----:B------:R-:W0:Y:S01]  /*3460*/  LDC R56, c[0x0][0x248] ;  /* 0x00009200ff387b82 */ /* 0x000e220000000800 */
[-C--:B------:R-:W-:Y:S02]  /*3470*/  LEA.HI.X.SX32 R7, R205, R121.reuse, 0x1, P1 ;  /* 0x00000079cd077211 */ /* 0x080fe400008f0eff */
[-C--:B------:R-:W-:Y:S01]  /*3480*/  IADD3 R28, P1, R29, R120.reuse, RZ ;  /* 0x000000781d1c7210 */ /* 0x080fe20007f3e0ff */
[----:B------:R1:W-:Y:S01]  /*3490*/  STL [R1+0xb0], R83 ;  /* 0x0000b05301007387 */ /* 0x0003e20000100800 */
[-C--:B------:R-:W-:Y:S01]  /*34a0*/  LEA.HI.X.SX32 R31, R9, R121.reuse, 0x1, P2 ;  /* 0x00000079091f7211 */ /* 0x080fe200010f0eff */
[----:B------:R-:W-:Y:S01]  /*34b0*/  IMAD R9, R52, 0x1b0, RZ ;  /* 0x000001b034097824 */ /* 0x000fe200078e02ff */
[----:B------:R-:W-:Y:S01]  /*34c0*/  LEA.HI.X.SX32 R29, R206, R121, 0x1, P1 ;  /* 0x00000079ce1d7211 */ /* 0x000fe200008f0eff */
[----:B------:R-:W0:Y:S01]  /*34d0*/  LDC R52, c[0x0][0x248] ;  /* 0x00009200ff347b82 */ /* 0x000e220000000800 */
[----:B--2---:R-:W-:Y:S01]  /*34e0*/  IMAD R61, R58, 0x370, RZ ;  /* 0x000003703a3d7824 */ /* 0x004fe200078e02ff */
[----:B------:R-:W2:Y:S04]  /*34f0*/  LDG.E.U16 R7, desc[UR4][R6.64] ;  /* 0x0000000406077981 */ /* 0x000ea8000c1e1500 */
[----:B-1----:R1:W2:Y:S02]  /*3500*/  LDG.E.U16 R83, desc[UR4][R48.64] ;  /* 0x0000000430537981 */ /* 0x0022a4000c1e1500 */
[----:B------:R-:W0:Y:S01]  /*3510*/  LDC R59, c[0x0][0x248] ;  /* 0x00009200ff3b7b82 */ /* 0x000e220000000800 */
[----:B------:R-:W-:Y:S01]  /*3520*/  IMAD R204, R204, 0x1b8, RZ ;  /* 0x000001b8cccc7824 */ /* 0x000fe200078e02ff */
[----:B------:R0:W2:Y:S01]  /*3530*/  LDG.E.U16 R108, desc[UR4][R30.64] ;  /* 0x000000041e6c7981 */ /* 0x0000a2000c1e1500 */
[----:B------:R-:W-:Y:S01]  /*3540*/  IADD3 R50, P0, R9, R120, RZ ;  /* 0x0000007809327210 */ /* 0x000fe20007f1e0ff */
[----:B-----5:R-:W-:-:S02]  /*3550*/  IMAD R53, R53, 0x1c0, RZ ;  /* 0x000001c035357824 */ /* 0x020fc400078e02ff */
[----:B------:R5:W2:Y:S01]  /*3560*/  LDG.E.U16 R107, desc[UR4][R28.64] ;  /* 0x000000041c6b7981 */ /* 0x000aa2000c1e1500 */
[-C--:B-1----:R-:W-:Y:S01]  /*3570*/  IADD3 R48, P1, R57, R120.reuse, RZ ;  /* 0x0000007839307210 */ /* 0x082fe20007f3e0ff */
[----:B------:R-:W1:Y:S08]  /*3580*/  LDC R58, c[0x0][0x248] ;  /* 0x00009200ff3a7b82 */ /* 0x000e700000000800 */
[----:B------:R-:W1:Y:S01]  /*3590*/  LDC R57, c[0x0][0x248] ;  /* 0x00009200ff397b82 */ /* 0x000e620000000800 */
[----:B0-----:R-:W-:Y:S01]  /*35a0*/  IADD3 R30, P2, R61, R120, RZ ;  /* 0x000000783d1e7210 */ /* 0x001fe20007f5e0ff */
[----:B------:R-:W-:-:S06]  /*35b0*/  IMAD R63, R56, 0x380, RZ ;  /* 0x00000380383f7824 */ /* 0x000fcc00078e02ff */
[----:B------:R-:W0:Y:S01]  /*35c0*/  LDC R60, c[0x0][0x248] ;  /* 0x00009200ff3c7b82 */ /* 0x000e220000000800 */
[-C--:B------:R-:W-:Y:S02]  /*35d0*/  LEA.HI.X.SX32 R51, R51, R121.reuse, 0x1, P0 ;  /* 0x0000007933337211 */ /* 0x080fe400000f0eff */
[----:B------:R-:W-:-:S05]  /*35e0*/  LEA.HI.X.SX32 R49, R9, R121, 0x1, P1 ;  /* 0x0000007909317211 */ /* 0x000fca00008f0eff */
[----:B------:R-:W0:Y:S01]  /*35f0*/  LDC R6, c[0x0][0x248] ;  /* 0x00009200ff067b82 */ /* 0x000e220000000800 */
[-C--:B-----5:R-:W-:Y:S01]  /*3600*/  IADD3 R28, P0, R53, R120.reuse, RZ ;  /* 0x00000078351c7210 */ /* 0x0a0fe20007f1e0ff */
[----:B------:R-:W-:Y:S01]  /*3610*/  IMAD R9, R52, 0x1d0, RZ ;  /* 0x000001d034097824 */ /* 0x000fe200078e02ff */
[-C--:B------:R-:W-:Y:S01]  /*3620*/  LEA.HI.X.SX32 R31, R204, R121.reuse, 0x1, P2 ;  /* 0x00000079cc1f7211 */ /* 0x080fe200010f0eff */
[----:B------:R5:W2:Y:S01]  /*3630*/  LDG.E.U16 R105, desc[UR4][R48.64] ;  /* 0x0000000430697981 */ /* 0x000aa2000c1e1500 */
[----:B------:R-:W-:Y:S01]  /*3640*/  IADD3 R52, P1, R63, R120, RZ ;  /* 0x000000783f347210 */ /* 0x000fe20007f3e0ff */
[----:B-1----:R-:W-:Y:S02]  /*3650*/  IMAD R57, R57, 0x3a0, RZ ;  /* 0x000003a039397824 */ /* 0x002fe400078e02ff */
[----:B------:R-:W1:Y:S01]  /*3660*/  LDC R62, c[0x0][0x248] ;  /* 0x00009200ff3e7b82 */ /* 0x000e620000000800 */
[-C--:B------:R-:W-:Y:S01]  /*3670*/  LEA.HI.X.SX32 R29, R10, R121.reuse, 0x1, P0 ;  /* 0x000000790a1d7211 */ /* 0x080fe200000f0eff */
[----:B------:R-:W-:Y:S01]  /*3680*/  IMAD R59, R59, 0x390, RZ ;  /* 0x000003903b3b7824 */ /* 0x000fe200078e02ff */
[----:B------:R0:W2:Y:S01]  /*3690*/  LDG.E.U16 R10, desc[UR4][R30.64] ;  /* 0x000000041e0a7981 */ /* 0x0000a2000c1e1500 */
[----:B------:R-:W-:-:S02]  /*36a0*/  LEA.HI.X.SX32 R53, R53, R121, 0x1, P1 ;  /* 0x0000007935357211 */ /* 0x000fc400008f0eff */
[-C--:B-----5:R-:W-:Y:S01]  /*36b0*/  IADD3 R48, P0, R9, R120.reuse, RZ ;  /* 0x0000007809307210 */ /* 0x0a0fe20007f1e0ff */
[----:B------:R5:W2:Y:S01]  /*36c0*/  LDG.E.U16 R106, desc[UR4][R50.64] ;  /* 0x00000004326a7981 */ /* 0x000aa2000c1e1500 */
[----:B------:R-:W1:Y:S01]  /*36d0*/  LDC R61, c[0x0][0x248] ;  /* 0x00009200ff3d7b82 */ /* 0x000e620000000800 */
[----:B------:R-:W-:Y:S02]  /*36e0*/  IMAD R203, R203, 0x1c8, RZ ;  /* 0x000001c8cbcb7824 */ /* 0x000fe400078e02ff */
[----:B------:R-:W-:Y:S01]  /*36f0*/  IMAD R213, R213, 0x1d8, RZ ;  /* 0x000001d8d5d57824 */ /* 0x000fe200078e02ff */
[----:B------:R5:W2:Y:S01]  /*3700*/  LDG.E.U16 R28, desc[UR4][R28.64] ;  /* 0x000000041c1c7981 */ /* 0x000aa2000c1e1500 */
[----:B0-----:R-:W-:-:S03]  /*3710*/  IADD3 R30, P1, R57, R120, RZ ;  /* 0x00000078391e7210 */ /* 0x001fc60007f3e0ff */
[----:B------:R-:W0:Y:S01]  /*3720*/  LDC R56, c[0x0][0x248] ;  /* 0x00009200ff387b82 */ /* 0x000e220000000800 */
[-C--:B------:R-:W-:Y:S01]  /*3730*/  LEA.HI.X.SX32 R49, R55, R121.reuse, 0x1, P0 ;  /* 0x0000007937317211 */ /* 0x080fe200000f0eff */
[----:B------:R-:W-:Y:S01]  /*3740*/  IMAD R55, R58, 0x3b0, RZ ;  /* 0x000003b03a377824 */ /* 0x000fe200078e02ff */
[-C--:B------:R-:W-:Y:S01]  /*3750*/  LEA.HI.X.SX32 R31, R9, R121.reuse, 0x1, P1 ;  /* 0x00000079091f7211 */ /* 0x080fe200008f0eff */
[----:B------:R5:W2:Y:S02]  /*3760*/  LDG.E.U16 R104, desc[UR4][R52.64] ;  /* 0x0000000434687981 */ /* 0x000aa4000c1e1500 */
[----:B-----5:R-:W-:Y:S02]  /*3770*/  IADD3 R50, P2, R59, R120, RZ ;  /* 0x000000783b327210 */ /* 0x020fe40007f5e0ff */
[----:B------:R5:W2:Y:S02]  /*3780*/  LDG.E.U16 R102, desc[UR4][R30.64] ;  /* 0x000000041e667981 */ /* 0x000aa4000c1e1500 */
[----:B------:R-:W-:Y:S01]  /*3790*/  LEA.HI.X.SX32 R51, R203, R121, 0x1, P2 ;  /* 0x00000079cb337211 */ /* 0x000fe200010f0eff */
[----:B------:R-:W0:Y:S01]  /*37a0*/  LDC R57, c[0x0][0x248] ;  /* 0x00009200ff397b82 */ /* 0x000e220000000800 */
[----:B------:R-:W-:Y:S01]  /*37b0*/  IMAD R29, R6, 0x1e0, RZ ;  /* 0x000001e0061d7824 */ /* 0x000fe200078e02ff */
[----:B------:R0:W-:Y:S01]  /*37c0*/  STL [R1+0x64], R79 ;  /* 0x0000644f01007387 */ /* 0x0001e20000100800 */
[----:B------:R-:W-:-:S03]  /*37d0*/  IMAD R53, R60, 0x3c0, RZ ;  /* 0x000003c03c357824 */ /* 0x000fc600078e02ff */
[----:B------:R1:W2:Y:S01]  /*37e0*/  LDG.E.U16 R9, desc[UR4][R50.64] ;  /* 0x0000000432097981 */ /* 0x0002a2000c1e1500 */
[-C--:B-----5:R-:W-:Y:S01]  /*37f0*/  IADD3 R30, P1, R55, R120.reuse, RZ ;  /* 0x00000078371e7210 */ /* 0x0a0fe20007f3e0ff */
[----:B------:R-:W5:Y:S01]  /*3800*/  LDC R63, c[0x0][0x248] ;  /* 0x00009200ff3f7b82 */ /* 0x000f620000000800 */
[----:B-1----:R-:W-:Y:S01]  /*3810*/  IMAD R65, R62, 0x3e0, RZ ;  /* 0x000003e03e417824 */ /* 0x002fe200078e02ff */
[----:B------:R1:W2:Y:S01]  /*3820*/  LDG.E.U16 R103, desc[UR4][R48.64] ;  /* 0x0000000430677981 */ /* 0x0002a2000c1e1500 */
[----:B------:R-:W-:Y:S02]  /*3830*/  LEA.HI.X.SX32 R31, R213, R121, 0x1, P1 ;  /* 0x00000079d51f7211 */ /* 0x000fe400008f0eff */
[----:B------:R-:W-:-:S03]  /*3840*/  IADD3 R50, P1, R53, R120, RZ ;  /* 0x0000007835327210 */ /* 0x000fc60007f3e0ff */
[----:B------:R-:W4:Y:S01]  /*3850*/  LDC R59, c[0x0][0x248] ;  /* 0x00009200ff3b7b82 */ /* 0x000f220000000800 */
[-C--:B------:R-:W-:Y:S01]  /*3860*/  IADD3 R52, P0, R29, R120.reuse, RZ ;  /* 0x000000781d347210 */ /* 0x080fe20007f1e0ff */
[----:B------:R-:W-:Y:S01]  /*3870*/  IMAD R61, R61, 0x3d0, RZ ;  /* 0x000003d03d3d7824 */ /* 0x000fe200078e02ff */
[-C--:B------:R-:W-:Y:S01]  /*3880*/  LEA.HI.X.SX32 R51, R29, R121.reuse, 0x1, P1 ;  /* 0x000000791d337211 */ /* 0x080fe200008f0eff */
[----:B0-----:R-:W-:Y:S01]  /*3890*/  IMAD R55, R56, 0x1f0, RZ ;  /* 0x000001f038377824 */ /* 0x001fe200078e02ff */
[----:B------:R-:W-:Y:S01]  /*38a0*/  LEA.HI.X.SX32 R53, R54, R121, 0x1, P0 ;  /* 0x0000007936357211 */ /* 0x000fe200000f0eff */
[----:B------:R-:W2:Y:S02]  /*38b0*/  LDG.E.U16 R101, desc[UR4][R30.64] ;  /* 0x000000041e657981 */ /* 0x000ea4000c1e1500 */
[----:B------:R-:W0:Y:S02]  /*38c0*/  LDC R54, c[0x0][0x248] ;  /* 0x00009200ff367b82 */ /* 0x000e240000000800 */
[----:B------:R5:W2:Y:S01]  /*38d0*/  LDG.E.U16 R100, desc[UR4][R50.64] ;  /* 0x0000000432647981 */ /* 0x000aa2000c1e1500 */
[----:B------:R-:W-:Y:S01]  /*38e0*/  IMAD R202, R202, 0x1e8, RZ ;  /* 0x000001e8caca7824 */ /* 0x000fe200078e02ff */
[----:B-1----:R-:W-:-:S02]  /*38f0*/  IADD3 R48, P2, R61, R120, RZ ;  /* 0x000000783d307210 */ /* 0x002fc40007f5e0ff */
[----:B------:R1:W2:Y:S02]  /*3900*/  LDG.E.U16 R79, desc[UR4][R52.64] ;  /* 0x00000004344f7981 */ /* 0x0002a4000c1e1500 */
[----:B------:R-:W0:Y:S01]  /*3910*/  LDC R60, c[0x0][0x248] ;  /* 0x00009200ff3c7b82 */ /* 0x000e220000000800 */
[-C--:B-----5:R-:W-:Y:S02]  /*3920*/  IADD3 R50, P1, R65, R120.reuse, RZ ;  /* 0x0000007841327210 */ /* 0x0a0fe40007f3e0ff */
[----:B------:R-:W-:-:S05]  /*3930*/  IADD3 R30, P0, R55, R120, RZ ;  /* 0x00000078371e7210 */ /* 0x000fca0007f1e0ff */
[----:B-1----:R-:W1:Y:S01]  /*3940*/  LDC R53, c[0x0][0x248] ;  /* 0x00009200ff357b82 */ /* 0x002e620000000800 */
[-C--:B------:R-:W-:Y:S01]  /*3950*/  LEA.HI.X.SX32 R51, R55, R121.reuse, 0x1, P1 ;  /* 0x0000007937337211 */ /* 0x080fe200008f0eff */
[----:B------:R-:W-:Y:S01]  /*3960*/  IMAD R57, R57, 0x202, RZ ;  /* 0x0000020239397824 */ /* 0x000fe200078e02ff */
[----:B------:R-:W-:-:S05]  /*3970*/  LEA.HI.X.SX32 R31, R47, R121, 0x1, P0 ;  /* 0x000000792f1f7211 */ /* 0x000fca00000f0eff */
[----:B------:R-:W5:Y:S01]  /*3980*/  LDC R61, c[0x0][0x248] ;  /* 0x00009200ff3d7b82 */ /* 0x000f620000000800 */
[----:B------:R-:W-:Y:S01]  /*3990*/  LEA.HI.X.SX32 R49, R202, R121, 0x1, P2 ;  /* 0x00000079ca317211 */ /* 0x000fe200010f0eff */
[----:B------:R-:W-:Y:S01]  /*39a0*/  IMAD R63, R63, 0x3f0, RZ ;  /* 0x000003f03f3f7824 */ /* 0x000fe200078e02ff */
[----:B------:R4:W2:Y:S01]  /*39b0*/  LDG.E.U16 R99, desc[UR4][R30.64] ;  /* 0x000000041e637981 */ /* 0x0008a2000c1e1500 */
[----:B------:R-:W-:Y:S01]  /*39c0*/  LEA R29, R26, R26, 0x8 ;  /* 0x0000001a1a1d7211 */ /* 0x000fe200078e40ff */
[----:B------:R-:W-:Y:S02]  /*39d0*/  IMAD R212, R212, 0x1f8, RZ ;  /* 0x000001f8d4d47824 */ /* 0x000fe400078e02ff */
[----:B------:R4:W2:Y:S01]  /*39e0*/  LDG.E.U16 R6, desc[UR4][R48.64] ;  /* 0x0000000430067981 */ /* 0x0008a2000c1e1500 */
[----:B------:R-:W5:Y:S03]  /*39f0*/  LDC R55, c[0x0][0x248] ;  /* 0x00009200ff377b82 */ /* 0x000f660000000800 */
[----:B------:R0:W-:Y:S01]  /*3a00*/  STL [R1+0x58], R78 ;  /* 0x0000584e01007387 */ /* 0x0001e20000100800 */
[----:B----4-:R-:W-:-:S03]  /*3a10*/  IMAD R59, R59, 0x212, RZ ;  /* 0x000002123b3b7824 */ /* 0x010fc600078e02ff */
[----:B------:R4:W2:Y:S01]  /*3a20*/  LDG.E.U16 R98, desc[UR4][R50.64] ;  /* 0x0000000432627981 */ /* 0x0008a2000c1e1500 */
[----:B------:R-:W5:Y:S01]  /*3a30*/  LDC R47, c[0x0][0x248] ;  /* 0x00009200ff2f7b82 */ /* 0x000f620000000800 */
[-C--:B------:R-:W-:Y:S02]  /*3a40*/  IADD3 R30, P0, R57, R120.reuse, RZ ;  /* 0x00000078391e7210 */ /* 0x080fe40007f1e0ff */
[----:B------:R-:W-:Y:S01]  /*3a50*/  IADD3 R48, P2, R63, R120, RZ ;  /* 0x000000783f307210 */ /* 0x000fe20007f5e0ff */
[----:B------:R-:W-:Y:S01]  /*3a60*/  STL [R1+0xa0], R77 ;  /* 0x0000a04d01007387 */ /* 0x000fe20000100800 */
[----:B------:R-:W-:-:S03]  /*3a70*/  LEA.HI.X.SX32 R31, R29, R121, 0x1, P0 ;  /* 0x000000791d1f7211 */ /* 0x000fc600000f0eff */
[----:B------:R-:W3:Y:S01]  /*3a80*/  LDC R62, c[0x0][0x248] ;  /* 0x00009200ff3e7b82 */ /* 0x000ee20000000800 */
[----:B------:R-:W-:Y:S01]  /*3a90*/  STL [R1+0x4c], R76 ;  /* 0x00004c4c01007387 */ /* 0x000fe20000100800 */
[----:B------:R-:W-:-:S03]  /*3aa0*/  LEA.HI.X.SX32 R49, R212, R121, 0x1, P2 ;  /* 0x00000079d4317211 */ /* 0x000fc600010f0eff */
[----:B------:R-:W-:Y:S03]  /*3ab0*/  STL [R1+0x34], R66 ;  /* 0x0000344201007387 */ /* 0x000fe60000100800 */
[----:B------:R-:W3:Y:S01]  /*3ac0*/  LDC R63, c[0x0][0x248] ;  /* 0x00009200ff3f7b82 */ /* 0x000ee20000000800 */
[----:B------:R1:W-:Y:S01]  /*3ad0*/  STL [R1+0x30], R64 ;  /* 0x0000304001007387 */ /* 0x0003e20000100800 */
[----:B------:R-:W-:Y:S01]  /*3ae0*/  IMAD R29, R26, 0x109, RZ ;  /* 0x000001091a1d7824 */ /* 0x000fe200078e02ff */
[----:B------:R-:W-:Y:S02]  /*3af0*/  IADD3 R52, P0, R59, R120, RZ ;  /* 0x000000783b347210 */ /* 0x000fe40007f1e0ff */
[----:B0-----:R0:W2:Y:S03]  /*3b00*/  LDG.E.U16 R78, desc[UR4][R30.64] ;  /* 0x000000041e4e7981 */ /* 0x0010a6000c1e1500 */
[----:B------:R-:W3:Y:S01]  /*3b10*/  LDC R56, c[0x0][0x248] ;  /* 0x00009200ff387b82 */ /* 0x000ee20000000800 */
[----:B----4-:R-:W-:Y:S01]  /*3b20*/  IMAD R51, R60, 0x222, RZ ;  /* 0x000002223c337824 */ /* 0x010fe200078e02ff */
[----:B------:R4:W2:Y:S06]  /*3b30*/  LDG.E.U16 R82, desc[UR4][R48.64] ;  /* 0x0000000430527981 */ /* 0x0008ac000c1e1500 */
[----:B------:R-:W3:Y:S01]  /*3b40*/  LDC R57, c[0x0][0x248] ;  /* 0x00009200ff397b82 */ /* 0x000ee20000000800 */
[----:B0-----:R-:W-:-:S07]  /*3b50*/  IMAD R31, R54, 0x119, RZ ;  /* 0x00000119361f7824 */ /* 0x001fce00078e02ff */
[----:B-1----:R-:W0:Y:S01]  /*3b60*/  LDC R64, c[0x0][0x248] ;  /* 0x00009200ff407b82 */ /* 0x002e220000000800 */
[----:B----4-:R-:W-:-:S07]  /*3b70*/  IMAD R49, R53, 0x242, RZ ;  /* 0x0000024235317824 */ /* 0x010fce00078e02ff */
[----:B------:R-:W1:Y:S01]  /*3b80*/  LDC R65, c[0x0][0x248] ;  /* 0x00009200ff417b82 */ /* 0x000e620000000800 */
[----:B------:R-:W-:Y:S01]  /*3b90*/  LEA.HI.X.SX32 R53, R29, R121, 0x1, P0 ;  /* 0x000000791d357211 */ /* 0x000fe200000f0eff */
[----:B-----5:R-:W-:-:S06]  /*3ba0*/  IMAD R61, R61, 0x232, RZ ;  /* 0x000002323d3d7824 */ /* 0x020fcc00078e02ff */
[----:B------:R-:W4:Y:S01]  /*3bb0*/  LDC R58, c[0x0][0x248] ;  /* 0x00009200ff3a7b82 */ /* 0x000f220000000800 */
[----:B------:R-:W-:-:S07]  /*3bc0*/  IMAD R29, R55, 0x121, RZ ;  /* 0x00000121371d7824 */ /* 0x000fce00078e02ff */
[----:B------:R-:W5:Y:S01]  /*3bd0*/  LDC R54, c[0x0][0x248] ;  /* 0x00009200ff367b82 */ /* 0x000f620000000800 */
[----:B------:R-:W-:-:S07]  /*3be0*/  IMAD R47, R47, 0x111, RZ ;  /* 0x000001112f2f7824 */ /* 0x000fce00078e02ff */
[----:B------:R-:W4:Y:S01]  /*3bf0*/  LDC R60, c[0x0][0x248] ;  /* 0x00009200ff3c7b82 */ /* 0x000f220000000800 */
[-C--:B------:R-:W-:Y:S01]  /*3c00*/  IADD3 R50, P1, R51, R120.reuse, RZ ;  /* 0x0000007833327210 */ /* 0x080fe20007f3e0ff */
[----:B------:R3:W2:Y:S01]  /*3c10*/  LDG.E.U16 R77, desc[UR4][R52.64] ;  /* 0x00000004344d7981 */ /* 0x0006a2000c1e1500 */
[----:B------:R-:W-:-:S05]  /*3c20*/  IADD3 R48, P0, R61, R120, RZ ;  /* 0x000000783d307210 */ /* 0x000fca0007f1e0ff */
[----:B------:R-:W4:Y:S01]  /*3c30*/  LDC R55, c[0x0][0x248] ;  /* 0x00009200ff377b82 */ /* 0x000f220000000800 */
[-C--:B------:R-:W-:Y:S02]  /*3c40*/  IADD3 R30, P2, R49, R120.reuse, RZ ;  /* 0x00000078311e7210 */ /* 0x080fe40007f5e0ff */
[-C--:B------:R-:W-:Y:S01]  /*3c50*/  LEA.HI.X.SX32 R51, R47, R121.reuse, 0x1, P1 ;  /* 0x000000792f337211 */ /* 0x080fe200008f0eff */
[----:B---3--:R-:W-:Y:S01]  /*3c60*/  IMAD R53, R62, 0x252, RZ ;  /* 0x000002523e357824 */ /* 0x008fe200078e02ff */
[-C--:B------:R-:W-:Y:S01]  /*3c70*/  LEA.HI.X.SX32 R49, R31, R121.reuse, 0x1, P0 ;  /* 0x000000791f317211 */ /* 0x080fe200000f0eff */
[----:B------:R-:W-:Y:S02]  /*3c80*/  IMAD R63, R63, 0x262, RZ ;  /* 0x000002623f3f7824 */ /* 0x000fe400078e02ff */
[----:B------:R-:W3:Y:S01]  /*3c90*/  LDC R61, c[0x0][0x248] ;  /* 0x00009200ff3d7b82 */ /* 0x000ee20000000800 */
[----:B------:R-:W-:Y:S01]  /*3ca0*/  LEA.HI.X.SX32 R31, R29, R121, 0x1, P2 ;  /* 0x000000791d1f7211 */ /* 0x000fe200010f0eff */
[----:B------:R0:W2:Y:S01]  /*3cb0*/  LDG.E.U16 R76, desc[UR4][R50.64] ;  /* 0x00000004324c7981 */ /* 0x0000a2000c1e1500 */
[----:B------:R-:W-:Y:S01]  /*3cc0*/  IMAD R47, R56, 0x129, RZ ;  /* 0x00000129382f7824 */ /* 0x000fe200078e02ff */
[----:B------:R-:W-:-:S02]  /*3cd0*/  IADD3 R52, P0, R53, R120, RZ ;  /* 0x0000007835347210 */ /* 0x000fc40007f1e0ff */
[----:B------:R0:W2:Y:S02]  /*3ce0*/  LDG.E.U16 R75, desc[UR4][R48.64] ;  /* 0x00000004304b7981 */ /* 0x0000a4000c1e1500 */
[----:B------:R-:W3:Y:S01]  /*3cf0*/  LDC R66, c[0x0][0x248] ;  /* 0x00009200ff427b82 */ /* 0x000ee20000000800 */
[----:B-1----:R-:W-:Y:S01]  /*3d00*/  IMAD R65, R65, 0x282, RZ ;  /* 0x0000028241417824 */ /* 0x002fe200078e02ff */
[----:B------:R1:W-:Y:S01]  /*3d10*/  STS.U16 [R80+0x800], R74 ;  /* 0x0008004a50007388 */ /* 0x0003e20000000400 */
[----:B0-----:R-:W-:Y:S01]  /*3d20*/  IMAD R51, R57, 0x131, RZ ;  /* 0x0000013139337824 */ /* 0x001fe200078e02ff */
[----:B------:R-:W-:-:S04]  /*3d30*/  IADD3 R50, P1, R63, R120, RZ ;  /* 0x000000783f327210 */ /* 0x000fc80007f3e0ff */
[----:B------:R-:W0:Y:S01]  /*3d40*/  LDC R59, c[0x0][0x248] ;  /* 0x00009200ff3b7b82 */ /* 0x000e220000000800 */
[----:B------:R-:W-:Y:S01]  /*3d50*/  IMAD R49, R64, 0x272, RZ ;  /* 0x0000027240317824 */ /* 0x000fe200078e02ff */
[-C--:B------:R-:W-:Y:S01]  /*3d60*/  LEA.HI.X.SX32 R53, R47, R121.reuse, 0x1, P0 ;  /* 0x000000792f357211 */ /* 0x080fe200000f0eff */
[----:B-1----:R1:W2:Y:S05]  /*3d70*/  LDG.E.U16 R74, desc[UR4][R30.64] ;  /* 0x000000041e4a7981 */ /* 0x0022aa000c1e1500 */
[----:B------:R-:W0:Y:S01]  /*3d80*/  LDC R29, c[0x0][0x248] ;  /* 0x00009200ff1d7b82 */ /* 0x000e220000000800 */
[-C--:B------:R-:W-:Y:S01]  /*3d90*/  IADD3 R48, P2, R49, R120.reuse, RZ ;  /* 0x0000007831307210 */ /* 0x080fe20007f5e0ff */
[----:B-----5:R-:W-:Y:S01]  /*3da0*/  IMAD R47, R54, 0x141, RZ ;  /* 0x00000141362f7824 */ /* 0x020fe200078e02ff */
[-C--:B------:R-:W-:Y:S01]  /*3db0*/  LEA.HI.X.SX32 R51, R51, R121.reuse, 0x1, P1 ;  /* 0x0000007933337211 */ /* 0x080fe200008f0eff */
[----:B----4-:R-:W-:Y:S01]  /*3dc0*/  IMAD R63, R60, 0x292, RZ ;  /* 0x000002923c3f7824 */ /* 0x010fe200078e02ff */
[----:B------:R4:W-:Y:S01]  /*3dd0*/  STS.U16 [R80+0x1000], R72 ;  /* 0x0010004850007388 */ /* 0x0009e20000000400 */
[----:B-1----:R-:W-:Y:S01]  /*3de0*/  IMAD R31, R58, 0x139, RZ ;  /* 0x000001393a1f7824 */ /* 0x002fe200078e02ff */
[----:B------:R-:W-:Y:S01]  /*3df0*/  IADD3 R30, P0, R65, R120, RZ ;  /* 0x00000078411e7210 */ /* 0x000fe20007f1e0ff */
[----:B------:R-:W1:Y:S01]  /*3e00*/  LDC R64, c[0x0][0x248] ;  /* 0x00009200ff407b82 */ /* 0x000e620000000800 */
[----:B------:R5:W2:Y:S02]  /*3e10*/  LDG.E.U16 R73, desc[UR4][R52.64] ;  /* 0x0000000434497981 */ /* 0x000aa4000c1e1500 */
[----:B------:R-:W-:-:S02]  /*3e20*/  LEA.HI.X.SX32 R49, R31, R121, 0x1, P2 ;  /* 0x000000791f317211 */ /* 0x000fc400010f0eff */
[----:B------:R-:W-:Y:S01]  /*3e30*/  LEA.HI.X.SX32 R31, R47, R121, 0x1, P0 ;  /* 0x000000792f1f7211 */ /* 0x000fe200000f0eff */
[----:B----4-:R4:W2:Y:S02]  /*3e40*/  LDG.E.U16 R72, desc[UR4][R50.64] ;  /* 0x0000000432487981 */ /* 0x0108a4000c1e1500 */
[----:B------:R-:W1:Y:S01]  /*3e50*/  LDC R56, c[0x0][0x248] ;  /* 0x00009200ff387b82 */ /* 0x000e620000000800 */
[----:B-----5:R-:W-:-:S07]  /*3e60*/  IMAD R53, R55, 0x149, RZ ;  /* 0x0000014937357824 */ /* 0x020fce00078e02ff */
[----:B------:R-:W5:Y:S01]  /*3e70*/  LDC R57, c[0x0][0x248] ;  /* 0x00009200ff397b82 */ /* 0x000f620000000800 */
[----:B----4-:R-:W-:-:S04]  /*3e80*/  IADD3 R50, P0, R63, R120, RZ ;  /* 0x000000783f327210 */ /* 0x010fc80007f1e0ff */
[----:B------:R-:W-:-:S03]  /*3e90*/  LEA.HI.X.SX32 R51, R53, R121, 0x1, P0 ;  /* 0x0000007935337211 */ /* 0x000fc600000f0eff */
[----:B------:R-:W4:Y:S01]  /*3ea0*/  LDC R65, c[0x0][0x248] ;  /* 0x00009200ff417b82 */ /* 0x000f220000000800 */
[----:B------:R0:W-:Y:S01]  /*3eb0*/  STS.U16 [R80+0x400], R71 ;  /* 0x0004004750007388 */ /* 0x0001e20000000400 */
[----:B---3--:R-:W-:-:S06]  /*3ec0*/  IMAD R61, R61, 0x2a2, RZ ;  /* 0x000002a23d3d7824 */ /* 0x008fcc00078e02ff */
[----:B------:R-:W3:Y:S01]  /*3ed0*/  LDC R47, c[0x0][0x248] ;  /* 0x00009200ff2f7b82 */ /* 0x000ee20000000800 */
[----:B------:R0:W-:Y:S04]  /*3ee0*/  STS.U16 [R80+0x20800], R70 ;  /* 0x0208004650007388 */ /* 0x0001e80000000400 */
[----:B0-----:R0:W2:Y:S03]  /*3ef0*/  LDG.E.U16 R71, desc[UR4][R48.64] ;  /* 0x0000000430477981 */ /* 0x0010a6000c1e1500 */
[----:B------:R-:W5:Y:S01]  /*3f00*/  LDC R53, c[0x0][0x248] ;  /* 0x00009200ff357b82 */ /* 0x000f620000000800 */
[----:B------:R-:W-:Y:S01]  /*3f10*/  IMAD R29, R29, 0x159, RZ ;  /* 0x000001591d1d7824 */ /* 0x000fe200078e02ff */
[----:B------:R1:W2:Y:S06]  /*3f20*/  LDG.E.U16 R70, desc[UR4][R30.64] ;  /* 0x000000041e467981 */ /* 0x0002ac000c1e1500 */
[----:B------:R-:W3:Y:S01]  /*3f30*/  LDC R58, c[0x0][0x248] ;  /* 0x00009200ff3a7b82 */ /* 0x000ee20000000800 */
[----:B0-----:R-:W-:Y:S01]  /*3f40*/  IMAD R49, R66, 0x2b2, RZ ;  /* 0x000002b242317824 */ /* 0x001fe200078e02ff */
[----:B------:R-:W-:-:S06]  /*3f50*/  IADD3 R48, P1, R61, R120, RZ ;  /* 0x000000783d307210 */ /* 0x000fcc0007f3e0ff */
[----:B------:R-:W0:Y:S01]  /*3f60*/  LDC R63, c[0x0][0x248] ;  /* 0x00009200ff3f7b82 */ /* 0x000e220000000800 */
[----:B-1----:R-:W-:Y:S01]  /*3f70*/  IMAD R31, R59, 0x151, RZ ;  /* 0x000001513b1f7824 */ /* 0x002fe200078e02ff */
[----:B------:R-:W-:-:S06]  /*3f80*/  IADD3 R30, P2, R49, R120, RZ ;  /* 0x00000078311e7210 */ /* 0x000fcc0007f5e0ff */
[----:B------:R-:W1:Y:S01]  /*3f90*/  LDC R61, c[0x0][0x248] ;  /* 0x00009200ff3d7b82 */ /* 0x000e620000000800 */
[-C--:B------:R-:W-:Y:S02]  /*3fa0*/  LEA.HI.X.SX32 R49, R31, R121.reuse, 0x1, P1 ;  /* 0x000000791f317211 */ /* 0x080fe400008f0eff */
[----:B------:R-:W-:Y:S01]  /*3fb0*/  LEA.HI.X.SX32 R31, R29, R121, 0x1, P2 ;  /* 0x000000791d1f7211 */ /* 0x000fe200010f0eff */
[----:B------:R-:W-:-:S04]  /*3fc0*/  IMAD R123, R64, 0x2c2, RZ ;  /* 0x000002c2407b7824 */ /* 0x000fc800078e02ff */
[----:B------:R-:W1:Y:S01]  /*3fd0*/  LDC R62, c[0x0][0x248] ;  /* 0x00009200ff3e7b82 */ /* 0x000e620000000800 */
[----:B------:R5:W-:Y:S07]  /*3fe0*/  STS.U16 [R80+0x20400], R68 ;  /* 0x0204004450007388 */ /* 0x000bee0000000400 */
[----:B------:R-:W1:Y:S01]  /*3ff0*/  LDC R29, c[0x0][0x248] ;  /* 0x00009200ff1d7b82 */ /* 0x000e620000000800 */
[----:B------:R5:W-:Y:S01]  /*4000*/  STS.U16 [R80+0x4400], R69 ;  /* 0x0044004550007388 */ /* 0x000be20000000400 */
[----:B----4-:R-:W-:-:S06]  /*4010*/  IMAD R65, R65, 0x2d2, RZ ;  /* 0x000002d241417824 */ /* 0x010fcc00078e02ff */
[----:B------:R-:W4:Y:S01]  /*4020*/  LDC R59, c[0x0][0x248] ;  /* 0x00009200ff3b7b82 */ /* 0x000f220000000800 */
[----:B-----5:R5:W2:Y:S01]  /*4030*/  LDG.E.U16 R68, desc[UR4][R48.64] ;  /* 0x0000000430447981 */ /* 0x020aa2000c1e1500 */
[----:B------:R-:W-:-:S03]  /*4040*/  IADD3 R52, P0, R123, R120, RZ ;  /* 0x000000787b347210 */ /* 0x000fc60007f1e0ff */
[----:B------:R0:W2:Y:S03]  /*4050*/  LDG.E.U16 R69, desc[UR4][R50.64] ;  /* 0x0000000432457981 */ /* 0x0000a6000c1e1500 */
[----:B------:R-:W4:Y:S01]  /*4060*/  LDC R54, c[0x0][0x248] ;  /* 0x00009200ff367b82 */ /* 0x000f220000000800 */
[----:B------:R-:W-:Y:S02]  /*4070*/  IMAD R123, R53, 0x2f2, RZ ;  /* 0x000002f2357b7824 */ /* 0x000fe400078e02ff */
[----:B-----5:R-:W-:Y:S02]  /*4080*/  IMAD R49, R57, 0x169, RZ ;  /* 0x0000016939317824 */ /* 0x020fe400078e02ff */
[----:B---3--:R-:W-:Y:S02]  /*4090*/  IMAD R57, R47, 0x2e2, RZ ;  /* 0x000002e22f397824 */ /* 0x008fe400078e02ff */
[----:B0-----:R-:W-:Y:S01]  /*40a0*/  IMAD R51, R56, 0x161, RZ ;  /* 0x0000016138337824 */ /* 0x001fe200078e02ff */
[----:B------:R-:W0:Y:S01]  /*40b0*/  LDC R55, c[0x0][0x248] ;  /* 0x00009200ff377b82 */ /* 0x000e220000000800 */
[----:B------:R3:W-:Y:S01]  /*40c0*/  STS.U16 [R80+0x20000], R67 ;  /* 0x0200004350007388 */ /* 0x0007e20000000400 */
[----:B------:R-:W-:Y:S01]  /*40d0*/  IADD3 R50, P1, R65, R120, RZ ;  /* 0x0000007841327210 */ /* 0x000fe20007f3e0ff */
[----:B------:R-:W-:Y:S01]  /*40e0*/  IMAD R47, R63, 0x179, RZ ;  /* 0x000001793f2f7824 */ /* 0x000fe200078e02ff */
[----:B------:R-:W-:-:S04]  /*40f0*/  LEA.HI.X.SX32 R53, R51, R121, 0x1, P0 ;  /* 0x0000007933357211 */ /* 0x000fc800000f0eff */
[----:B------:R-:W5:Y:S01]  /*4100*/  LDC R60, c[0x0][0x248] ;  /* 0x00009200ff3c7b82 */ /* 0x000f620000000800 */
[----:B------:R-:W-:Y:S01]  /*4110*/  IADD3 R48, P0, R57, R120, RZ ;  /* 0x0000007839307210 */ /* 0x000fe20007f1e0ff */
[----:B-1----:R-:W-:Y:S01]  /*4120*/  IMAD R61, R61, 0x302, RZ ;  /* 0x000003023d3d7824 */ /* 0x002fe200078e02ff */
[----:B---3--:R1:W3:Y:S01]  /*4130*/  LDG.E.U16 R67, desc[UR4][R30.64] ;  /* 0x000000041e437981 */ /* 0x0082e2000c1e1500 */
[----:B------:R-:W-:-:S03]  /*4140*/  LEA.HI.X.SX32 R51, R49, R121, 0x1, P1 ;  /* 0x0000007931337211 */ /* 0x000fc600008f0eff */
[----:B------:R1:W3:Y:S01]  /*4150*/  LDG.E.U16 R66, desc[UR4][R52.64] ;  /* 0x0000000434427981 */ /* 0x0002e2000c1e1500 */
[----:B------:R-:W5:Y:S01]  /*4160*/  LDC R57, c[0x0][0x248] ;  /* 0x00009200ff397b82 */ /* 0x000f620000000800 */
[----:B----4-:R-:W-:Y:S02]  /*4170*/  IMAD R59, R59, 0x322, RZ ;  /* 0x000003223b3b7824 */ /* 0x010fe400078e02ff */
[----:B------:R-:W4:Y:S01]  /*4180*/  LDG.E.U16 R65, desc[UR4][R50.64] ;  /* 0x0000000432417981 */ /* 0x000f22000c1e1500 */
[----:B-1----:R-:W-:Y:S01]  /*4190*/  IMAD R31, R58, 0x171, RZ ;  /* 0x000001713a1f7824 */ /* 0x002fe200078e02ff */
[----:B------:R-:W-:-:S03]  /*41a0*/  IADD3 R30, P2, R123, R120, RZ ;  /* 0x000000787b1e7210 */ /* 0x000fc60007f5e0ff */
[----:B------:R-:W1:Y:S01]  /*41b0*/  LDC R58, c[0x0][0x248] ;  /* 0x00009200ff3a7b82 */ /* 0x000e620000000800 */
[-C--:B------:R-:W-:Y:S02]  /*41c0*/  LEA.HI.X.SX32 R49, R31, R121.reuse, 0x1, P0 ;  /* 0x000000791f317211 */ /* 0x080fe400000f0eff */
[----:B------:R-:W-:Y:S01]  /*41d0*/  LEA.HI.X.SX32 R31, R47, R121, 0x1, P2 ;  /* 0x000000792f1f7211 */ /* 0x000fe200010f0eff */
[----:B------:R-:W-:-:S04]  /*41e0*/  IMAD R53, R62, 0x181, RZ ;  /* 0x000001813e357824 */ /* 0x000fc800078e02ff */
[----:B------:R-:W1:Y:S01]  /*41f0*/  LDC R56, c[0x0][0x248] ;  /* 0x00009200ff387b82 */ /* 0x000e620000000800 */
[----:B------:R0:W4:Y:S01]  /*4200*/  LDG.E.U16 R63, desc[UR4][R30.64] ;  /* 0x000000041e3f7981 */ /* 0x000122000c1e1500 */
[----:B------:R-:W-:-:S03]  /*4210*/  IADD3 R52, P0, R61, R120, RZ ;  /* 0x000000783d347210 */ /* 0x000fc60007f1e0ff */
[----:B------:R5:W4:Y:S03]  /*4220*/  LDG.E.U16 R64, desc[UR4][R48.64] ;  /* 0x0000000430407981 */ /* 0x000b26000c1e1500 */
[----:B------:R-:W1:Y:S01]  /*4230*/  LDC R123, c[0x0][0x248] ;  /* 0x00009200ff7b7b82 */ /* 0x000e620000000800 */
[----:B0-----:R-:W-:-:S07]  /*4240*/  IMAD R31, R29, 0x332, RZ ;  /* 0x000003321d1f7824 */ /* 0x001fce00078e02ff */
[----:B------:R-:W0:Y:S01]  /*4250*/  LDC R47, c[0x0][0x248] ;  /* 0x00009200ff2f7b82 */ /* 0x000e220000000800 */
[----:B-----5:R-:W-:Y:S01]  /*4260*/  IMAD R49, R54, 0x312, RZ ;  /* 0x0000031236317824 */ /* 0x020fe200078e02ff */
[-C--:B------:R-:W-:Y:S01]  /*4270*/  LEA.HI.X.SX32 R53, R53, R121.reuse, 0x1, P0 ;  /* 0x0000007935357211 */ /* 0x080fe200000f0eff */
[----:B------:R-:W-:Y:S01]  /*4280*/  IMAD R29, R124, 0x199, RZ ;  /* 0x000001997c1d7824 */ /* 0x000fe200078e02ff */
[-C--:B------:R-:W-:Y:S01]  /*4290*/  IADD3 R30, P0, R31, R120.reuse, RZ ;  /* 0x000000781f1e7210 */ /* 0x080fe20007f1e0ff */
[----:B------:R-:W-:Y:S01]  /*42a0*/  IMAD R55, R55, 0x191, RZ ;  /* 0x0000019137377824 */ /* 0x000fe200078e02ff */
[-C--:B------:R-:W-:Y:S01]  /*42b0*/  IADD3 R48, P2, R59, R120.reuse, RZ ;  /* 0x000000783b307210 */ /* 0x080fe20007f5e0ff */
[----:B------:R-:W-:Y:S01]  /*42c0*/  IMAD R51, R60, 0x189, RZ ;  /* 0x000001893c337824 */ /* 0x000fe200078e02ff */
[----:B------:R-:W-:Y:S01]  /*42d0*/  IADD3 R50, P1, R49, R120, RZ ;  /* 0x0000007831327210 */ /* 0x000fe20007f3e0ff */
[----:B------:R5:W4:Y:S01]  /*42e0*/  LDG.E.U16 R62, desc[UR4][R52.64] ;  /* 0x00000004343e7981 */ /* 0x000b22000c1e1500 */
[-C--:B------:R-:W-:Y:S01]  /*42f0*/  LEA.HI.X.SX32 R31, R29, R121.reuse, 0x1, P0 ;  /* 0x000000791d1f7211 */ /* 0x080fe200000f0eff */
[----:B------:R-:W0:Y:S01]  /*4300*/  LDC R54, c[0x0][0x248] ;  /* 0x00009200ff367b82 */ /* 0x000e220000000800 */
[----:B------:R-:W-:-:S02]  /*4310*/  LEA.HI.X.SX32 R49, R55, R121, 0x1, P2 ;  /* 0x0000007937317211 */ /* 0x000fc400010f0eff */
[----:B------:R-:W-:Y:S01]  /*4320*/  LEA.HI.X.SX32 R51, R51, R121, 0x1, P1 ;  /* 0x0000007933337211 */ /* 0x000fe200008f0eff */
[----:B------:R-:W-:Y:S01]  /*4330*/  IMAD R57, R57, 0x352, RZ ;  /* 0x0000035239397824 */ /* 0x000fe200078e02ff */
[----:B------:R-:W4:Y:S03]  /*4340*/  LDG.E.U16 R59, desc[UR4][R30.64] ;  /* 0x000000041e3b7981 */ /* 0x000f26000c1e1500 */
[----:B------:R-:W0:Y:S01]  /*4350*/  LDC R29, c[0x0][0x248] ;  /* 0x00009200ff1d7b82 */ /* 0x000e220000000800 */
[----:B------:R1:W4:Y:S01]  /*4360*/  LDG.E.U16 R61, desc[UR4][R50.64] ;  /* 0x00000004323d7981 */ /* 0x000322000c1e1500 */
[----:B------:R-:W-:-:S03]  /*4370*/  IMAD R125, R122, 0x342, RZ ;  /* 0x000003427a7d7824 */ /* 0x000fc600078e02ff */
[----:B------:R1:W4:Y:S03]  /*4380*/  LDG.E.U16 R60, desc[UR4][R48.64] ;  /* 0x00000004303c7981 */ /* 0x000326000c1e1500 */
[----:B-----5:R-:W5:Y:S08]  /*4390*/  LDC R52, c[0x0][0x248] ;  /* 0x00009200ff347b82 */ /* 0x020f700000000800 */
[----:B------:R-:W5:Y:S01]  /*43a0*/  LDC R55, c[0x0][0x248] ;  /* 0x00009200ff377b82 */ /* 0x000f620000000800 */
[----:B-1----:R-:W-:-:S07]  /*43b0*/  IMAD R51, R58, 0x362, RZ ;  /* 0x000003623a337824 */ /* 0x002fce00078e02ff */
[----:B------:R-:W1:Y:S01]  /*43c0*/  LDC R53, c[0x0][0x248] ;  /* 0x00009200ff357b82 */ /* 0x000e620000000800 */
[----:B------:R-:W-:Y:S01]  /*43d0*/  IMAD R49, R56, 0x1a9, RZ ;  /* 0x000001a938317824 */ /* 0x000fe200078e02ff */
[-C--:B------:R-:W-:Y:S01]  /*43e0*/  IADD3 R48, P1, R57, R120.reuse, RZ ;  /* 0x0000007839307210 */ /* 0x080fe20007f3e0ff */
[----:B------:R-:W-:Y:S01]  /*43f0*/  IMAD R123, R123, 0x1a1, RZ ;  /* 0x000001a17b7b7824 */ /* 0x000fe200078e02ff */
[-C--:B------:R-:W-:Y:S01]  /*4400*/  IADD3 R50, P0, R125, R120.reuse, RZ ;  /* 0x000000787d327210 */ /* 0x080fe20007f1e0ff */
[----:B0-----:R-:W-:Y:S01]  /*4410*/  IMAD R47, R47, 0x1b1, RZ ;  /* 0x000001b12f2f7824 */ /* 0x001fe200078e02ff */
[----:B------:R-:W-:Y:S02]  /*4420*/  IADD3 R30, P2, R51, R120, RZ ;  /* 0x00000078331e7210 */ /* 0x000fe40007f5e0ff */
[-C--:B------:R-:W-:Y:S01]  /*4430*/  LEA.HI.X.SX32 R49, R49, R121.reuse, 0x1, P1 ;  /* 0x0000007931317211 */ /* 0x080fe200008f0eff */
[----:B------:R-:W0:Y:S01]  /*4440*/  LDC R124, c[0x0][0x248] ;  /* 0x00009200ff7c7b82 */ /* 0x000e220000000800 */
[----:B------:R-:W-:-:S02]  /*4450*/  LEA.HI.X.SX32 R51, R123, R121, 0x1, P0 ;  /* 0x000000797b337211 */ /* 0x000fc400000f0eff */
[----:B------:R-:W-:Y:S01]  /*4460*/  LEA.HI.X.SX32 R31, R47, R121, 0x1, P2 ;  /* 0x000000792f1f7211 */ /* 0x000fe200010f0eff */
[----:B------:R5:W4:Y:S04]  /*4470*/  LDG.E.U16 R57, desc[UR4][R48.64] ;  /* 0x0000000430397981 */ /* 0x000b28000c1e1500 */
[----:B------:R-:W0:Y:S01]  /*4480*/  LDC R123, c[0x0][0x248] ;  /* 0x00009200ff7b7b82 */ /* 0x000e220000000800 */
[----:B------:R5:W4:Y:S02]  /*4490*/  LDG.E.U16 R56, desc[UR4][R30.64] ;  /* 0x000000041e387981 */ /* 0x000b24000c1e1500 */
[----:B-----5:R-:W-:Y:S02]  /*44a0*/  IMAD R55, R55, 0x1b9, RZ ;  /* 0x000001b937377824 */ /* 0x020fe400078e02ff */
[----:B------:R5:W4:Y:S01]  /*44b0*/  LDG.E.U16 R58, desc[UR4][R50.64] ;  /* 0x00000004323a7981 */ /* 0x000b22000c1e1500 */
[----:B------:R-:W-:-:S02]  /*44c0*/  IMAD R49, R132, 0x372, RZ ;  /* 0x0000037284317824 */ /* 0x000fc400078e02ff */
[----:B------:R-:W0:Y:S01]  /*44d0*/  LDC R122, c[0x0][0x248] ;  /* 0x00009200ff7a7b82 */ /* 0x000e220000000800 */
[----:B------:R-:W-:Y:S02]  /*44e0*/  IMAD R31, R29, 0x392, RZ ;  /* 0x000003921d1f7824 */ /* 0x000fe400078e02ff */
[----:B------:R-:W-:-:S05]  /*44f0*/  IMAD R29, R52, 0x1c9, RZ ;  /* 0x000001c9341d7824 */ /* 0x000fca00078e02ff */
[----:B------:R-:W0:Y:S01]  /*4500*/  LDC R125, c[0x0][0x248] ;  /* 0x00009200ff7d7b82 */ /* 0x000e220000000800 */
[----:B------:R-:W-:Y:S01]  /*4510*/  IADD3 R52, P0, R49, R120, RZ ;  /* 0x0000007831347210 */ /* 0x000fe20007f1e0ff */
[----:B-----5:R-:W-:Y:S02]  /*4520*/  IMAD R51, R54, 0x382, RZ ;  /* 0x0000038236337824 */ /* 0x020fe400078e02ff */
[----:B-1----:R-:W-:-:S04]  /*4530*/  IMAD R49, R53, 0x3a2, RZ ;  /* 0x000003a235317824 */ /* 0x002fc800078e02ff */
[----:B------:R-:W1:Y:S01]  /*4540*/  LDC R47, c[0x0][0x248] ;  /* 0x00009200ff2f7b82 */ /* 0x000e620000000800 */
[-C--:B------:R-:W-:Y:S01]  /*4550*/  IADD3 R48, P2, R31, R120.reuse, RZ ;  /* 0x000000781f307210 */ /* 0x080fe20007f5e0ff */
[----:B------:R-:W-:Y:S01]  /*4560*/  IMAD R129, R129, 0x1c1, RZ ;  /* 0x000001c181817824 */ /* 0x000fe200078e02ff */
[-C--:B------:R-:W-:Y:S01]  /*4570*/  LEA.HI.X.SX32 R53, R55, R121.reuse, 0x1, P0 ;  /* 0x0000007937357211 */ /* 0x080fe200000f0eff */
[----:B------:R-:W-:Y:S01]  /*4580*/  IMAD R133, R133, 0x1d1, RZ ;  /* 0x000001d185857824 */ /* 0x000fe200078e02ff */
[-C--:B------:R-:W-:Y:S02]  /*4590*/  IADD3 R50, P1, R51, R120.reuse, RZ ;  /* 0x0000007833327210 */ /* 0x080fe40007f3e0ff */
[----:B------:R-:W-:Y:S01]  /*45a0*/  IADD3 R30, P0, R49, R120, RZ ;  /* 0x00000078311e7210 */ /* 0x000fe20007f1e0ff */
[----:B------:R-:W5:Y:S01]  /*45b0*/  LDG.E.U16 R55, desc[UR4][R52.64] ;  /* 0x0000000434377981 */ /* 0x000f62000c1e1500 */
[-C--:B------:R-:W-:Y:S02]  /*45c0*/  LEA.HI.X.SX32 R49, R29, R121.reuse, 0x1, P2 ;  /* 0x000000791d317211 */ /* 0x080fe400010f0eff */
[----:B------:R-:W1:Y:S01]  /*45d0*/  LDC R29, c[0x0][0x248] ;  /* 0x00009200ff1d7b82 */ /* 0x000e620000000800 */
[-C--:B------:R-:W-:Y:S01]  /*45e0*/  LEA.HI.X.SX32 R51, R129, R121.reuse, 0x1, P1 ;  /* 0x0000007981337211 */ /* 0x080fe200008f0eff */
[----:B0-----:R-:W-:Y:S01]  /*45f0*/  IMAD R129, R124, 0x3b2, RZ ;  /* 0x000003b27c817824 */ /* 0x001fe200078e02ff */
[----:B------:R-:W-:Y:S01]  /*4600*/  LEA.HI.X.SX32 R31, R133, R121, 0x1, P0 ;  /* 0x00000079851f7211 */ /* 0x000fe200000f0eff */
[----:B------:R-:W-:-:S02]  /*4610*/  IMAD R123, R123, 0x1d9, RZ ;  /* 0x000001d97b7b7824 */ /* 0x000fc400078e02ff */
[----:B------:R0:W5:Y:S01]  /*4620*/  LDG.E.U16 R54, desc[UR4][R50.64] ;  /* 0x0000000432367981 */ /* 0x000162000c1e1500 */
[----:B------:R-:W-:-:S03]  /*4630*/  IMAD R133, R126, 0x3c2, RZ ;  /* 0x000003c27e857824 */ /* 0x000fc600078e02ff */
[----:B------:R0:W5:Y:S01]  /*4640*/  LDG.E.U16 R52, desc[UR4][R30.64] ;  /* 0x000000041e347981 */ /* 0x000162000c1e1500 */
[----:B------:R-:W-:-:S03]  /*4650*/  IMAD R125, R125, 0x1e1, RZ ;  /* 0x000001e17d7d7824 */ /* 0x000fc600078e02ff */
[----:B------:R1:W5:Y:S01]  /*4660*/  LDG.E.U16 R53, desc[UR4][R48.64] ;  /* 0x0000000430357981 */ /* 0x000362000c1e1500 */
[----:B0-----:R-:W-:Y:S01]  /*4670*/  IMAD R51, R128, 0x3d2, RZ ;  /* 0x000003d280337824 */ /* 0x001fe200078e02ff */
[-C--:B------:R-:W-:Y:S01]  /*4680*/  IADD3 R50, P0, R129, R120.reuse, RZ ;  /* 0x0000007881327210 */ /* 0x080fe20007f1e0ff */
[----:B------:R-:W-:Y:S01]  /*4690*/  IMAD R31, R122, 0x3e2, RZ ;  /* 0x000003e27a1f7824 */ /* 0x000fe200078e02ff */
[-C--:B------:R-:W-:Y:S01]  /*46a0*/  IADD3 R122, P1, R133, R120.reuse, RZ ;  /* 0x00000078857a7210 */ /* 0x080fe20007f3e0ff */
[----:B-1----:R-:W-:Y:S01]  /*46b0*/  IMAD R47, R47, 0x1f1, RZ ;  /* 0x000001f12f2f7824 */ /* 0x002fe200078e02ff */
[-C--:B------:R-:W-:Y:S02]  /*46c0*/  IADD3 R48, P2, R51, R120.reuse, RZ ;  /* 0x0000007833307210 */ /* 0x080fe40007f5e0ff */
[-C--:B------:R-:W-:Y:S02]  /*46d0*/  LEA.HI.X.SX32 R51, R123, R121.reuse, 0x1, P0 ;  /* 0x000000797b337211 */ /* 0x080fe400000f0eff */
[-C--:B------:R-:W-:Y:S01]  /*46e0*/  IADD3 R30, P0, R31, R120.reuse, RZ ;  /* 0x000000781f1e7210 */ /* 0x080fe20007f1e0ff */
[----:B------:R-:W-:Y:S01]  /*46f0*/  IMAD R127, R127, 0x1e9, RZ ;  /* 0x000001e97f7f7824 */ /* 0x000fe200078e02ff */
[-C--:B------:R-:W-:Y:S01]  /*4700*/  LEA.HI.X.SX32 R123, R125, R121.reuse, 0x1, P1 ;  /* 0x000000797d7b7211 */ /* 0x080fe200008f0eff */
[----:B------:R-:W-:Y:S01]  /*4710*/  IMAD R152, R152, 0x122, RZ ;  /* 0x0000012298987824 */ /* 0x000fe200078e02ff */
[-C--:B------:R-:W-:Y:S01]  /*4720*/  LEA.HI.X.SX32 R31, R47, R121.reuse, 0x1, P0 ;  /* 0x000000792f1f7211 */ /* 0x080fe200000f0eff */
[----:B------:R-:W-:Y:S01]  /*4730*/  IMAD R159, R159, 0x132, RZ ;  /* 0x000001329f9f7824 */ /* 0x000fe200078e02ff */
[----:B------:R-:W-:Y:S01]  /*4740*/  IADD3 R126, P0, R146, R120, RZ ;  /* 0x00000078927e7210 */ /* 0x000fe20007f1e0ff */
[----:B------:R-:W5:Y:S01]  /*4750*/  LDG.E.U16 R51, desc[UR4][R50.64] ;  /* 0x0000000432337981 */ /* 0x000f62000c1e1500 */
[----:B------:R-:W-:-:S02]  /*4760*/  LEA.HI.X.SX32 R49, R127, R121, 0x1, P2 ;  /* 0x000000797f317211 */ /* 0x000fc400010f0eff */
[----:B------:R-:W-:Y:S01]  /*4770*/  LEA.HI.X.SX32 R127, R29, R121, 0x1, P0 ;  /* 0x000000791d7f7211 */ /* 0x000fe200000f0eff */
[----:B------:R-:W-:Y:S01]  /*4780*/  IMAD R29, R26, 0x99, RZ ;  /* 0x000000991a1d7824 */ /* 0x000fe200078e02ff */
[-C--:B------:R-:W-:Y:S01]  /*4790*/  IADD3 R124, P2, R152, R120.reuse, RZ ;  /* 0x00000078987c7210 */ /* 0x080fe20007f5e0ff */
[----:B------:R-:W-:Y:S01]  /*47a0*/  IMAD R151, R151, 0x112, RZ ;  /* 0x0000011297977824 */ /* 0x000fe200078e02ff */
[----:B------:R-:W5:Y:S04]  /*47b0*/  LDG.E.U16 R49, desc[UR4][R48.64] ;  /* 0x0000000430317981 */ /* 0x000f68000c1e1500 */
[----:B------:R0:W5:Y:S01]  /*47c0*/  LDG.E.U16 R50, desc[UR4][R122.64] ;  /* 0x000000047a327981 */ /* 0x000162000c1e1500 */
[C---:B------:R-:W-:Y:S02]  /*47d0*/  IMAD R47, R26.reuse, 0x89, RZ ;  /* 0x000000891a2f7824 */ /* 0x040fe400078e02ff */
[----:B------:R-:W-:Y:S01]  /*47e0*/  IMAD R157, R157, 0x142, RZ ;  /* 0x000001429d9d7824 */ /* 0x000fe200078e02ff */
[----:B------:R1:W5:Y:S01]  /*47f0*/  LDG.E.U16 R48, desc[UR4][R30.64] ;  /* 0x000000041e307981 */ /* 0x000362000c1e1500 */
[----:B0-----:R-:W-:Y:S01]  /*4800*/  IMAD R123, R26, 0x91, RZ ;  /* 0x000000911a7b7824 */ /* 0x001fe200078e02ff */
[----:B------:R-:W-:-:S04]  /*4810*/  IADD3 R122, P0, R159, R120, RZ ;  /* 0x000000789f7a7210 */ /* 0x000fc80007f1e0ff */
[-C--:B------:R-:W-:Y:S02]  /*4820*/  LEA.HI.X.SX32 R125, R123, R121.reuse, 0x1, P2 ;  /* 0x000000797b7d7211 */ /* 0x080fe400010f0eff */
[-C--:B------:R-:W-:Y:S02]  /*4830*/  LEA.HI.X.SX32 R123, R29, R121.reuse, 0x1, P0 ;  /* 0x000000791d7b7211 */ /* 0x080fe400000f0eff */
[----:B-1----:R-:W-:Y:S01]  /*4840*/  IADD3 R30, P1, R151, R120, RZ ;  /* 0x00000078971e7210 */ /* 0x002fe20007f3e0ff */
[----:B------:R-:W-:Y:S02]  /*4850*/  IMAD R163, R163, 0x162, RZ ;  /* 0x00000162a3a37824 */ /* 0x000fe400078e02ff */
[----:B------:R0:W5:Y:S01]  /*4860*/  LDG.E.U16 R29, desc[UR4][R122.64] ;  /* 0x000000047a1d7981 */ /* 0x000162000c1e1500 */
[----:B------:R-:W-:Y:S01]  /*4870*/  LEA.HI.X.SX32 R31, R47, R121, 0x1, P1 ;  /* 0x000000792f1f7211 */ /* 0x000fe200008f0eff */
[----:B------:R-:W-:Y:S02]  /*4880*/  IMAD R167, R167, 0x172, RZ ;  /* 0x00000172a7a77824 */ /* 0x000fe400078e02ff */
[----:B------:R1:W5:Y:S01]  /*4890*/  LDG.E.U16 R47, desc[UR4][R126.64] ;  /* 0x000000047e2f7981 */ /* 0x000362000c1e1500 */
[----:B------:R-:W-:-:S02]  /*48a0*/  IMAD R162, R162, 0x152, RZ ;  /* 0x00000152a2a27824 */ /* 0x000fc400078e02ff */
[C---:B------:R-:W-:Y:S01]  /*48b0*/  IMAD R129, R26.reuse, 0xb9, RZ ;  /* 0x000000b91a817824 */ /* 0x040fe200078e02ff */
[----:B------:R-:W5:Y:S01]  /*48c0*/  LDG.E.U16 R31, desc[UR4][R30.64] ;  /* 0x000000041e1f7981 */ /* 0x000f62000c1e1500 */
[C---:B0-----:R-:W-:Y:S01]  /*48d0*/  IMAD R123, R26.reuse, 0xa1, RZ ;  /* 0x000000a11a7b7824 */ /* 0x041fe200078e02ff */
[-C--:B------:R-:W-:Y:S01]  /*48e0*/  IADD3 R122, P0, R157, R120.reuse, RZ ;  /* 0x000000789d7a7210 */ /* 0x080fe20007f1e0ff */
[----:B-1----:R-:W-:Y:S01]  /*48f0*/  IMAD R127, R26, 0xb1, RZ ;  /* 0x000000b11a7f7824 */ /* 0x002fe200078e02ff */
[-C--:B------:R-:W-:Y:S02]  /*4900*/  IADD3 R126, P2, R163, R120.reuse, RZ ;  /* 0x00000078a37e7210 */ /* 0x080fe40007f5e0ff */
[-C--:B------:R-:W-:Y:S01]  /*4910*/  LEA.HI.X.SX32 R123, R123, R121.reuse, 0x1, P0 ;  /* 0x000000797b7b7211 */ /* 0x080fe200000f0eff */
[----:B------:R-:W-:Y:S01]  /*4920*/  IMAD R166, R166, 0x182, RZ ;  /* 0x00000182a6a67824 */ /* 0x000fe200078e02ff */
[----:B------:R-:W-:Y:S01]  /*4930*/  IADD3 R128, P0, R167, R120, RZ ;  /* 0x00000078a7807210 */ /* 0x000fe20007f1e0ff */
[----:B------:R0:W5:Y:S01]  /*4940*/  LDG.E.U16 R30, desc[UR4][R124.64] ;  /* 0x000000047c1e7981 */ /* 0x000162000c1e1500 */
[-C--:B------:R-:W-:Y:S01]  /*4950*/  LEA.HI.X.SX32 R127, R127, R121.reuse, 0x1, P2 ;  /* 0x000000797f7f7211 */ /* 0x080fe200010f0eff */
[----:B------:R-:W-:Y:S01]  /*4960*/  IMAD R171, R171, 0x1a2, RZ ;  /* 0x000001a2abab7824 */ /* 0x000fe200078e02ff */
[----:B------:R-:W-:Y:S01]  /*4970*/  LEA.HI.X.SX32 R129, R129, R121, 0x1, P0 ;  /* 0x0000007981817211 */ /* 0x000fe200000f0eff */
[----:B------:R1:W5:Y:S01]  /*4980*/  LDG.E.U16 R132, desc[UR4][R122.64] ;  /* 0x000000047a847981 */ /* 0x000362000c1e1500 */
[----:B------:R-:W-:-:S03]  /*4990*/  IMAD R175, R175, 0x1b2, RZ ;  /* 0x000001b2afaf7824 */ /* 0x000fc600078e02ff */
[----:B------:R2:W5:Y:S01]  /*49a0*/  LDG.E.U16 R135, desc[UR4][R126.64] ;  /* 0x000000047e877981 */ /* 0x000562000c1e1500 */
[----:B0-----:R-:W-:Y:S01]  /*49b0*/  IMAD R125, R26, 0xa9, RZ ;  /* 0x000000a91a7d7824 */ /* 0x001fe200078e02ff */
[-C--:B------:R-:W-:Y:S02]  /*49c0*/  IADD3 R124, P1, R162, R120.reuse, RZ ;  /* 0x00000078a27c7210 */ /* 0x080fe40007f3e0ff */
[----:B------:R0:W5:Y:S01]  /*49d0*/  LDG.E.U16 R136, desc[UR4][R128.64] ;  /* 0x0000000480887981 */ /* 0x000162000c1e1500 */
[----:B-1----:R-:W-:Y:S01]  /*49e0*/  IMAD R123, R26, 0xc1, RZ ;  /* 0x000000c11a7b7824 */ /* 0x002fe200078e02ff */
[-C--:B------:R-:W-:Y:S02]  /*49f0*/  IADD3 R122, P0, R166, R120.reuse, RZ ;  /* 0x00000078a67a7210 */ /* 0x080fe40007f1e0ff */
[-C--:B------:R-:W-:Y:S01]  /*4a00*/  LEA.HI.X.SX32 R125, R125, R121.reuse, 0x1, P1 ;  /* 0x000000797d7d7211 */ /* 0x080fe200008f0eff */
[----:B--2---:R-:W-:Y:S01]  /*4a10*/  IMAD R127, R26, 0xd1, RZ ;  /* 0x000000d11a7f7824 */ /* 0x004fe200078e02ff */
[-C--:B------:R-:W-:Y:S01]  /*4a20*/  IADD3 R126, P2, R171, R120.reuse, RZ ;  /* 0x00000078ab7e7210 */ /* 0x080fe20007f5e0ff */
[----:B------:R-:W-:Y:S01]  /*4a30*/  IMAD R170, R170, 0x192, RZ ;  /* 0x00000192aaaa7824 */ /* 0x000fe200078e02ff */
[-C--:B------:R-:W-:Y:S01]  /*4a40*/  LEA.HI.X.SX32 R123, R123, R121.reuse, 0x1, P0 ;  /* 0x000000797b7b7211 */ /* 0x080fe200000f0eff */
[----:B0-----:R-:W-:Y:S01]  /*4a50*/  IMAD R129, R26, 0xd9, RZ ;  /* 0x000000d91a817824 */ /* 0x001fe200078e02ff */
[----:B------:R-:W-:Y:S01]  /*4a60*/  IADD3 R128, P0, R175, R120, RZ ;  /* 0x00000078af807210 */ /* 0x000fe20007f1e0ff */
[----:B------:R-:W-:Y:S01]  /*4a70*/  IMAD R174, R174, 0x1c2, RZ ;  /* 0x000001c2aeae7824 */ /* 0x000fe200078e02ff */
[----:B------:R0:W2:Y:S01]  /*4a80*/  LDG.E.U16 R133, desc[UR4][R124.64] ;  /* 0x000000047c857981 */ /* 0x0000a2000c1e1500 */
[-C--:B------:R-:W-:Y:S01]  /*4a90*/  LEA.HI.X.SX32 R127, R127, R121.reuse, 0x1, P2 ;  /* 0x000000797f7f7211 */ /* 0x080fe200010f0eff */
[----:B------:R-:W-:Y:S01]  /*4aa0*/  IMAD R179, R179, 0x1e2, RZ ;  /* 0x000001e2b3b37824 */ /* 0x000fe200078e02ff */
[----:B------:R-:W-:Y:S01]  /*4ab0*/  LEA.HI.X.SX32 R129, R129, R121, 0x1, P0 ;  /* 0x0000007981817211 */ /* 0x000fe200000f0eff */
[----:B------:R1:W2:Y:S01]  /*4ac0*/  LDG.E.U16 R137, desc[UR4][R122.64] ;  /* 0x000000047a897981 */ /* 0x0002a2000c1e1500 */
[----:B------:R-:W-:-:S03]  /*4ad0*/  IMAD R182, R182, 0x1f2, RZ ;  /* 0x000001f2b6b67824 */ /* 0x000fc600078e02ff */
[----:B------:R3:W2:Y:S01]  /*4ae0*/  LDG.E.U16 R139, desc[UR4][R126.64] ;  /* 0x000000047e8b7981 */ /* 0x0006a2000c1e1500 */
[----:B0-----:R-:W-:Y:S01]  /*4af0*/  IMAD R125, R26, 0xc9, RZ ;  /* 0x000000c91a7d7824 */ /* 0x001fe200078e02ff */
[-C--:B------:R-:W-:Y:S02]  /*4b00*/  IADD3 R124, P1, R170, R120.reuse, RZ ;  /* 0x00000078aa7c7210 */ /* 0x080fe40007f3e0ff */
[----:B------:R0:W2:Y:S01]  /*4b10*/  LDG.E.U16 R140, desc[UR4][R128.64] ;  /* 0x00000004808c7981 */ /* 0x0000a2000c1e1500 */
[----:B-1----:R-:W-:Y:S01]  /*4b20*/  IMAD R123, R26, 0xe1, RZ ;  /* 0x000000e11a7b7824 */ /* 0x002fe200078e02ff */
[-C--:B------:R-:W-:Y:S02]  /*4b30*/  IADD3 R122, P0, R174, R120.reuse, RZ ;  /* 0x00000078ae7a7210 */ /* 0x080fe40007f1e0ff */
[-C--:B------:R-:W-:Y:S01]  /*4b40*/  LEA.HI.X.SX32 R125, R125, R121.reuse, 0x1, P1 ;  /* 0x000000797d7d7211 */ /* 0x080fe200008f0eff */
[----:B---3--:R-:W-:Y:S01]  /*4b50*/  IMAD R127, R26, 0xf1, RZ ;  /* 0x000000f11a7f7824 */ /* 0x008fe200078e02ff */
[-C--:B------:R-:W-:Y:S01]  /*4b60*/  IADD3 R126, P2, R179, R120.reuse, RZ ;  /* 0x00000078b37e7210 */ /* 0x080fe20007f5e0ff */
[----:B------:R-:W-:Y:S01]  /*4b70*/  IMAD R178, R178, 0x1d2, RZ ;  /* 0x000001d2b2b27824 */ /* 0x000fe200078e02ff */
[-C--:B------:R-:W-:Y:S01]  /*4b80*/  LEA.HI.X.SX32 R123, R123, R121.reuse, 0x1, P0 ;  /* 0x000000797b7b7211 */ /* 0x080fe200000f0eff */
[----:B0-----:R-:W-:Y:S01]  /*4b90*/  IMAD R129, R26, 0xf9, RZ ;  /* 0x000000f91a817824 */ /* 0x001fe200078e02ff */
[----:B------:R-:W-:Y:S01]  /*4ba0*/  IADD3 R128, P0, R182, R120, RZ ;  /* 0x00000078b6807210 */ /* 0x000fe20007f1e0ff */
[----:B------:R0:W3:Y:S01]  /*4bb0*/  LDG.E.U16 R138, desc[UR4][R124.64] ;  /* 0x000000047c8a7981 */ /* 0x0000e2000c1e1500 */
[----:B------:R-:W-:-:S02]  /*4bc0*/  LEA.HI.X.SX32 R127, R127, R121, 0x1, P2 ;  /* 0x000000797f7f7211 */ /* 0x000fc400010f0eff */
[-C--:B------:R-:W-:Y:S01]  /*4bd0*/  LEA.HI.X.SX32 R129, R129, R121.reuse, 0x1, P0 ;  /* 0x0000007981817211 */ /* 0x080fe200000f0eff */
[----:B------:R1:W3:Y:S04]  /*4be0*/  LDG.E.U16 R141, desc[UR4][R122.64] ;  /* 0x000000047a8d7981 */ /* 0x0002e8000c1e1500 */
[----:B------:R1:W3:Y:S01]  /*4bf0*/  LDG.E.U16 R143, desc[UR4][R126.64] ;  /* 0x000000047e8f7981 */ /* 0x0002e2000c1e1500 */
[----:B0-----:R-:W-:Y:S01]  /*4c00*/  IMAD R125, R26, 0xe9, RZ ;  /* 0x000000e91a7d7824 */ /* 0x001fe200078e02ff */
[----:B------:R-:W-:Y:S02]  /*4c10*/  IADD3 R124, P1, R178, R120, RZ ;  /* 0x00000078b27c7210 */ /* 0x000fe40007f3e0ff */
[----:B------:R0:W3:Y:S01]  /*4c20*/  LDG.E.U16 R145, desc[UR4][R128.64] ;  /* 0x0000000480917981 */ /* 0x0000e2000c1e1500 */
[----:B-1----:R-:W-:Y:S01]  /*4c30*/  IMAD R122, R148, 0x3f2, RZ ;  /* 0x000003f2947a7824 */ /* 0x002fe200078e02ff */
[----:B------:R-:W-:Y:S01]  /*4c40*/  LEA.HI.X.SX32 R125, R125, R121, 0x1, P1 ;  /* 0x000000797d7d7211 */ /* 0x000fe200008f0eff */
[----:B------:R-:W-:-:S02]  /*4c50*/  IMAD R123, R155, 0x1f9, RZ ;  /* 0x000001f99b7b7824 */ /* 0x000fc400078e02ff */
[----:B------:R-:W-:Y:S01]  /*4c60*/  IMAD R126, R149, 0x204, RZ ;  /* 0x00000204957e7824 */ /* 0x000fe200078e02ff */
[-C--:B------:R-:W-:Y:S01]  /*4c70*/  IADD3 R122, P2, R122, R120.reuse, RZ ;  /* 0x000000787a7a7210 */ /* 0x080fe20007f5e0ff */
[----:B------:R1:W3:Y:S01]  /*4c80*/  LDG.E.U16 R142, desc[UR4][R124.64] ;  /* 0x000000047c8e7981 */ /* 0x0002e2000c1e1500 */
[----:B0-----:R-:W-:Y:S02]  /*4c90*/  IMAD R128, R160, 0x214, RZ ;  /* 0x00000214a0807824 */ /* 0x001fe400078e02ff */
[----:B------:R-:W0:Y:S01]  /*4ca0*/  LDC R160, c[0x0][0x248] ;  /* 0x00009200ffa07b82 */ /* 0x000e220000000800 */
[-C--:B------:R-:W-:Y:S01]  /*4cb0*/  IADD3 R126, P1, R126, R120.reuse, RZ ;  /* 0x000000787e7e7210 */ /* 0x080fe20007f3e0ff */
[----:B------:R-:W-:Y:S01]  /*4cc0*/  IMAD R201, R201, 0x10a, RZ ;  /* 0x0000010ac9c97824 */ /* 0x000fe200078e02ff */
[----:B------:R-:W-:Y:S02]  /*4cd0*/  LEA.HI.X.SX32 R123, R123, R121, 0x1, P2 ;  /* 0x000000797b7b7211 */ /* 0x000fe400010f0eff */
[----:B------:R-:W-:-:S02]  /*4ce0*/  IADD3 R128, P2, R128, R120, RZ ;  /* 0x0000007880807210 */ /* 0x000fc40007f5e0ff */
[----:B-1----:R-:W-:Y:S02]  /*4cf0*/  LEA R124, P0, R165, R120, 0x2 ;  /* 0x00000078a57c7211 */ /* 0x002fe400078010ff */
[-C--:B------:R-:W-:Y:S01]  /*4d00*/  LEA.HI.X.SX32 R127, R147, R121.reuse, 0x1, P1 ;  /* 0x00000079937f7211 */ /* 0x080fe200008f0eff */
[----:B------:R-:W1:Y:S01]  /*4d10*/  LDC R165, c[0x0][0x248] ;  /* 0x00009200ffa57b82 */ /* 0x000e620000000800 */
[-C--:B------:R-:W-:Y:S02]  /*4d20*/  LEA.HI.X.SX32 R125, R146, R121.reuse, 0x1, P0 ;  /* 0x00000079927d7211 */ /* 0x080fe400000f0eff */
[----:B------:R0:W3:Y:S01]  /*4d30*/  LDG.E.U16 R146, desc[UR4][R122.64] ;  /* 0x000000047a927981 */ /* 0x0000e2000c1e1500 */
[----:B------:R-:W-:-:S03]  /*4d40*/  LEA.HI.X.SX32 R129, R201, R121, 0x1, P2 ;  /* 0x00000079c9817211 */ /* 0x000fc600010f0eff */
[----:B------:R0:W3:Y:S04]  /*4d50*/  LDG.E.U16 R148, desc[UR4][R126.64] ;  /* 0x000000047e947981 */ /* 0x0000e8000c1e1500 */
[----:B------:R0:W3:Y:S02]  /*4d60*/  LDG.E.U16 R149, desc[UR4][R128.64] ;  /* 0x0000000480957981 */ /* 0x0000e4000c1e1500 */
[----:B0-----:R-:W-:Y:S02]  /*4d70*/  IMAD R122, R153, 0x224, RZ ;  /* 0x00000224997a7824 */ /* 0x001fe400078e02ff */
[----:B------:R-:W-:Y:S01]  /*4d80*/  IMAD R200, R200, 0x12a, RZ ;  /* 0x0000012ac8c87824 */ /* 0x000fe200078e02ff */
[----:B------:R0:W3:Y:S01]  /*4d90*/  LDG.E.U16 R147, desc[UR4][R124.64] ;  /* 0x000000047c937981 */ /* 0x0000e2000c1e1500 */
[----:B------:R-:W-:Y:S01]  /*4da0*/  IMAD R126, R164, 0x244, RZ ;  /* 0x00000244a47e7824 */ /* 0x000fe200078e02ff */
[----:B------:R-:W-:Y:S01]  /*4db0*/  IADD3 R122, P0, R122, R120, RZ ;  /* 0x000000787a7a7210 */ /* 0x000fe20007f1e0ff */
[----:B------:R-:W1:Y:S01]  /*4dc0*/  LDC R164, c[0x0][0x248] ;  /* 0x00009200ffa47b82 */ /* 0x000e620000000800 */
[----:B------:R-:W-:-:S02]  /*4dd0*/  IMAD R128, R169, 0x254, RZ ;  /* 0x00000254a9807824 */ /* 0x000fc400078e02ff */
[-C--:B------:R-:W-:Y:S02]  /*4de0*/  IADD3 R126, P2, R126, R120.reuse, RZ ;  /* 0x000000787e7e7210 */ /* 0x080fe40007f5e0ff */
[-C--:B------:R-:W-:Y:S02]  /*4df0*/  LEA.HI.X.SX32 R123, R151, R121.reuse, 0x1, P0 ;  /* 0x00000079977b7211 */ /* 0x080fe400000f0eff */
[-C--:B------:R-:W-:Y:S01]  /*4e00*/  IADD3 R128, P0, R128, R120.reuse, RZ ;  /* 0x0000007880807210 */ /* 0x080fe20007f1e0ff */
[----:B0-----:R-:W-:Y:S01]  /*4e10*/  IMAD R124, R161, 0x234, RZ ;  /* 0x00000234a17c7824 */ /* 0x001fe200078e02ff */
[-C--:B------:R-:W-:Y:S01]  /*4e20*/  LEA.HI.X.SX32 R127, R152, R121.reuse, 0x1, P2 ;  /* 0x00000079987f7211 */ /* 0x080fe200010f0eff */
[----:B------:R0:W3:Y:S01]  /*4e30*/  LDG.E.U16 R151, desc[UR4][R122.64] ;  /* 0x000000047a977981 */ /* 0x0000e2000c1e1500 */
[----:B------:R-:W-:Y:S01]  /*4e40*/  LEA.HI.X.SX32 R129, R200, R121, 0x1, P0 ;  /* 0x00000079c8817211 */ /* 0x000fe200000f0eff */
[----:B------:R-:W-:Y:S01]  /*4e50*/  IMAD R199, R199, 0x11a, RZ ;  /* 0x0000011ac7c77824 */ /* 0x000fe200078e02ff */
[----:B------:R-:W4:Y:S01]  /*4e60*/  LDC R169, c[0x0][0x248] ;  /* 0x00009200ffa97b82 */ /* 0x000f220000000800 */
[----:B------:R0:W3:Y:S01]  /*4e70*/  LDG.E.U16 R153, desc[UR4][R126.64] ;  /* 0x000000047e997981 */ /* 0x0000e2000c1e1500 */
[----:B------:R-:W-:-:S03]  /*4e80*/  IADD3 R124, P1, R124, R120, RZ ;  /* 0x000000787c7c7210 */ /* 0x000fc60007f3e0ff */
[----:B------:R0:W3:Y:S02]  /*4e90*/  LDG.E.U16 R155, desc[UR4][R128.64] ;  /* 0x00000004809b7981 */ /* 0x0000e4000c1e1500 */
[----:B0-----:R-:W-:Y:S02]  /*4ea0*/  IMAD R122, R160, 0x264, RZ ;  /* 0x00000264a07a7824 */ /* 0x001fe400078e02ff */
[----:B------:R-:W-:-:S03]  /*4eb0*/  IMAD R126, R168, 0x284, RZ ;  /* 0x00000284a87e7824 */ /* 0x000fc600078e02ff */
[-C--:B------:R-:W-:Y:S01]  /*4ec0*/  IADD3 R122, P0, R122, R120.reuse, RZ ;  /* 0x000000787a7a7210 */ /* 0x080fe20007f1e0ff */
[----:B------:R-:W0:Y:S01]  /*4ed0*/  LDC R168, c[0x0][0x248] ;  /* 0x00009200ffa87b82 */ /* 0x000e220000000800 */
[----:B------:R-:W-:Y:S01]  /*4ee0*/  IMAD R128, R173, 0x294, RZ ;  /* 0x00000294ad807824 */ /* 0x000fe200078e02ff */
[-C--:B------:R-:W-:Y:S01]  /*4ef0*/  LEA.HI.X.SX32 R125, R199, R121.reuse, 0x1, P1 ;  /* 0x00000079c77d7211 */ /* 0x080fe200008f0eff */
[----:B------:R-:W-:Y:S01]  /*4f00*/  IMAD R248, R248, 0x14a, RZ ;  /* 0x0000014af8f87824 */ /* 0x000fe200078e02ff */
[-C--:B------:R-:W-:Y:S02]  /*4f10*/  IADD3 R126, P2, R126, R120.reuse, RZ ;  /* 0x000000787e7e7210 */ /* 0x080fe40007f5e0ff */
[-C--:B------:R-:W-:Y:S01]  /*4f20*/  LEA.HI.X.SX32 R123, R159, R121.reuse, 0x1, P0 ;  /* 0x000000799f7b7211 */ /* 0x080fe200000f0eff */
[----:B------:R1:W3:Y:S01]  /*4f30*/  LDG.E.U16 R152, desc[UR4][R124.64] ;  /* 0x000000047c987981 */ /* 0x0002e2000c1e1500 */
[----:B------:R-:W-:Y:S01]  /*4f40*/  IADD3 R128, P0, R128, R120, RZ ;  /* 0x0000007880807210 */ /* 0x000fe20007f1e0ff */
[----:B------:R-:W-:Y:S01]  /*4f50*/  IMAD R198, R198, 0x13a, RZ ;  /* 0x0000013ac6c67824 */ /* 0x000fe200078e02ff */
[-C--:B------:R-:W-:Y:S01]  /*4f60*/  LEA.HI.X.SX32 R127, R157, R121.reuse, 0x1, P2 ;  /* 0x000000799d7f7211 */ /* 0x080fe200010f0eff */
[----:B------:R-:W0:Y:S01]  /*4f70*/  LDC R173, c[0x0][0x248] ;  /* 0x00009200ffad7b82 */ /* 0x000e220000000800 */
[----:B------:R1:W3:Y:S01]  /*4f80*/  LDG.E.U16 R157, desc[UR4][R122.64] ;  /* 0x000000047a9d7981 */ /* 0x0002e2000c1e1500 */
[----:B------:R-:W-:-:S03]  /*4f90*/  LEA.HI.X.SX32 R129, R248, R121, 0x1, P0 ;  /* 0x00000079f8817211 */ /* 0x000fc600000f0eff */
[----:B------:R4:W3:Y:S01]  /*4fa0*/  LDG.E.U16 R160, desc[UR4][R126.64] ;  /* 0x000000047ea07981 */ /* 0x0008e2000c1e1500 */
[----:B-1----:R-:W-:-:S03]  /*4fb0*/  IMAD R124, R165, 0x274, RZ ;  /* 0x00000274a57c7824 */ /* 0x002fc600078e02ff */
[----:B------:R1:W3:Y:S01]  /*4fc0*/  LDG.E.U16 R161, desc[UR4][R128.64] ;  /* 0x0000000480a17981 */ /* 0x0002e2000c1e1500 */
[----:B------:R-:W-:Y:S01]  /*4fd0*/  IMAD R122, R164, 0x2a4, RZ ;  /* 0x000002a4a47a7824 */ /* 0x000fe200078e02ff */
[----:B------:R-:W-:Y:S01]  /*4fe0*/  IADD3 R124, P1, R124, R120, RZ ;  /* 0x000000787c7c7210 */ /* 0x000fe20007f3e0ff */
[----:B----4-:R-:W-:-:S03]  /*4ff0*/  IMAD R126, R172, 0x2c4, RZ ;  /* 0x000002c4ac7e7824 */ /* 0x010fc600078e02ff */
[-C--:B------:R-:W-:Y:S01]  /*5000*/  IADD3 R122, P0, R122, R120.reuse, RZ ;  /* 0x000000787a7a7210 */ /* 0x080fe20007f1e0ff */
[----:B------:R-:W4:Y:S01]  /*5010*/  LDC R172, c[0x0][0x248] ;  /* 0x00009200ffac7b82 */ /* 0x000f220000000800 */
[----:B-1----:R-:W-:Y:S01]  /*5020*/  IMAD R128, R177, 0x2d4, RZ ;  /* 0x000002d4b1807824 */ /* 0x002fe200078e02ff */
        /* <DEDUP_REMOVED lines=8> */
[----:B------:R0:W3:Y:S01]  /*50b0*/  LDG.E.U16 R162, desc[UR4][R122.64] ;  /* 0x000000047aa27981 */ /* 0x0000e2000c1e1500 */
[----:B------:R-:W-:Y:S01]  /*50c0*/  LEA.HI.X.SX32 R129, R244, R121, 0x1, P0 ;  /* 0x00000079f4817211 */ /* 0x000fe200000f0eff */
[----:B------:R-:W4:Y:S02]  /*50d0*/  LDC R177, c[0x0][0x248] ;  /* 0x00009200ffb17b82 */ /* 0x000f240000000800 */
[----:B------:R0:W3:Y:S01]  /*50e0*/  LDG.E.U16 R164, desc[UR4][R126.64] ;  /* 0x000000047ea47981 */ /* 0x0000e2000c1e1500 */
[----:B-1----:R-:W-:-:S03]  /*50f0*/  IMAD R124, R169, 0x2b4, RZ ;  /* 0x000002b4a97c7824 */ /* 0x002fc600078e02ff */
[----:B------:R1:W3:Y:S01]  /*5100*/  LDG.E.U16 R165, desc[UR4][R128.64] ;  /* 0x0000000480a57981 */ /* 0x0002e2000c1e1500 */
[----:B0-----:R-:W-:Y:S01]  /*5110*/  IMAD R122, R168, 0x2e4, RZ ;  /* 0x000002e4a87a7824 */ /* 0x001fe200078e02ff */
[----:B------:R-:W-:Y:S01]  /*5120*/  IADD3 R124, P1, R124, R120, RZ ;  /* 0x000000787c7c7210 */ /* 0x000fe20007f3e0ff */
[----:B------:R-:W-:-:S03]  /*5130*/  IMAD R126, R176, 0x304, RZ ;  /* 0x00000304b07e7824 */ /* 0x000fc600078e02ff */
[-C--:B------:R-:W-:Y:S01]  /*5140*/  IADD3 R122, P0, R122, R120.reuse, RZ ;  /* 0x000000787a7a7210 */ /* 0x080fe20007f1e0ff */
[----:B------:R-:W0:Y:S01]  /*5150*/  LDC R176, c[0x0][0x248] ;  /* 0x00009200ffb07b82 */ /* 0x000e220000000800 */
        /* <DEDUP_REMOVED lines=15> */
[----:B----4-:R-:W-:Y:S01]  /*5250*/  IMAD R122, R172, 0x324, RZ ;  /* 0x00000324ac7a7824 */ /* 0x010fe200078e02ff */
[----:B------:R-:W-:Y:S01]  /*5260*/  IADD3 R124, P1, R124, R120, RZ ;  /* 0x000000787c7c7210 */ /* 0x000fe20007f3e0ff */
[----:B------:R-:W-:-:S03]  /*5270*/  IMAD R126, R180, 0x344, RZ ;  /* 0x00000344b47e7824 */ /* 0x000fc600078e02ff */
        /* <DEDUP_REMOVED lines=21> */
[----:B------:R-:W-:Y:S02]  /*53d0*/  IMAD R232, R232, 0x1ca, RZ ;  /* 0x000001cae8e87824 */ /* 0x000fe400078e02ff */
[----:B-1----:R-:W-:Y:S01]  /*53e0*/  IMAD R128, R229, 0x394, RZ ;  /* 0x00000394e5807824 */ /* 0x002fe200078e02ff */
[-C--:B------:R-:W-:Y:S01]  /*53f0*/  LEA.HI.X.SX32 R125, R238, R121.reuse, 0x1, P1 ;  /* 0x00000079ee7d7211 */ /* 0x080fe200008f0eff */
[----:B------:R-:W0:Y:S01]  /*5400*/  LDC R217, c[0x0][0x248] ;  /* 0x00009200ffd97b82 */ /* 0x000e220000000800 */
[-C--:B------:R-:W-:Y:S02]  /*5410*/  IADD3 R126, P2, R126, R120.reuse, RZ ;  /* 0x000000787e7e7210 */ /* 0x080fe40007f5e0ff */
[----:B------:R-:W-:Y:S01]  /*5420*/  LEA.HI.X.SX32 R123, R175, R121, 0x1, P0 ;  /* 0x00000079af7b7211 */ /* 0x000fe200000f0eff */
[----:B------:R1:W3:Y:S01]  /*5430*/  LDG.E.U16 R171, desc[UR4][R124.64] ;  /* 0x000000047cab7981 */ /* 0x0002e2000c1e1500 */
[----:B------:R-:W-:-:S02]  /*5440*/  IADD3 R128, P0, R128, R120, RZ ;  /* 0x0000007880807210 */ /* 0x000fc40007f1e0ff */
[-C--:B------:R-:W-:Y:S01]  /*5450*/  LEA.HI.X.SX32 R127, R174, R121.reuse, 0x1, P2 ;  /* 0x00000079ae7f7211 */ /* 0x080fe200010f0eff */
[----:B------:R-:W0:Y:S01]  /*5460*/  LDC R229, c[0x0][0x248] ;  /* 0x00009200ffe57b82 */ /* 0x000e220000000800 */
[----:B------:R4:W3:Y:S01]  /*5470*/  LDG.E.U16 R174, desc[UR4][R122.64] ;  /* 0x000000047aae7981 */ /* 0x0008e2000c1e1500 */
[----:B------:R-:W-:Y:S01]  /*5480*/  LEA.HI.X.SX32 R129, R232, R121, 0x1, P0 ;  /* 0x00000079e8817211 */ /* 0x000fe200000f0eff */
[----:B------:R-:W-:Y:S02]  /*5490*/  IMAD R234, R234, 0x1ba, RZ ;  /* 0x000001baeaea7824 */ /* 0x000fe400078e02ff */
[----:B------:R-:W3:Y:S01]  /*54a0*/  LDG.E.U16 R176, desc[UR4][R126.64] ;  /* 0x000000047eb07981 */ /* 0x000ee2000c1e1500 */
[----:B-1----:R-:W-:-:S03]  /*54b0*/  IMAD R124, R181, 0x374, RZ ;  /* 0x00000374b57c7824 */ /* 0x002fc600078e02ff */
[----:B------:R1:W3:Y:S01]  /*54c0*/  LDG.E.U16 R177, desc[UR4][R128.64] ;  /* 0x0000000480b17981 */ /* 0x0002e2000c1e1500 */
[----:B----4-:R-:W-:Y:S01]  /*54d0*/  IMAD R122, R180, 0x3a4, RZ ;  /* 0x000003a4b47a7824 */ /* 0x010fe200078e02ff */
[----:B------:R-:W-:-:S04]  /*54e0*/  IADD3 R124, P1, R124, R120, RZ ;  /* 0x000000787c7c7210 */ /* 0x000fc80007f3e0ff */
[-C--:B------:R-:W-:Y:S01]  /*54f0*/  IADD3 R122, P0, R122, R120.reuse, RZ ;  /* 0x000000787a7a7210 */ /* 0x080fe20007f1e0ff */
[----:B-1----:R-:W-:Y:S01]  /*5500*/  IMAD R128, R231, 0x3d4, RZ ;  /* 0x000003d4e7807824 */ /* 0x002fe200078e02ff */
[-C--:B------:R-:W-:Y:S01]  /*5510*/  LEA.HI.X.SX32 R125, R234, R121.reuse, 0x1, P1 ;  /* 0x00000079ea7d7211 */ /* 0x080fe200008f0eff */
[----:B------:R-:W-:Y:S01]  /*5520*/  IMAD R126, R228, 0x3c4, RZ ;  /* 0x000003c4e47e7824 */ /* 0x000fe200078e02ff */
[-C--:B------:R-:W-:Y:S01]  /*5530*/  LEA.HI.X.SX32 R123, R178, R121.reuse, 0x1, P0 ;  /* 0x00000079b27b7211 */ /* 0x080fe200000f0eff */
[----:B------:R-:W-:Y:S01]  /*5540*/  IMAD R228, R233, 0x1ea, RZ ;  /* 0x000001eae9e47824 */ /* 0x000fe200078e02ff */
[-C--:B------:R-:W-:Y:S01]  /*5550*/  IADD3 R128, P0, R128, R120.reuse, RZ ;  /* 0x0000007880807210 */ /* 0x080fe20007f1e0ff */
[----:B------:R1:W4:Y:S01]  /*5560*/  LDG.E.U16 R175, desc[UR4][R124.64] ;  /* 0x000000047caf7981 */ /* 0x000322000c1e1500 */
[----:B------:R-:W-:Y:S01]  /*5570*/  IMAD R230, R230, 0x1da, RZ ;  /* 0x000001dae6e67824 */ /* 0x000fe200078e02ff */
[----:B------:R-:W-:Y:S01]  /*5580*/  IADD3 R126, P2, R126, R120, RZ ;  /* 0x000000787e7e7210 */ /* 0x000fe20007f5e0ff */
[----:B------:R-:W5:Y:S01]  /*5590*/  LDC R233, c[0x0][0x248] ;  /* 0x00009200ffe97b82 */ /* 0x000f620000000800 */
[----:B------:R-:W-:Y:S01]  /*55a0*/  LEA.HI.X.SX32 R129, R228, R121, 0x1, P0 ;  /* 0x00000079e4817211 */ /* 0x000fe200000f0eff */
[----:B------:R-:W-:Y:S01]  /*55b0*/  IMAD R249, R241, 0x134, RZ ;  /* 0x00000134f1f97824 */ /* 0x000fe200078e02ff */
[----:B------:R-:W4:Y:S01]  /*55c0*/  LDG.E.U16 R178, desc[UR4][R122.64] ;  /* 0x000000047ab27981 */ /* 0x000f22000c1e1500 */
[----:B-1----:R-:W-:-:S03]  /*55d0*/  IMAD R124, R227, 0x3b4, RZ ;  /* 0x000003b4e37c7824 */ /* 0x002fc600078e02ff */
[----:B------:R0:W4:Y:S01]  /*55e0*/  LDG.E.U16 R181, desc[UR4][R128.64] ;  /* 0x0000000480b57981 */ /* 0x000122000c1e1500 */
[----:B------:R-:W-:Y:S01]  /*55f0*/  IMAD R247, R243, 0x144, RZ ;  /* 0x00000144f3f77824 */ /* 0x000fe200078e02ff */
[----:B------:R-:W1:Y:S01]  /*5600*/  LDC R231, c[0x0][0x248] ;  /* 0x00009200ffe77b82 */ /* 0x000e620000000800 */
[-C--:B------:R-:W-:Y:S02]  /*5610*/  IADD3 R124, P1, R124, R120.reuse, RZ ;  /* 0x000000787c7c7210 */ /* 0x080fe40007f3e0ff */
[-C--:B------:R-:W-:Y:S01]  /*5620*/  LEA.HI.X.SX32 R127, R179, R121.reuse, 0x1, P2 ;  /* 0x00000079b37f7211 */ /* 0x080fe200010f0eff */
[----:B0-----:R-:W-:Y:S01]  /*5630*/  IMAD R128, R217, 0x3e4, RZ ;  /* 0x000003e4d9807824 */ /* 0x001fe200078e02ff */
[-C--:B------:R-:W-:Y:S01]  /*5640*/  LEA.HI.X.SX32 R125, R230, R121.reuse, 0x1, P1 ;  /* 0x00000079e67d7211 */ /* 0x080fe200008f0eff */
[----:B------:R-:W-:Y:S02]  /*5650*/  IMAD R217, R229, 0x114, RZ ;  /* 0x00000114e5d97824 */ /* 0x000fe400078e02ff */
[----:B------:R0:W4:Y:S01]  /*5660*/  LDG.E.U16 R180, desc[UR4][R126.64] ;  /* 0x000000047eb47981 */ /* 0x000122000c1e1500 */
[----:B------:R-:W-:Y:S01]  /*5670*/  IMAD R227, R239, 0x124, RZ ;  /* 0x00000124efe37824 */ /* 0x000fe200078e02ff */
[-C--:B------:R-:W-:Y:S01]  /*5680*/  IADD3 R128, P1, R128, R120.reuse, RZ ;  /* 0x0000007880807210 */ /* 0x080fe20007f3e0ff */
[----:B------:R-:W2:Y:S01]  /*5690*/  LDC R229, c[0x0][0x248] ;  /* 0x00009200ffe57b82 */ /* 0x000ea20000000800 */
[----:B------:R-:W-:Y:S01]  /*56a0*/  IADD3 R122, P2, R249, R120, RZ ;  /* 0x00000078f97a7210 */ /* 0x000fe20007f5e0ff */
[----:B------:R0:W4:Y:S01]  /*56b0*/  LDG.E.U16 R179, desc[UR4][R124.64] ;  /* 0x000000047cb37981 */ /* 0x000122000c1e1500 */
[----:B------:R-:W-:-:S02]  /*56c0*/  LEA.HI.X.SX32 R129, R182, R121, 0x1, P1 ;  /* 0x00000079b6817211 */ /* 0x000fc400008f0eff */
[----:B0-----:R-:W-:-:S03]  /*56d0*/  IADD3 R126, P0, R217, R120, RZ ;  /* 0x00000078d97e7210 */ /* 0x001fc60007f1e0ff */
[----:B------:R0:W4:Y:S01]  /*56e0*/  LDG.E.U16 R182, desc[UR4][R128.64] ;  /* 0x0000000480b67981 */ /* 0x000122000c1e1500 */
[-C--:B------:R-:W-:Y:S01]  /*56f0*/  LEA.HI.X.SX32 R127, R183, R121.reuse, 0x1, P0 ;  /* 0x00000079b77f7211 */ /* 0x080fe200000f0eff */
[----:B------:R-:W-:Y:S01]  /*5700*/  IMAD R241, R235, 0x154, RZ ;  /* 0x00000154ebf17824 */ /* 0x000fe200078e02ff */
[-C--:B------:R-:W-:Y:S01]  /*5710*/  IADD3 R124, P1, R227, R120.reuse, RZ ;  /* 0x00000078e37c7210 */ /* 0x080fe20007f3e0ff */
[----:B------:R-:W-:Y:S01]  /*5720*/  IMAD R239, R237, 0x174, RZ ;  /* 0x00000174edef7824 */ /* 0x000fe200078e02ff */
[-C--:B------:R-:W-:Y:S01]  /*5730*/  LEA.HI.X.SX32 R123, R184, R121.reuse, 0x1, P2 ;  /* 0x00000079b87b7211 */ /* 0x080fe200010f0eff */
[----:B------:R-:W1:Y:S01]  /*5740*/  LDC R235, c[0x0][0x248] ;  /* 0x00009200ffeb7b82 */ /* 0x000e620000000800 */
[----:B0-----:R-:W-:Y:S01]  /*5750*/  IADD3 R128, P0, R247, R120, RZ ;  /* 0x00000078f7807210 */ /* 0x001fe20007f1e0ff */
[----:B------:R0:W4:Y:S03]  /*5760*/  LDG.E.U16 R183, desc[UR4][R126.64] ;  /* 0x000000047eb77981 */ /* 0x000126000c1e1500 */
[----:B------:R-:W-:-:S02]  /*5770*/  LEA.HI.X.SX32 R129, R186, R121, 0x1, P0 ;  /* 0x00000079ba817211 */ /* 0x000fc400000f0eff */
[----:B------:R-:W-:Y:S01]  /*5780*/  LEA.HI.X.SX32 R125, R185, R121, 0x1, P1 ;  /* 0x00000079b97d7211 */ /* 0x000fe200008f0eff */
[----:B-----5:R-:W-:Y:S01]  /*5790*/  IMAD R233, R233, 0x164, RZ ;  /* 0x00000164e9e97824 */ /* 0x020fe200078e02ff */
[----:B------:R5:W4:Y:S01]  /*57a0*/  LDG.E.U16 R185, desc[UR4][R122.64] ;  /* 0x000000047ab97981 */ /* 0x000b22000c1e1500 */
[----:B------:R-:W1:Y:S03]  /*57b0*/  LDC R237, c[0x0][0x248] ;  /* 0x00009200ffed7b82 */ /* 0x000e660000000800 */
[----:B------:R5:W4:Y:S01]  /*57c0*/  LDG.E.U16 R186, desc[UR4][R128.64] ;  /* 0x0000000480ba7981 */ /* 0x000b22000c1e1500 */
[----:B0-----:R-:W-:-:S03]  /*57d0*/  IADD3 R126, P2, R239, R120, RZ ;  /* 0x00000078ef7e7210 */ /* 0x001fc60007f5e0ff */
[----:B------:R0:W4:Y:S01]  /*57e0*/  LDG.E.U16 R184, desc[UR4][R124.64] ;  /* 0x000000047cb87981 */ /* 0x000122000c1e1500 */
[----:B------:R-:W1:Y:S01]  /*57f0*/  LDC R239, c[0x0][0x248] ;  /* 0x00009200ffef7b82 */ /* 0x000e620000000800 */
[----:B-----5:R-:W-:Y:S01]  /*5800*/  IADD3 R122, P0, R241, R120, RZ ;  /* 0x00000078f17a7210 */ /* 0x020fe20007f1e0ff */
[----:B------:R-:W-:-:S03]  /*5810*/  IMAD R128, R245, 0x184, RZ ;  /* 0x00000184f5807824 */ /* 0x000fc600078e02ff */
[-C--:B------:R-:W-:Y:S02]  /*5820*/  LEA.HI.X.SX32 R123, R188, R121.reuse, 0x1, P0 ;  /* 0x00000079bc7b7211 */ /* 0x080fe400000f0eff */
[-C--:B------:R-:W-:Y:S02]  /*5830*/  IADD3 R128, P0, R128, R120.reuse, RZ ;  /* 0x0000007880807210 */ /* 0x080fe40007f1e0ff */
[----:B0-----:R-:W-:Y:S02]  /*5840*/  IADD3 R124, P1, R233, R120, RZ ;  /* 0x00000078e97c7210 */ /* 0x001fe40007f3e0ff */
[-C--:B------:R-:W-:Y:S01]  /*5850*/  LEA.HI.X.SX32 R129, R190, R121.reuse, 0x1, P0 ;  /* 0x00000079be817211 */ /* 0x080fe200000f0eff */
[----:B------:R-:W0:Y:S01]  /*5860*/  LDC R233, c[0x0][0x248] ;  /* 0x00009200ffe97b82 */ /* 0x000e220000000800 */
[-C--:B------:R-:W-:Y:S01]  /*5870*/  LEA.HI.X.SX32 R127, R189, R121.reuse, 0x1, P2 ;  /* 0x00000079bd7f7211 */ /* 0x080fe200010f0eff */
[----:B--2---:R-:W-:Y:S01]  /*5880*/  IMAD R229, R229, 0x194, RZ ;  /* 0x00000194e5e57824 */ /* 0x004fe200078e02ff */
[----:B------:R-:W-:Y:S01]  /*5890*/  LEA.HI.X.SX32 R125, R187, R121, 0x1, P1 ;  /* 0x00000079bb7d7211 */ /* 0x000fe200008f0eff */
[----:B------:R2:W5:Y:S01]  /*58a0*/  LDG.E.U16 R190, desc[UR4][R128.64] ;  /* 0x0000000480be7981 */ /* 0x000562000c1e1500 */
[----:B-1----:R-:W-:-:S03]  /*58b0*/  IMAD R231, R231, 0x1a4, RZ ;  /* 0x000001a4e7e77824 */ /* 0x002fc600078e02ff */
[----:B------:R1:W5:Y:S04]  /*58c0*/  LDG.E.U16 R189, desc[UR4][R126.64] ;  /* 0x000000047ebd7981 */ /* 0x000368000c1e1500 */
[----:B------:R1:W5:Y:S01]  /*58d0*/  LDG.E.U16 R187, desc[UR4][R122.64] ;  /* 0x000000047abb7981 */ /* 0x000362000c1e1500 */
[----:B--2---:R-:W2:Y:S03]  /*58e0*/  LDC R128, c[0x0][0x248] ;  /* 0x00009200ff807b82 */ /* 0x004ea60000000800 */
[----:B------:R1:W4:Y:S02]  /*58f0*/  LDG.E.U16 R188, desc[UR4][R124.64] ;  /* 0x000000047cbc7981 */ /* 0x000324000c1e1500 */
[----:B-1----:R-:W-:-:S03]  /*5900*/  IADD3 R126, P0, R229, R120, RZ ;  /* 0x00000078e57e7210 */ /* 0x002fc60007f1e0ff */
[----:B------:R-:W1:Y:S01]  /*5910*/  LDC R129, c[0x0][0x248] ;  /* 0x00009200ff817b82 */ /* 0x000e620000000800 */
[----:B------:R-:W-:Y:S01]  /*5920*/  IADD3 R122, P1, R231, R120, RZ ;  /* 0x00000078e77a7210 */ /* 0x000fe20007f3e0ff */
[----:B------:R-:W-:-:S06]  /*5930*/  IMAD R124, R235, 0x1b4, RZ ;  /* 0x000001b4eb7c7824 */ /* 0x000fcc00078e02ff */
[----:B------:R-:W1:Y:S01]  /*5940*/  LDC R229, c[0x0][0x248] ;  /* 0x00009200ffe57b82 */ /* 0x000e620000000800 */
[-C--:B------:R-:W-:Y:S01]  /*5950*/  LEA.HI.X.SX32 R127, R191, R121.reuse, 0x1, P0 ;  /* 0x00000079bf7f7211 */ /* 0x080fe200000f0eff */
[----:B------:R-:W-:Y:S01]  /*5960*/  IMAD R231, R239, 0x1d4, RZ ;  /* 0x000001d4efe77824 */ /* 0x000fe200078e02ff */
[-C--:B------:R-:W-:Y:S02]  /*5970*/  LEA.HI.X.SX32 R123, R192, R121.reuse, 0x1, P1 ;  /* 0x00000079c07b7211 */ /* 0x080fe400008f0eff */
[----:B------:R-:W-:Y:S01]  /*5980*/  IADD3 R124, P0, R124, R120, RZ ;  /* 0x000000787c7c7210 */ /* 0x000fe20007f1e0ff */
[----:B------:R-:W-:Y:S01]  /*5990*/  IMAD R235, R237, 0x1c4, RZ ;  /* 0x000001c4edeb7824 */ /* 0x000fe200078e02ff */
[----:B------:R0:W5:Y:S02]  /*59a0*/  LDG.E.U16 R191, desc[UR4][R126.64] ;  /* 0x000000047ebf7981 */ /* 0x000164000c1e1500 */
[----:B------:R-:W-:Y:S02]  /*59b0*/  LEA.HI.X.SX32 R125, R193, R121, 0x1, P0 ;  /* 0x00000079c17d7211 */ /* 0x000fe400000f0eff */
[----:B------:R0:W5:Y:S02]  /*59c0*/  LDG.E.U16 R192, desc[UR4][R122.64] ;  /* 0x000000047ac07981 */ /* 0x000164000c1e1500 */
[----:B0-----:R-:W-:-:S02]  /*59d0*/  IMAD R233, R233, 0x1e4, RZ ;  /* 0x000001e4e9e97824 */ /* 0x001fc400078e02ff */
[----:B------:R-:W5:Y:S01]  /*59e0*/  LDG.E.U16 R193, desc[UR4][R124.64] ;  /* 0x000000047cc17981 */ /* 0x000f62000c1e1500 */
[-C--:B------:R-:W-:Y:S02]  /*59f0*/  IADD3 R126, P1, R235, R120.reuse, RZ ;  /* 0x00000078eb7e7210 */ /* 0x080fe40007f3e0ff */
[----:B------:R-:W-:-:S04]  /*5a00*/  IADD3 R122, P0, R231, R120, RZ ;  /* 0x00000078e77a7210 */ /* 0x000fc80007f1e0ff */
[-C--:B------:R-:W-:Y:S01]  /*5a10*/  LEA.HI.X.SX32 R123, R195, R121.reuse, 0x1, P0 ;  /* 0x00000079c37b7211 */ /* 0x080fe200000f0eff */
[----:B--2---:R-:W-:Y:S01]  /*5a20*/  IMAD R231, R128, 0x1f4, RZ ;  /* 0x000001f480e77824 */ /* 0x004fe200078e02ff */
[-C--:B------:R-:W-:Y:S02]  /*5a30*/  LEA.HI.X.SX32 R127, R194, R121.reuse, 0x1, P1 ;  /* 0x00000079c27f7211 */ /* 0x080fe400008f0eff */
[-C--:B------:R-:W-:Y:S01]  /*5a40*/  IADD3 R128, P0, R233, R120.reuse, RZ ;  /* 0x00000078e9807210 */ /* 0x080fe20007f1e0ff */
[----:B------:R1:W2:Y:S04]  /*5a50*/  LDG.E.U16 R195, desc[UR4][R122.64] ;  /* 0x000000047ac37981 */ /* 0x0002a8000c1e1500 */
[----:B------:R0:W4:Y:S01]  /*5a60*/  LDG.E.U16 R194, desc[UR4][R126.64] ;  /* 0x000000047ec27981 */ /* 0x000122000c1e1500 */
[----:B-1----:R-:W-:Y:S01]  /*5a70*/  IMAD R122, R129, 0x3f4, RZ ;  /* 0x000003f4817a7824 */ /* 0x002fe200078e02ff */
[----:B------:R-:W-:Y:S01]  /*5a80*/  LEA.HI.X.SX32 R129, R197, R121, 0x1, P0 ;  /* 0x00000079c5817211 */ /* 0x000fe200000f0eff */
[----:B------:R-:W-:Y:S01]  /*5a90*/  IMAD R197, R229, 0x1fa, RZ ;  /* 0x000001fae5c57824 */ /* 0x000fe200078e02ff */
[----:B------:R-:W-:-:S02]  /*5aa0*/  IADD3 R124, P0, R196, R120, RZ ;  /* 0x00000078c47c7210 */ /* 0x000fc40007f1e0ff */
[-C--:B0-----:R-:W-:Y:S01]  /*5ab0*/  IADD3 R126, P1, R231, R120.reuse, RZ ;  /* 0x00000078e77e7210 */ /* 0x081fe20007f3e0ff */
[----:B------:R0:W5:Y:S01]  /*5ac0*/  LDG.E.U16 R196, desc[UR4][R128.64] ;  /* 0x0000000480c47981 */ /* 0x000162000c1e1500 */
[-C--:B------:R-:W-:Y:S02]  /*5ad0*/  IADD3 R122, P2, R122, R120.reuse, RZ ;  /* 0x000000787a7a7210 */ /* 0x080fe40007f5e0ff */
[-C--:B------:R-:W-:Y:S02]  /*5ae0*/  LEA.HI.X.SX32 R127, R214, R121.reuse, 0x1, P1 ;  /* 0x00000079d67f7211 */ /* 0x080fe400008f0eff */
[-C--:B------:R-:W-:Y:S02]  /*5af0*/  LEA.HI.X.SX32 R125, R215, R121.reuse, 0x1, P0 ;  /* 0x00000079d77d7211 */ /* 0x080fe400000f0eff */
[----:B------:R-:W-:Y:S01]  /*5b00*/  LEA.HI.X.SX32 R123, R197, R121, 0x1, P2 ;  /* 0x00000079c57b7211 */ /* 0x000fe200010f0eff */
[----:B------:R-:W5:Y:S01]  /*5b10*/  LDG.E.U16 R126, desc[UR4][R126.64] ;  /* 0x000000047e7e7981 */ /* 0x000f62000c1e1500 */
[----:B0-----:R-:W-:-:S03]  /*5b20*/  IADD3 R128, P0, R211, R120, RZ ;  /* 0x00000078d3807210 */ /* 0x001fc60007f1e0ff */
[----:B------:R-:W3:Y:S01]  /*5b30*/  LDG.E.U16 R211, desc[UR4][R124.64] ;  /* 0x000000047cd37981 */ /* 0x000ee2000c1e1500 */
[----:B------:R-:W-:-:S03]  /*5b40*/  LEA.HI.X.SX32 R129, R218, R121, 0x1, P0 ;  /* 0x00000079da817211 */ /* 0x000fc600000f0eff */
[----:B------:R0:W5:Y:S04]  /*5b50*/  LDG.E.U16 R127, desc[UR4][R122.64] ;  /* 0x000000047a7f7981 */ /* 0x000168000c1e1500 */
[----:B------:R1:W2:Y:S01]  /*5b60*/  LDG.E.U16 R128, desc[UR4][R128.64] ;  /* 0x0000000480807981 */ /* 0x0002a2000c1e1500 */
[----:B0-----:R-:W-:-:S04]  /*5b70*/  IADD3 R122, P0, R210, R120, RZ ;  /* 0x00000078d27a7210 */ /* 0x001fc80007f1e0ff */
[-C--:B------:R-:W-:Y:S01]  /*5b80*/  LEA.HI.X.SX32 R123, R216, R121.reuse, 0x1, P0 ;  /* 0x00000079d87b7211 */ /* 0x080fe200000f0eff */
[----:B------:R0:W-:Y:S01]  /*5b90*/  STS.U16 [R80+0x23000], R116 ;  /* 0x0230007450007388 */ /* 0x0001e20000000400 */
[-C--:B------:R-:W-:Y:S01]  /*5ba0*/  IADD3 R124, P1, R208, R120.reuse, RZ ;  /* 0x00000078d07c7210 */ /* 0x080fe20007f3e0ff */
[----:B-1----:R-:W1:Y:S03]  /*5bb0*/  LDC R129, c[0x0][0x248] ;  /* 0x00009200ff817b82 */ /* 0x002e660000000800 */
[----:B------:R-:W4:Y:S01]  /*5bc0*/  LDG.E.U16 R123, desc[UR4][R122.64] ;  /* 0x000000047a7b7981 */ /* 0x000f22000c1e1500 */
[----:B------:R-:W-:Y:S02]  /*5bd0*/  LEA.HI.X.SX32 R125, R221, R121, 0x1, P1 ;  /* 0x00000079dd7d7211 */ /* 0x000fe400008f0eff */
[-C--:B0-----:R-:W-:Y:S01]  /*5be0*/  IADD3 R116, P0, R209, R120.reuse, RZ ;  /* 0x00000078d1747210 */ /* 0x081fe20007f1e0ff */
[----:B------:R0:W-:Y:S04]  /*5bf0*/  STS.U16 [R80+0x5400], R118 ;  /* 0x0054007650007388 */ /* 0x0001e80000000400 */
[----:B------:R0:W-:Y:S04]  /*5c00*/  STS.U16 [R80+0x22800], R117 ;  /* 0x0228007550007388 */ /* 0x0001e80000000400 */
[----:B------:R0:W-:Y:S02]  /*5c10*/  STS.U16 [R80+0x24000], R112 ;  /* 0x0240007050007388 */ /* 0x0001e40000000400 */
[----:B0-----:R-:W-:-:S02]  /*5c20*/  IADD3 R118, P1, R207, R120, RZ ;  /* 0x00000078cf767210 */ /* 0x001fc40007f3e0ff */
[----:B------:R0:W-:Y:S01]  /*5c30*/  STS.U16 [R80+0x22400], R119 ;  /* 0x0224007750007388 */ /* 0x0001e20000000400 */
[----:B------:R-:W-:-:S03]  /*5c40*/  LEA.HI.X.SX32 R117, R219, R121, 0x1, P0 ;  /* 0x00000079db757211 */ /* 0x000fc600000f0eff */
[----:B------:R0:W-:Y:S01]  /*5c50*/  STS.U16 [R80+0x5c00], R114 ;  /* 0x005c007250007388 */ /* 0x0001e20000000400 */
[----:B------:R-:W-:-:S03]  /*5c60*/  IADD3 R112, P0, R205, R120, RZ ;  /* 0x00000078cd707210 */ /* 0x000fc60007f1e0ff */
[----:B------:R0:W-:Y:S02]  /*5c70*/  STS.U16 [R80+0x23800], R113 ;  /* 0x0238007150007388 */ /* 0x0001e40000000400 */
[----:B0-----:R-:W-:Y:S02]  /*5c80*/  LEA.HI.X.SX32 R119, R223, R121, 0x1, P1 ;  /* 0x00000079df777211 */ /* 0x001fe400008f0eff */
[----:B------:R0:W-:Y:S01]  /*5c90*/  STS.U16 [R80+0x25000], R108 ;  /* 0x0250006c50007388 */ /* 0x0001e20000000400 */
[----:B------:R-:W-:-:S03]  /*5ca0*/  IADD3 R114, P1, R206, R120, RZ ;  /* 0x00000078ce727210 */ /* 0x000fc60007f3e0ff */
[----:B------:R1:W-:Y:S01]  /*5cb0*/  STS.U16 [R80+0x23400], R115 ;  /* 0x0234007350007388 */ /* 0x0003e20000000400 */
[----:B------:R-:W-:-:S03]  /*5cc0*/  LEA.HI.X.SX32 R113, R222, R121, 0x1, P0 ;  /* 0x00000079de717211 */ /* 0x000fc600000f0eff */
[----:B------:R1:W-:Y:S01]  /*5cd0*/  STS.U16 [R80+0x6400], R110 ;  /* 0x0064006e50007388 */ /* 0x0003e20000000400 */
[----:B0-----:R-:W-:-:S03]  /*5ce0*/  IADD3 R108, P0, R204, R120, RZ ;  /* 0x00000078cc6c7210 */ /* 0x001fc60007f1e0ff */
[----:B------:R0:W-:Y:S01]  /*5cf0*/  STS.U16 [R80+0x24800], R109 ;  /* 0x0248006d50007388 */ /* 0x0001e20000000400 */
[----:B-1----:R-:W-:-:S03]  /*5d00*/  LEA.HI.X.SX32 R115, R224, R121, 0x1, P1 ;  /* 0x00000079e0737211 */ /* 0x002fc600008f0eff */
[----:B------:R1:W-:Y:S01]  /*5d10*/  STS.U16 [R80+0x23c00], R8 ;  /* 0x023c000850007388 */ /* 0x0003e20000000400 */
[----:B------:R-:W-:-:S03]  /*5d20*/  IADD3 R110, P1, R203, R120, RZ ;  /* 0x00000078cb6e7210 */ /* 0x000fc60007f3e0ff */
[----:B------:R1:W5:Y:S01]  /*5d30*/  LDG.E.U16 R122, desc[UR4][R124.64] ;  /* 0x000000047c7a7981 */ /* 0x000362000c1e1500 */
[----:B0-----:R-:W-:-:S03]  /*5d40*/  LEA.HI.X.SX32 R109, R220, R121, 0x1, P0 ;  /* 0x00000079dc6d7211 */ /* 0x001fc600000f0eff */
[----:B------:R0:W-:Y:S01]  /*5d50*/  STS.U16 [R80+0x24400], R111 ;  /* 0x0244006f50007388 */ /* 0x0001e20000000400 */
[----:B-1----:R-:W-:-:S03]  /*5d60*/  IADD3 R8, P0, R202, R120, RZ ;  /* 0x00000078ca087210 */ /* 0x002fc60007f1e0ff */
[----:B------:R-:W5:Y:S01]  /*5d70*/  LDG.E.U16 R117, desc[UR4][R116.64] ;  /* 0x0000000474757981 */ /* 0x000f62000c1e1500 */
[----:B------:R-:W1:Y:S03]  /*5d80*/  LDC R125, c[0x0][0x248] ;  /* 0x00009200ff7d7b82 */ /* 0x000e660000000800 */
[----:B------:R0:W-:Y:S02]  /*5d90*/  STS.U16 [R80+0x26400], R9 ;  /* 0x0264000950007388 */ /* 0x0001e40000000400 */
[-C--:B0-----:R-:W-:Y:S02]  /*5da0*/  LEA.HI.X.SX32 R111, R225, R121.reuse, 0x1, P1 ;  /* 0x00000079e16f7211 */ /* 0x081fe400008f0eff */
[----:B------:R0:W-:Y:S01]  /*5db0*/  STS.U16 [R80+0x22c00], R4 ;  /* 0x022c000450007388 */ /* 0x0001e20000000400 */
[----:B------:R-:W1:Y:S03]  /*5dc0*/  LDC R225, c[0x0][0x248] ;  /* 0x00009200ffe17b82 */ /* 0x000e660000000800 */
[----:B------:R0:W5:Y:S01]  /*5dd0*/  LDG.E.U16 R116, desc[UR4][R118.64] ;  /* 0x0000000476747981 */ /* 0x000162000c1e1500 */
[----:B------:R-:W-:-:S03]  /*5de0*/  LEA.HI.X.SX32 R9, R226, R121, 0x1, P0 ;  /* 0x00000079e2097211 */ /* 0x000fc600000f0eff */
[----:B------:R-:W5:Y:S01]  /*5df0*/  LDG.E.U16 R112, desc[UR4][R112.64] ;  /* 0x0000000470707981 */ /* 0x000f62000c1e1500 */
[----:B------:R-:W1:Y:S03]  /*5e00*/  LDC R124, c[0x0][0x248] ;  /* 0x00009200ff7c7b82 */ /* 0x000e660000000800 */
[----:B0-----:R0:W5:Y:S04]  /*5e10*/  LDG.E.U16 R4, desc[UR4][R114.64] ;  /* 0x0000000472047981 */ /* 0x001168000c1e1500 */
[----:B------:R0:W-:Y:S01]  /*5e20*/  STS.U16 [R80+0x25800], R105 ;  /* 0x0258006950007388 */ /* 0x0001e20000000400 */
[----:B------:R-:W1:Y:S03]  /*5e30*/  LDC R118, c[0x0][0x248] ;  /* 0x00009200ff767b82 */ /* 0x000e660000000800 */
[----:B------:R0:W-:Y:S04]  /*5e40*/  STS.U16 [R80+0x25c00], R10 ;  /* 0x025c000a50007388 */ /* 0x0001e80000000400 */
[----:B------:R0:W-:Y:S02]  /*5e50*/  STS.U16 [R80+0x24c00], R7 ;  /* 0x024c000750007388 */ /* 0x0001e40000000400 */
[----:B0-----:R-:W0:Y:S02]  /*5e60*/  LDC R115, c[0x0][0x248] ;  /* 0x00009200ff737b82 */ /* 0x001e240000000800 */
[----:B------:R-:W5:Y:S04]  /*5e70*/  LDG.E.U16 R105, desc[UR4][R108.64] ;  /* 0x000000046c697981 */ /* 0x000f68000c1e1500 */
[----:B------:R1:W5:Y:S02]  /*5e80*/  LDG.E.U16 R10, desc[UR4][R110.64] ;  /* 0x000000046e0a7981 */ /* 0x000364000c1e1500 */
[----:B------:R-:W0:Y:S02]  /*5e90*/  LDC R113, c[0x0][0x248] ;  /* 0x00009200ff717b82 */ /* 0x000e240000000800 */
[----:B------:R0:W5:Y:S04]  /*5ea0*/  LDG.E.U16 R7, desc[UR4][R8.64] ;  /* 0x0000000408077981 */ /* 0x000168000c1e1500 */
[----:B------:R3:W-:Y:S02]  /*5eb0*/  STS.U16 [R80+0x27400], R6 ;  /* 0x0274000650007388 */ /* 0x0007e40000000400 */
[----:B-1----:R-:W1:Y:S02]  /*5ec0*/  LDC R111, c[0x0][0x248] ;  /* 0x00009200ff6f7b82 */ /* 0x002e640000000800 */
[----:B---3--:R-:W-:Y:S04]  /*5ed0*/  STL [R1+0x2c], R211 ;  /* 0x00002cd301007387 */ /* 0x008fe80000100800 */
[----:B------:R-:W-:Y:S04]  /*5ee0*/  STS.U16 [R80+0x21c00], R130 ;  /* 0x021c008250007388 */ /* 0x000fe80000000400 */
[----:B------:R-:W-:Y:S04]  /*5ef0*/  STS.U16 [R80+0x22000], R131 ;  /* 0x0220008350007388 */ /* 0x000fe80000000400 */
[----:B------:R-:W-:Y:S04]  /*5f00*/  STS.U16 [R80+0x25400], R107 ;  /* 0x0254006b50007388 */ /* 0x000fe80000000400 */
[----:B------:R-:W-:Y:S04]  /*5f10*/  STS.U16 [R80+0x6c00], R106 ;  /* 0x006c006a50007388 */ /* 0x000fe80000000400 */
[----:B------:R-:W-:Y:S04]  /*5f20*/  STS.U16 [R80+0x26000], R104 ;  /* 0x0260006850007388 */ /* 0x000fe80000000400 */
[----:B------:R-:W-:Y:S01]  /*5f30*/  STS.U16 [R80+0x7400], R103 ;  /* 0x0074006750007388 */ /* 0x000fe20000000400 */
[----:B------:R-:W-:-:S03]  /*5f40*/  IADD3 R6, P0, R201, R120, RZ ;  /* 0x00000078c9067210 */ /* 0x000fc60007f1e0ff */
[----:B------:R-:W-:Y:S04]  /*5f50*/  STS.U16 [R80+0x26800], R102 ;  /* 0x0268006650007388 */ /* 0x000fe80000000400 */
        /* <DEDUP_REMOVED lines=16> */
[----:B------:R3:W-:Y:S04]  /*6060*/  STS.U16 [R80+0x6800], R83 ;  /* 0x0068005350007388 */ /* 0x0007e80000000400 */
[----:B------:R-:W-:Y:S04]  /*6070*/  STS.U16 [R80+0x1c00], R85 ;  /* 0x001c005550007388 */ /* 0x000fe80000000400 */
[----:B------:R-:W-:Y:S04]  /*6080*/  STS.U16 [R80+0x3800], R84 ;  /* 0x0038005450007388 */ /* 0x000fe80000000400 */
[----:B------:R-:W-:Y:S04]  /*6090*/  STS.U16 [R80+0x7000], R28 ;  /* 0x0070001c50007388 */ /* 0x000fe80000000400 */
[----:B------:R1:W-:Y:S04]  /*60a0*/  STS.U16 [R80+0x27c00], R82 ;  /* 0x027c005250007388 */ /* 0x0003e80000000400 */
[----:B------:R-:W-:Y:S04]  /*60b0*/  STS.U16 [R80+0x3c00], R81 ;  /* 0x003c005150007388 */ /* 0x000fe80000000400 */
[----:B------:R-:W-:Y:S01]  /*60c0*/  STS.U16 [R80+0x7800], R79 ;  /* 0x0078004f50007388 */ /* 0x000fe20000000400 */
[----:B0-----:R-:W-:Y:S01]  /*60d0*/  IMAD R9, R26, 0x8d, RZ ;  /* 0x0000008d1a097824 */ /* 0x001fe200078e02ff */
[----:B------:R-:W-:Y:S01]  /*60e0*/  IADD3 R8, P1, R199, R120, RZ ;  /* 0x00000078c7087210 */ /* 0x000fe20007f3e0ff */
[----:B---3--:R-:W0:Y:S01]  /*60f0*/  LDC R83, c[0x0][0x248] ;  /* 0x00009200ff537b82 */ /* 0x008e220000000800 */
[----:B--2---:R-:W-:Y:S04]  /*6100*/  STL [R1+0x28], R128 ;  /* 0x0000288001007387 */ /* 0x004fe80000100800 */
[----:B----4-:R-:W-:Y:S03]  /*6110*/  STL [R1+0x24], R123 ;  /* 0x0000247b01007387 */ /* 0x010fe60000100800 */
[----:B------:R-:W2:Y:S01]  /*6120*/  LDC R87, c[0x0][0x248] ;  /* 0x00009200ff577b82 */ /* 0x000ea20000000800 */
[----:B------:R-:W3:Y:S04]  /*6130*/  LDL R214, [R1+0x804] ;  /* 0x0008040001d67983 */ /* 0x000ee80000100800 */
[----:B-----5:R-:W-:Y:S01]  /*6140*/  STL [R1+0x20], R122 ;  /* 0x0000207a01007387 */ /* 0x020fe20000100800 */
[----:B------:R-:W-:-:S02]  /*6150*/  LEA.HI.X.SX32 R9, R9, R121, 0x1, P1 ;  /* 0x0000007909097211 */ /* 0x000fc400008f0eff */
[----:B-1----:R-:W1:Y:S01]  /*6160*/  LDC R82, c[0x0][0x248] ;  /* 0x00009200ff527b82 */ /* 0x002e620000000800 */
[----:B------:R-:W-:Y:S04]  /*6170*/  STL [R1+0x1c], R117 ;  /* 0x00001c7501007387 */ /* 0x000fe80000100800 */
[----:B------:R-:W-:Y:S03]  /*6180*/  STL [R1+0x18], R116 ;  /* 0x0000187401007387 */ /* 0x000fe60000100800 */
[----:B------:R-:W4:Y:S01]  /*6190*/  LDC R91, c[0x0][0x248] ;  /* 0x00009200ff5b7b82 */ /* 0x000f220000000800 */
[----:B------:R-:W-:Y:S04]  /*61a0*/  STL [R1+0x14], R112 ;  /* 0x0000147001007387 */ /* 0x000fe80000100800 */
[----:B------:R5:W-:Y:S01]  /*61b0*/  STL [R1+0x10], R4 ;  /* 0x0000100401007387 */ /* 0x000be20000100800 */
[----:B------:R-:W-:-:S02]  /*61c0*/  IADD3 R248, P1, R248, R120, RZ ;  /* 0x00000078f8f87210 */ /* 0x000fc40007f3e0ff */
[----:B------:R-:W4:Y:S01]  /*61d0*/  LDC R95, c[0x0][0x248] ;  /* 0x00009200ff5f7b82 */ /* 0x000f220000000800 */
[----:B------:R-:W-:Y:S04]  /*61e0*/  STL [R1+0xc], R105 ;  /* 0x00000c6901007387 */ /* 0x000fe80000100800 */
[----:B------:R-:W-:Y:S01]  /*61f0*/  STL [R1+0x8], R10 ;  /* 0x0000080a01007387 */ /* 0x000fe20000100800 */
[----:B-----5:R-:W-:Y:S02]  /*6200*/  LOP3.LUT R4, R2, 0x10, RZ, 0x3c, !PT ;  /* 0x0000001002047812 */ /* 0x020fe400078e3cff */
[----:B------:R-:W5:Y:S01]  /*6210*/  LDC R103, c[0x0][0x248] ;  /* 0x00009200ff677b82 */ /* 0x000f620000000800 */
[----:B------:R0:W-:Y:S04]  /*6220*/  STL [R1+0x4], R7 ;  /* 0x0000040701007387 */ /* 0x0001e80000100800 */
[----:B------:R3:W5:Y:S03]  /*6230*/  LDG.E.U16 R252, desc[UR4][R8.64] ;  /* 0x0000000408fc7981 */ /* 0x000766000c1e1500 */
[----:B------:R-:W5:Y:S01]  /*6240*/  LDC R98, c[0x0][0x248] ;  /* 0x00009200ff627b82 */ /* 0x000f620000000800 */
[----:B0-----:R-:W-:-:S05]  /*6250*/  IMAD R7, R26, 0x85, RZ ;  /* 0x000000851a077824 */ /* 0x001fca00078e02ff */
[----:B------:R-:W-:Y:S02]  /*6260*/  LEA.HI.X.SX32 R7, R7, R121, 0x1, P0 ;  /* 0x0000007907077211 */ /* 0x000fe400000f0eff */
[----:B------:R-:W0:Y:S01]  /*6270*/  LDC R107, c[0x0][0x248] ;  /* 0x00009200ff6b7b82 */ /* 0x000e220000000800 */
[----:B------:R-:W-:Y:S02]  /*6280*/  IMAD R83, R83, 0x15c, RZ ;  /* 0x0000015c53537824 */ /* 0x000fe400078e02ff */
[----:B--2---:R-:W-:Y:S02]  /*6290*/  IMAD R87, R87, 0x15e, RZ ;  /* 0x0000015e57577824 */ /* 0x004fe400078e02ff */
[----:B-1----:R-:W-:-:S03]  /*62a0*/  IMAD R82, R82, 0x156, RZ ;  /* 0x0000015652527824 */ /* 0x002fc600078e02ff */
[----:B------:R-:W1:Y:S01]  /*62b0*/  LDC R102, c[0x0][0x248] ;  /* 0x00009200ff667b82 */ /* 0x000e620000000800 */
[----:B----4-:R-:W-:Y:S02]  /*62c0*/  IMAD R91, R91, 0x166, RZ ;  /* 0x000001665b5b7824 */ /* 0x010fe400078e02ff */
[----:B------:R-:W-:Y:S02]  /*62d0*/  IMAD R95, R95, 0x16c, RZ ;  /* 0x0000016c5f5f7824 */ /* 0x000fe400078e02ff */
[----:B------:R-:W-:Y:S02]  /*62e0*/  IMAD R118, R118, 0x18e, RZ ;  /* 0x0000018e76767824 */ /* 0x000fe400078e02ff */
[----:B------:R-:W-:Y:S01]  /*62f0*/  IMAD R111, R111, 0x186, RZ ;  /* 0x000001866f6f7824 */ /* 0x000fe200078e02ff */
[----:B------:R-:W2:Y:S01]  /*6300*/  LDC R79, c[0x0][0x248] ;  /* 0x00009200ff4f7b82 */ /* 0x000ea20000000800 */
[----:B------:R-:W-:Y:S02]  /*6310*/  IMAD R115, R115, 0x18c, RZ ;  /* 0x0000018c73737824 */ /* 0x000fe400078e02ff */
[----:B------:R-:W-:-:S05]  /*6320*/  IMAD R130, R26, 0x104, RZ ;  /* 0x000001041a827824 */ /* 0x000fca00078e02ff */
[----:B------:R-:W4:Y:S08]  /*6330*/  LDC R80, c[0x0][0x248] ;  /* 0x00009200ff507b82 */ /* 0x000f300000000800 */
        /* <DEDUP_REMOVED lines=27> */
[----:B------:R-:W4:Y:S01]  /*64f0*/  LDC R116, c[0x0][0x248] ;  /* 0x00009200ff747b82 */ /* 0x000f220000000800 */
[----:B---3--:R-:W-:Y:S01]  /*6500*/  IADD3 R4, R214, R4, RZ ;  /* 0x00000004d6047210 */ /* 0x008fe20007ffe0ff */
[----:B------:R-:W-:Y:S01]  /*6510*/  IMAD R9, R26, 0xad, RZ ;  /* 0x000000ad1a097824 */ /* 0x000fe200078e02ff */
[----:B------:R-:W-:Y:S01]  /*6520*/  LOP3.LUT R10, R2, 0x20, RZ, 0x3c, !PT ;  /* 0x00000020020a7812 */ /* 0x000fe200078e3cff */
[----:B-----5:R-:W-:-:S04]  /*6530*/  IMAD R103, R103, 0x17c, RZ ;  /* 0x0000017c67677824 */ /* 0x020fc800078e02ff */
[----:B------:R-:W3:Y:S01]  /*6540*/  LDC R8, c[0x0][0x248] ;  /* 0x00009200ff087b82 */ /* 0x000ee20000000800 */
[----:B------:R-:W-:Y:S04]  /*6550*/  STS.U16 [R4+0x20080], R78 ;  /* 0x0200804e04007388 */ /* 0x000fe80000000400 */
[----:B------:R-:W-:Y:S03]  /*6560*/  STS.U16 [R4+0x20480], R77 ;  /* 0x0204804d04007388 */ /* 0x000fe60000000400 */
[----:B------:R-:W5:Y:S01]  /*6570*/  LDC R131, c[0x0][0x248] ;  /* 0x00009200ff837b82 */ /* 0x000f620000000800 */
[----:B------:R-:W-:Y:S04]  /*6580*/  STS.U16 [R4+0x20880], R76 ;  /* 0x0208804c04007388 */ /* 0x000fe80000000400 */
[----:B------:R-:W-:Y:S03]  /*6590*/  STS.U16 [R4+0x20c80], R75 ;  /* 0x020c804b04007388 */ /* 0x000fe60000000400 */
[----:B------:R-:W5:Y:S01]  /*65a0*/  LDC R128, c[0x0][0x248] ;  /* 0x00009200ff807b82 */ /* 0x000f620000000800 */
        /* <DEDUP_REMOVED lines=36> */
[----:B------:R1:W-:Y:S04]  /*67f0*/  STS.U16 [R4+0x2480], R38 ;  /* 0x0024802604007388 */ /* 0x0003e80000000400 */
        /* <DEDUP_REMOVED lines=22> */
[----:B------:R2:W-:Y:S01]  /*6960*/  STS.U16 [R4+0x4080], R27 ;  /* 0x0040801b04007388 */ /* 0x0005e20000000400 */
[----:B------:R-:W-:-:S02]  /*6970*/  IADD3 R28, P0, R200, R120, RZ ;  /* 0x00000078c81c7210 */ /* 0x000fc40007f1e0ff */
[----:B------:R-:W-:Y:S01]  /*6980*/  IADD3 R10, R214, R10, RZ ;  /* 0x0000000ad60a7210 */ /* 0x000fe20007ffe0ff */
[C---:B0-----:R-:W-:Y:S01]  /*6990*/  IMAD R39, R26.reuse, 0x8e, RZ ;  /* 0x0000008e1a277824 */ /* 0x041fe200078e02ff */
[----:B-1----:R-:W0:Y:S01]  /*69a0*/  LDC R38, c[0x0][0x248] ;  /* 0x00009200ff267b82 */ /* 0x002e220000000800 */
[----:B--2---:R1:W2:Y:S01]  /*69b0*/  LDG.E.U16 R4, desc[UR4][R6.64] ;  /* 0x0000000406047981 */ /* 0x0042a2000c1e1500 */
[C---:B------:R-:W-:Y:S02]  /*69c0*/  IMAD R29, R26.reuse, 0x95, RZ ;  /* 0x000000951a1d7824 */ /* 0x040fe400078e02ff */
[----:B------:R-:W-:-:S04]  /*69d0*/  IMAD R27, R26, 0x9d, RZ ;  /* 0x0000009d1a1b7824 */ /* 0x000fc800078e02ff */
[----:B------:R-:W4:Y:S01]  /*69e0*/  LDC R47, c[0x0][0x248] ;  /* 0x00009200ff2f7b82 */ /* 0x000f220000000800 */
[-C--:B------:R-:W-:Y:S02]  /*69f0*/  LEA.HI.X.SX32 R29, R29, R121.reuse, 0x1, P0 ;  /* 0x000000791d1d7211 */ /* 0x080fe400000f0eff */
[-C--:B-1----:R-:W-:Y:S01]  /*6a00*/  IADD3 R6, P0, R198, R120.reuse, RZ ;  /* 0x00000078c6067210 */ /* 0x082fe20007f1e0ff */
[C---:B------:R-:W-:Y:S01]  /*6a10*/  IMAD R31, R26.reuse, 0xa5, RZ ;  /* 0x000000a51a1f7824 */ /* 0x040fe200078e02ff */
[----:B------:R1:W-:Y:S01]  /*6a20*/  STS.U16 [R10+0x3500], R13 ;  /* 0x0035000d0a007388 */ /* 0x0003e20000000400 */
[----:B------:R-:W-:Y:S01]  /*6a30*/  IMAD R35, R26, 0x86, RZ ;  /* 0x000000861a237824 */ /* 0x000fe200078e02ff */
[-C--:B------:R-:W-:Y:S01]  /*6a40*/  LEA.HI.X.SX32 R7, R27, R121.reuse, 0x1, P0 ;  /* 0x000000791b077211 */ /* 0x080fe200000f0eff */
[----:B------:R-:W3:Y:S01]  /*6a50*/  LDC R51, c[0x0][0x248] ;  /* 0x00009200ff337b82 */ /* 0x000ee20000000800 */
[-C--:B------:R-:W-:Y:S01]  /*6a60*/  IADD3 R246, P0, R246, R120.reuse, RZ ;  /* 0x00000078f6f67210 */ /* 0x080fe20007f1e0ff */
[----:B------:R5:W-:Y:S03]  /*6a70*/  STS.U16 [R10+0x2d00], R15 ;  /* 0x002d000f0a007388 */ /* 0x000be60000000400 */
[-C--:B------:R-:W-:Y:S01]  /*6a80*/  LEA.HI.X.SX32 R247, R9, R121.reuse, 0x1, P0 ;  /* 0x0000007909f77211 */ /* 0x080fe200000f0eff */
[----:B------:R-:W-:Y:S01]  /*6a90*/  IMAD R9, R26, 0xb5, RZ ;  /* 0x000000b51a097824 */ /* 0x000fe200078e02ff */
[-C--:B------:R-:W-:Y:S01]  /*6aa0*/  IADD3 R244, P0, R244, R120.reuse, RZ ;  /* 0x00000078f4f47210 */ /* 0x080fe20007f1e0ff */
[----:B------:R5:W3:Y:S01]  /*6ab0*/  LDG.E.U16 R250, desc[UR4][R6.64] ;  /* 0x0000000406fa7981 */ /* 0x000ae2000c1e1500 */
[-C--:B------:R-:W-:Y:S01]  /*6ac0*/  LEA.HI.X.SX32 R249, R31, R121.reuse, 0x1, P1 ;  /* 0x000000791ff97211 */ /* 0x080fe200008f0eff */
[----:B------:R-:W3:Y:S01]  /*6ad0*/  LDC R37, c[0x0][0x248] ;  /* 0x00009200ff257b82 */ /* 0x000ee20000000800 */
[----:B------:R-:W-:Y:S01]  /*6ae0*/  LEA.HI.X.SX32 R245, R9, R121, 0x1, P0 ;  /* 0x0000007909f57211 */ /* 0x000fe200000f0eff */
[----:B------:R-:W-:Y:S01]  /*6af0*/  IMAD R9, R26, 0xc5, RZ ;  /* 0x000000c51a097824 */ /* 0x000fe200078e02ff */
[-C--:B------:R-:W-:Y:S01]  /*6b00*/  IADD3 R242, P1, R242, R120.reuse, RZ ;  /* 0x00000078f2f27210 */ /* 0x080fe20007f3e0ff */
[----:B-1----:R-:W-:Y:S01]  /*6b10*/  IMAD R13, R26, 0xec, RZ ;  /* 0x000000ec1a0d7824 */ /* 0x002fe200078e02ff */
[----:B------:R-:W-:Y:S01]  /*6b20*/  IADD3 R240, P0, R240, R120, RZ ;  /* 0x00000078f0f07210 */ /* 0x000fe20007f1e0ff */
[----:B------:R-:W-:Y:S01]  /*6b30*/  STS.U16 [R10+0x7100], R194 ;  /* 0x007100c20a007388 */ /* 0x000fe20000000400 */
[----:B-----5:R-:W-:-:S02]  /*6b40*/  IMAD R7, R26, 0xbd, RZ ;  /* 0x000000bd1a077824 */ /* 0x020fc400078e02ff */
[-C--:B------:R-:W-:Y:S01]  /*6b50*/  LEA.HI.X.SX32 R241, R9, R121.reuse, 0x1, P0 ;  /* 0x0000007909f17211 */ /* 0x080fe200000f0eff */
[----:B------:R1:W-:Y:S01]  /*6b60*/  STS.U16 [R10+0x3d00], R11 ;  /* 0x003d000b0a007388 */ /* 0x0003e20000000400 */
[-C--:B------:R-:W-:Y:S01]  /*6b70*/  IADD3 R238, P0, R238, R120.reuse, RZ ;  /* 0x00000078eeee7210 */ /* 0x080fe20007f1e0ff */
[----:B------:R-:W5:Y:S01]  /*6b80*/  LDC R62, c[0x0][0x248] ;  /* 0x00009200ff3e7b82 */ /* 0x000f620000000800 */
[-C--:B------:R-:W-:Y:S01]  /*6b90*/  LEA.HI.X.SX32 R243, R7, R121.reuse, 0x1, P1 ;  /* 0x0000007907f37211 */ /* 0x080fe200008f0eff */
[----:B------:R-:W-:Y:S01]  /*6ba0*/  IMAD R7, R26, 0xcd, RZ ;  /* 0x000000cd1a077824 */ /* 0x000fe200078e02ff */
[-C--:B------:R-:W-:Y:S01]  /*6bb0*/  IADD3 R236, P1, R236, R120.reuse, RZ ;  /* 0x00000078ecec7210 */ /* 0x080fe20007f3e0ff */
[C---:B------:R-:W-:Y:S01]  /*6bc0*/  IMAD R9, R26.reuse, 0xd5, RZ ;  /* 0x000000d51a097824 */ /* 0x040fe200078e02ff */
[----:B------:R-:W-:Y:S02]  /*6bd0*/  STS.U16 [R10+0x7500], R195 ;  /* 0x007500c30a007388 */ /* 0x000fe40000000400 */
[-C--:B------:R-:W-:Y:S01]  /*6be0*/  LEA.HI.X.SX32 R239, R7, R121.reuse, 0x1, P0 ;  /* 0x0000007907ef7211 */ /* 0x080fe200000f0eff */
[----:B------:R-:W-:Y:S01]  /*6bf0*/  IMAD R7, R26, 0xdd, RZ ;  /* 0x000000dd1a077824 */ /* 0x000fe200078e02ff */
[-C--:B------:R-:W-:Y:S01]  /*6c00*/  IADD3 R234, P0, R234, R120.reuse, RZ ;  /* 0x00000078eaea7210 */ /* 0x080fe20007f1e0ff */
[C---:B------:R-:W-:Y:S01]  /*6c10*/  IMAD R15, R26.reuse, 0xfc, RZ ;  /* 0x000000fc1a0f7824 */ /* 0x040fe200078e02ff */
[-C--:B------:R-:W-:Y:S01]  /*6c20*/  LEA.HI.X.SX32 R237, R9, R121.reuse, 0x1, P1 ;  /* 0x0000007909ed7211 */ /* 0x080fe200008f0eff */
[C---:B-1----:R-:W-:Y:S01]  /*6c30*/  IMAD R11, R26.reuse, 0x7e, RZ ;  /* 0x0000007e1a0b7824 */ /* 0x042fe200078e02ff */
[-C--:B------:R-:W-:Y:S01]  /*6c40*/  LEA.HI.X.SX32 R235, R7, R121.reuse, 0x1, P0 ;  /* 0x0000007907eb7211 */ /* 0x080fe200000f0eff */
[----:B------:R-:W-:Y:S01]  /*6c50*/  IMAD R7, R26, 0xe5, RZ ;  /* 0x000000e51a077824 */ /* 0x000fe200078e02ff */
[-C--:B------:R-:W-:Y:S01]  /*6c60*/  IADD3 R232, P0, R232, R120.reuse, RZ ;  /* 0x00000078e8e87210 */ /* 0x080fe20007f1e0ff */
[----:B------:R-:W-:Y:S01]  /*6c70*/  IMAD R9, R26, 0xed, RZ ;  /* 0x000000ed1a097824 */ /* 0x000fe200078e02ff */
[-C--:B------:R-:W-:Y:S01]  /*6c80*/  IADD3 R230, P1, R230, R120.reuse, RZ ;  /* 0x00000078e6e67210 */ /* 0x080fe20007f3e0ff */
[----:B------:R-:W-:Y:S01]  /*6c90*/  STS.U16 [R10+0x5900], R188 ;  /* 0x005900bc0a007388 */ /* 0x000fe20000000400 */
[-C--:B------:R-:W-:Y:S01]  /*6ca0*/  LEA.HI.X.SX32 R233, R7, R121.reuse, 0x1, P0 ;  /* 0x0000007907e97211 */ /* 0x080fe200000f0eff */
[----:B------:R-:W-:Y:S01]  /*6cb0*/  IMAD R7, R26, 0xf5, RZ ;  /* 0x000000f51a077824 */ /* 0x000fe200078e02ff */
[-C--:B------:R-:W-:Y:S01]  /*6cc0*/  IADD3 R228, P0, R228, R120.reuse, RZ ;  /* 0x00000078e4e47210 */ /* 0x080fe20007f1e0ff */
[----:B------:R-:W-:Y:S01]  /*6cd0*/  STS.U16 [R10+0x100], R147 ;  /* 0x000100930a007388 */ /* 0x000fe20000000400 */
[----:B------:R-:W1:Y:S02]  /*6ce0*/  LDC R42, c[0x0][0x248] ;  /* 0x00009200ff2a7b82 */ /* 0x000e640000000800 */
[-C--:B------:R-:W-:Y:S01]  /*6cf0*/  LEA.HI.X.SX32 R229, R7, R121.reuse, 0x1, P0 ;  /* 0x0000007907e57211 */ /* 0x080fe200000f0eff */
[----:B------:R-:W-:Y:S01]  /*6d00*/  IMAD R7, R26, 0xfd, RZ ;  /* 0x000000fd1a077824 */ /* 0x000fe200078e02ff */
[----:B------:R-:W-:Y:S01]  /*6d10*/  IADD3 R6, P0, R197, R120, RZ ;  /* 0x00000078c5067210 */ /* 0x000fe20007f1e0ff */
[----:B------:R-:W-:Y:S01]  /*6d20*/  STS.U16 [R10+0x20100], R148 ;  /* 0x020100940a007388 */ /* 0x000fe20000000400 */
[----:B------:R-:W-:-:S02]  /*6d30*/  LEA.HI.X.SX32 R231, R9, R121, 0x1, P1 ;  /* 0x0000007909e77211 */ /* 0x000fc400008f0eff */
[----:B------:R-:W-:Y:S01]  /*6d40*/  LEA.HI.X.SX32 R7, R7, R121, 0x1, P0 ;  /* 0x0000007907077211 */ /* 0x000fe200000f0eff */
[----:B------:R-:W-:Y:S01]  /*6d50*/  STS.U16 [R10+0x20500], R149 ;  /* 0x020500950a007388 */ /* 0x000fe20000000400 */
[----:B------:R-:W-:Y:S01]  /*6d60*/  IADD3 R194, P1, R13, R120, RZ ;  /* 0x000000780dc27210 */ /* 0x000fe20007f3e0ff */
[----:B------:R-:W1:Y:S01]  /*6d70*/  LDC R63, c[0x0][0x248] ;  /* 0x00009200ff3f7b82 */ /* 0x000e620000000800 */
[----:B------:R-:W-:Y:S01]  /*6d80*/  LEA R9, R26, -R26, 0x6 ;  /* 0x8000001a1a097211 */ /* 0x000fe200078e30ff */
[----:B------:R0:W5:Y:S01]  /*6d90*/  LDG.E.U16 R226, desc[UR4][R6.64] ;  /* 0x0000000406e27981 */ /* 0x000162000c1e1500 */
[----:B------:R-:W-:-:S03]  /*6da0*/  IADD3 R222, P0, R11, R120, RZ ;  /* 0x000000780bde7210 */ /* 0x000fc60007f1e0ff */
[----:B------:R-:W-:Y:S01]  /*6db0*/  STS.U16 [R10+0x20900], R151 ;  /* 0x020900970a007388 */ /* 0x000fe20000000400 */
[----:B------:R-:W-:Y:S01]  /*6dc0*/  LEA.HI.X.SX32 R223, R9, R121, 0x1, P0 ;  /* 0x0000007909df7211 */ /* 0x000fe200000f0eff */
[----:B------:R-:W1:Y:S02]  /*6dd0*/  LDC R43, c[0x0][0x248] ;  /* 0x00009200ff2b7b82 */ /* 0x000e640000000800 */
[----:B------:R-:W-:Y:S01]  /*6de0*/  STS.U16 [R10+0x20d00], R152 ;  /* 0x020d00980a007388 */ /* 0x000fe20000000400 */
[----:B0-----:R-:W-:-:S03]  /*6df0*/  IADD3 R6, P2, R213, R120, RZ ;  /* 0x00000078d5067210 */ /* 0x001fc60007f5e0ff */
[----:B------:R-:W-:Y:S01]  /*6e00*/  STS.U16 [R10+0x21100], R153 ;  /* 0x021100990a007388 */ /* 0x000fe20000000400 */
[----:B------:R-:W-:Y:S01]  /*6e10*/  IADD3 R220, P0, R35, R120, RZ ;  /* 0x0000007823dc7210 */ /* 0x000fe20007f1e0ff */
[----:B------:R-:W0:Y:S02]  /*6e20*/  LDC R77, c[0x0][0x248] ;  /* 0x00009200ff4d7b82 */ /* 0x000e240000000800 */
[----:B------:R-:W-:Y:S01]  /*6e30*/  STS.U16 [R10+0x21500], R155 ;  /* 0x0215009b0a007388 */ /* 0x000fe20000000400 */
[----:B------:R-:W-:-:S03]  /*6e40*/  LEA.HI.X.SX32 R7, R13, R121, 0x1, P2 ;  /* 0x000000790d077211 */ /* 0x000fc600010f0eff */
[----:B------:R-:W-:Y:S02]  /*6e50*/  STS.U16 [R10+0x21900], R157 ;  /* 0x0219009d0a007388 */ /* 0x000fe40000000400 */
[----:B------:R-:W0:Y:S02]  /*6e60*/  LDC R58, c[0x0][0x248] ;  /* 0x00009200ff3a7b82 */ /* 0x000e240000000800 */
[----:B------:R-:W-:Y:S04]  /*6e70*/  STS.U16 [R10+0x21d00], R159 ;  /* 0x021d009f0a007388 */ /* 0x000fe80000000400 */
        /* <DEDUP_REMOVED lines=12> */
[----:B------:R-:W-:Y:S01]  /*6f40*/  STS.U16 [R10+0x24100], R168 ;  /* 0x024100a80a007388 */ /* 0x000fe20000000400 */
[----:B------:R-:W-:Y:S01]  /*6f50*/  IMAD R33, R26, 0x83, RZ ;  /* 0x000000831a217824 */ /* 0x000fe200078e02ff */
        /* <DEDUP_REMOVED lines=37> */
[----:B------:R4:W-:Y:S04]  /*71b0*/  STS.U16 [R10+0x2500], R17 ;  /* 0x002500110a007388 */ /* 0x0009e80000000400 */
[----:B------:R-:W-:Y:S02]  /*71c0*/  STS.U16 [R10+0x2900], R16 ;  /* 0x002900100a007388 */ /* 0x000fe40000000400 */
[----:B------:R-:W0:Y:S02]  /*71d0*/  LDC R52, c[0x0][0x248] ;  /* 0x00009200ff347b82 */ /* 0x000e240000000800 */
[----:B------:R-:W-:Y:S04]  /*71e0*/  STS.U16 [R10+0x3100], R14 ;  /* 0x0031000e0a007388 */ /* 0x000fe80000000400 */
[----:B------:R-:W-:Y:S01]  /*71f0*/  STS.U16 [R10+0x3900], R12 ;  /* 0x0039000c0a007388 */ /* 0x000fe20000000400 */
[----:B----4-:R-:W-:Y:S01]  /*7200*/  IMAD R17, R26, 0x9e, RZ ;  /* 0x0000009e1a117824 */ /* 0x010fe200078e02ff */
[----:B------:R-:W4:Y:S02]  /*7210*/  LDC R50, c[0x0][0x248] ;  /* 0x00009200ff327b82 */ /* 0x000f240000000800 */
[----:B------:R-:W-:Y:S04]  /*7220*/  STS.U16 [R10+0x4500], R183 ;  /* 0x004500b70a007388 */ /* 0x000fe80000000400 */
[----:B------:R-:W-:Y:S02]  /*7230*/  STS.U16 [R10+0x4900], R184 ;  /* 0x004900b80a007388 */ /* 0x000fe40000000400 */
        /* <DEDUP_REMOVED lines=15> */
[----:B------:R-:W4:Y:S08]  /*7330*/  LDC R70, c[0x0][0x248] ;  /* 0x00009200ff467b82 */ /* 0x000f300000000800 */
[----:B------:R-:W4:Y:S01]  /*7340*/  LDC R72, c[0x0][0x248] ;  /* 0x00009200ff487b82 */ /* 0x000f220000000800 */
[----:B--2---:R2:W-:Y:S07]  /*7350*/  STL [R1], R4 ;  /* 0x0000000401007387 */ /* 0x0045ee0000100800 */
[----:B------:R-:W4:Y:S01]  /*7360*/  LDC R65, c[0x0][0x248] ;  /* 0x00009200ff417b82 */ /* 0x000f220000000800 */
[----:B------:R-:W-:Y:S04]  /*7370*/  STS.U16 [R10+0x27d00], R127 ;  /* 0x027d007f0a007388 */ /* 0x000fe80000000400 */
[----:B------:R1:W-:Y:S01]  /*7380*/  STS.U16 [R10+0x4100], R5 ;  /* 0x004100050a007388 */ /* 0x0003e20000000400 */
[----:B--2---:R-:W-:Y:S01]  /*7390*/  LOP3.LUT R4, R2, 0x30, RZ, 0x3c, !PT ;  /* 0x0000003002047812 */ /* 0x004fe200078e3cff */
[----:B------:R-:W-:Y:S01]  /*73a0*/  IMAD R21, R26, 0x96, RZ ;  /* 0x000000961a157824 */ /* 0x000fe200078e02ff */
[----:B------:R-:W-:Y:S01]  /*73b0*/  IADD3 R212, P2, R212, R120, RZ ;  /* 0x00000078d4d47210 */ /* 0x000fe20007f5e0ff */
[----:B------:R-:W-:Y:S01]  /*73c0*/  IMAD R9, R26, 0xb6, RZ ;  /* 0x000000b61a097824 */ /* 0x000fe200078e02ff */
[----:B------:R-:W-:Y:S01]  /*73d0*/  IADD3 R4, R214, R4, RZ ;  /* 0x00000004d6047210 */ /* 0x000fe20007ffe0ff */
[C---:B------:R-:W-:Y:S01]  /*73e0*/  IMAD R214, R26.reuse, 0x76, RZ ;  /* 0x000000761ad67824 */ /* 0x040fe200078e02ff */
[----:B------:R2:W4:Y:S01]  /*73f0*/  LDG.E.U16 R251, desc[UR4][R28.64] ;  /* 0x000000041cfb7981 */ /* 0x000522000c1e1500 */
[----:B------:R-:W-:Y:S01]  /*7400*/  IMAD R13, R26, 0xa6, RZ ;  /* 0x000000a61a0d7824 */ /* 0x000fe200078e02ff */
[----:B------:R-:W4:Y:S02]  /*7410*/  LDC R68, c[0x0][0x248] ;  /* 0x00009200ff447b82 */ /* 0x000f240000000800 */
[----:B------:R-:W-:Y:S01]  /*7420*/  LEA.HI.X.SX32 R195, R214, R121, 0x1, P1 ;  /* 0x00000079d6c37211 */ /* 0x000fe200008f0eff */
[----:B------:R-:W-:Y:S01]  /*7430*/  IMAD R38, R38, 0x10e, RZ ;  /* 0x0000010e26267824 */ /* 0x000fe200078e02ff */
[----:B------:R-:W-:Y:S01]  /*7440*/  IADD3 R188, P1, R15, R120, RZ ;  /* 0x000000780fbc7210 */ /* 0x000fe20007f3e0ff */
[----:B------:R0:W-:Y:S01]  /*7450*/  STS.U16 [R4+0x1980], R3 ;  /* 0x0019800304007388 */ /* 0x0001e20000000400 */
[----:B-1----:R-:W-:-:S02]  /*7460*/  IMAD R5, R26, 0x47, RZ ;  /* 0x000000471a057824 */ /* 0x002fc400078e02ff */
[-C--:B------:R-:W-:Y:S01]  /*7470*/  LEA.HI.X.SX32 R189, R11, R121.reuse, 0x1, P1 ;  /* 0x000000790bbd7211 */ /* 0x080fe200008f0eff */
[C---:B------:R-:W-:Y:S01]  /*7480*/  IMAD R19, R26.reuse, 0x57, RZ ;  /* 0x000000571a137824 */ /* 0x040fe200078e02ff */
[----:B------:R-:W-:Y:S01]  /*7490*/  IADD3 R218, P1, R39, R120, RZ ;  /* 0x0000007827da7210 */ /* 0x000fe20007f3e0ff */
[----:B------:R-:W-:Y:S01]  /*74a0*/  STS.U16 [R4+0x180], R158 ;  /* 0x0001809e04007388 */ /* 0x000fe20000000400 */
[C---:B------:R-:W-:Y:S01]  /*74b0*/  IMAD R25, R26.reuse, 0x67, RZ ;  /* 0x000000671a197824 */ /* 0x040fe200078e02ff */
[----:B------:R-:W1:Y:S01]  /*74c0*/  LDC R78, c[0x0][0x248] ;  /* 0x00009200ff4e7b82 */ /* 0x000e620000000800 */
[C---:B0-----:R-:W-:Y:S01]  /*74d0*/  IMAD R3, R26.reuse, 0x43, RZ ;  /* 0x000000431a037824 */ /* 0x041fe200078e02ff */
[----:B------:R-:W-:Y:S01]  /*74e0*/  STS.U16 [R4+0x580], R156 ;  /* 0x0005809c04007388 */ /* 0x000fe20000000400 */
[-C--:B------:R-:W-:Y:S01]  /*74f0*/  LEA.HI.X.SX32 R219, R5, R121.reuse, 0x1, P1 ;  /* 0x0000007905db7211 */ /* 0x080fe200008f0eff */
[C---:B------:R-:W-:Y:S02]  /*7500*/  IMAD R5, R26.reuse, 0x4f, RZ ;  /* 0x0000004f1a057824 */ /* 0x040fe400078e02ff */
[----:B------:R-:W-:Y:S01]  /*7510*/  STS.U16 [R4+0x980], R154 ;  /* 0x0009809a04007388 */ /* 0x000fe20000000400 */
[-C--:B------:R-:W-:Y:S01]  /*7520*/  LEA.HI.X.SX32 R221, R3, R121.reuse, 0x1, P0 ;  /* 0x0000007903dd7211 */ /* 0x080fe200000f0eff */
[----:B------:R-:W-:Y:S01]  /*7530*/  IMAD R23, R26, 0x63, RZ ;  /* 0x000000631a177824 */ /* 0x000fe200078e02ff */
[----:B------:R-:W0:Y:S01]  /*7540*/  LDC R74, c[0x0][0x248] ;  /* 0x00009200ff4a7b82 */ /* 0x000e220000000800 */
[----:B------:R-:W-:Y:S01]  /*7550*/  STS.U16 [R4+0xd80], R150 ;  /* 0x000d809604007388 */ /* 0x000fe20000000400 */
[----:B------:R-:W-:-:S03]  /*7560*/  LEA.HI.X.SX32 R213, R15, R121, 0x1, P2 ;  /* 0x000000790fd57211 */ /* 0x000fc600010f0eff */
[----:B------:R-:W-:Y:S01]  /*7570*/  STS.U16 [R4+0x1180], R144 ;  /* 0x0011809004007388 */ /* 0x000fe20000000400 */
[-C--:B------:R-:W-:Y:S01]  /*7580*/  IADD3 R214, P0, R17, R120.reuse, RZ ;  /* 0x0000007811d67210 */ /* 0x080fe20007f1e0ff */
[C---:B------:R-:W-:Y:S01]  /*7590*/  IMAD R18, R26.reuse, 0xde, RZ ;  /* 0x000000de1a127824 */ /* 0x040fe200078e02ff */
[----:B------:R-:W1:Y:S01]  /*75a0*/  LDC R73, c[0x0][0x248] ;  /* 0x00009200ff497b82 */ /* 0x000e620000000800 */
[----:B------:R-:W-:Y:S04]  /*75b0*/  STS.U16 [R4+0x1580], R134 ;  /* 0x0015808604007388 */ /* 0x000fe80000000400 */
[----:B------:R3:W-:Y:S01]  /*75c0*/  STS.U16 [R4+0x1d80], R0 ;  /* 0x001d800004007388 */ /* 0x0007e20000000400 */
[----:B------:R-:W-:Y:S01]  /*75d0*/  LEA.HI.X.SX32 R215, R5, R121, 0x1, P0 ;  /* 0x0000007905d77211 */ /* 0x000fe200000f0eff */
[C---:B------:R-:W-:Y:S01]  /*75e0*/  IMAD R11, R26.reuse, 0xae, RZ ;  /* 0x000000ae1a0b7824 */ /* 0x040fe200078e02ff */
[----:B------:R-:W-:Y:S01]  /*75f0*/  IADD3 R208, P0, R9, R120, RZ ;  /* 0x0000007809d07210 */ /* 0x000fe20007f1e0ff */
[C---:B------:R-:W-:Y:S01]  /*7600*/  IMAD R5, R26.reuse, 0x5b, RZ ;  /* 0x0000005b1a057824 */ /* 0x040fe200078e02ff */
[----:B------:R-:W4:Y:S01]  /*7610*/  LDG.E.U16 R3, desc[UR4][R212.64] ;  /* 0x00000004d4037981 */ /* 0x000f22000c1e1500 */
[C---:B------:R-:W-:Y:S01]  /*7620*/  IMAD R15, R26.reuse, 0x53, RZ ;  /* 0x000000531a0f7824 */ /* 0x040fe200078e02ff */
[----:B------:R-:W0:Y:S01]  /*7630*/  LDC R76, c[0x0][0x248] ;  /* 0x00009200ff4c7b82 */ /* 0x000e220000000800 */
[C---:B--2---:R-:W-:Y:S01]  /*7640*/  IMAD R29, R26.reuse, 0x77, RZ ;  /* 0x000000771a1d7824 */ /* 0x044fe200078e02ff */
[----:B------:R-:W2:Y:S04]  /*7650*/  LDG.E.U16 R236, desc[UR4][R236.64] ;  /* 0x00000004ecec7981 */ /* 0x000ea8000c1e1500 */
[----:B---3--:R3:W2:Y:S01]  /*7660*/  LDG.E.U16 R0, desc[UR4][R6.64] ;  /* 0x0000000406007981 */ /* 0x0086a2000c1e1500 */
[----:B------:R-:W-:-:S02]  /*7670*/  IMAD R28, R26, 0xf6, RZ ;  /* 0x000000f61a1c7824 */ /* 0x000fc400078e02ff */
[----:B------:R-:W-:Y:S02]  /*7680*/  IMAD R47, R47, 0x11e, RZ ;  /* 0x0000011e2f2f7824 */ /* 0x000fe400078e02ff */
[C---:B------:R-:W-:Y:S02]  /*7690*/  IMAD R27, R26.reuse, 0x73, RZ ;  /* 0x000000731a1b7824 */ /* 0x040fe400078e02ff */
[----:B------:R-:W-:Y:S01]  /*76a0*/  IMAD R51, R51, 0x126, RZ ;  /* 0x0000012633337824 */ /* 0x000fe200078e02ff */
[C---:B------:R-:W-:Y:S01]  /*76b0*/  LEA R31, R26.reuse, -R26, 0x7 ;  /* 0x8000001a1a1f7211 */ /* 0x040fe200078e38ff */
[----:B------:R-:W-:Y:S01]  /*76c0*/  IMAD R37, R37, 0x10c, RZ ;  /* 0x0000010c25257824 */ /* 0x000fe200078e02ff */
[----:B---3--:R-:W-:Y:S01]  /*76d0*/  IADD3 R6, P2, R21, R120, RZ ;  /* 0x0000007815067210 */ /* 0x008fe20007f5e0ff */
[----:B------:R-:W-:Y:S01]  /*76e0*/  IMAD R7, R26, 0x4b, RZ ;  /* 0x0000004b1a077824 */ /* 0x000fe200078e02ff */
[----:B------:R-:W3:Y:S01]  /*76f0*/  LDC R126, c[0x0][0x248] ;  /* 0x00009200ff7e7b82 */ /* 0x000ee20000000800 */
[----:B-----5:R-:W-:Y:S01]  /*7700*/  IMAD R62, R62, 0x136, RZ ;  /* 0x000001363e3e7824 */ /* 0x020fe200078e02ff */
[----:B------:R-:W5:Y:S02]  /*7710*/  LDG.E.U16 R188, desc[UR4][R188.64] ;  /* 0x00000004bcbc7981 */ /* 0x000f64000c1e1500 */
[----:B------:R-:W-:-:S02]  /*7720*/  LEA.HI.X.SX32 R7, R7, R121, 0x1, P2 ;  /* 0x0000007907077211 */ /* 0x000fc400010f0eff */
[-C--:B------:R-:W-:Y:S01]  /*7730*/  IADD3 R210, P2, R11, R120.reuse, RZ ;  /* 0x000000780bd27210 */ /* 0x080fe20007f5e0ff */
[----:B------:R-:W-:Y:S01]  /*7740*/  IMAD R42, R42, 0x116, RZ ;  /* 0x000001162a2a7824 */ /* 0x000fe200078e02ff */
[-C--:B------:R-:W-:Y:S01]  /*7750*/  LEA.HI.X.SX32 R209, R5, R121.reuse, 0x1, P0 ;  /* 0x0000007905d17211 */ /* 0x080fe200000f0eff */
[----:B------:R1:W2:Y:S01]  /*7760*/  LDG.E.U16 R216, desc[UR4][R6.64] ;  /* 0x0000000406d87981 */ /* 0x0002a2000c1e1500 */
[C---:B------:R-:W-:Y:S01]  /*7770*/  IMAD R5, R26.reuse, 0xce, RZ ;  /* 0x000000ce1a057824 */ /* 0x040fe200078e02ff */
[-C--:B------:R-:W-:Y:S01]  /*7780*/  IADD3 R212, P1, R13, R120.reuse, RZ ;  /* 0x000000780dd47210 */ /* 0x080fe20007f3e0ff */
[C---:B------:R-:W-:Y:S01]  /*7790*/  IMAD R237, R26.reuse, 0x106, RZ ;  /* 0x000001061aed7824 */ /* 0x040fe200078e02ff */
[-C--:B------:R-:W-:Y:S01]  /*77a0*/  LEA.HI.X.SX32 R211, R19, R121.reuse, 0x1, P2 ;  /* 0x0000007913d37211 */ /* 0x080fe200010f0eff */
[C---:B------:R-:W-:Y:S01]  /*77b0*/  IMAD R19, R26.reuse, 0x5f, RZ ;  /* 0x0000005f1a137824 */ /* 0x040fe200078e02ff */
[----:B------:R-:W0:Y:S01]  /*77c0*/  LDC R127, c[0x0][0x248] ;  /* 0x00009200ff7f7b82 */ /* 0x000e220000000800 */
[----:B------:R-:W-:Y:S01]  /*77d0*/  IMAD R63, R63, 0x13c, RZ ;  /* 0x0000013c3f3f7824 */ /* 0x000fe200078e02ff */
[----:B------:R-:W5:Y:S01]  /*77e0*/  LDG.E.U16 R234, desc[UR4][R234.64] ;  /* 0x00000004eaea7981 */ /* 0x000f62000c1e1500 */
[C---:B-1----:R-:W-:Y:S01]  /*77f0*/  IMAD R7, R26.reuse, 0xbe, RZ ;  /* 0x000000be1a077824 */ /* 0x042fe200078e02ff */
[-C--:B------:R-:W-:Y:S01]  /*7800*/  LEA.HI.X.SX32 R213, R15, R121.reuse, 0x1, P1 ;  /* 0x000000790fd57211 */ /* 0x080fe200008f0eff */
[C---:B------:R-:W-:Y:S01]  /*7810*/  IMAD R6, R26.reuse, 0xc6, RZ ;  /* 0x000000c61a067824 */ /* 0x040fe200078e02ff */
[-C--:B------:R-:W-:Y:S01]  /*7820*/  IADD3 R202, P2, R5, R120.reuse, RZ ;  /* 0x0000007805ca7210 */ /* 0x080fe20007f5e0ff */
[C---:B------:R-:W-:Y:S01]  /*7830*/  IMAD R15, R26.reuse, 0xd6, RZ ;  /* 0x000000d61a0f7824 */ /* 0x040fe200078e02ff */
[-C--:B------:R-:W-:Y:S01]  /*7840*/  IADD3 R206, P0, R7, R120.reuse, RZ ;  /* 0x0000007807ce7210 */ /* 0x080fe20007f1e0ff */
[----:B------:R-:W-:Y:S01]  /*7850*/  IMAD R43, R43, 0x11c, RZ ;  /* 0x0000011c2b2b7824 */ /* 0x000fe200078e02ff */
[-C--:B------:R-:W-:Y:S01]  /*7860*/  LEA.HI.X.SX32 R203, R25, R121.reuse, 0x1, P2 ;  /* 0x0000007919cb7211 */ /* 0x080fe200010f0eff */
[C---:B------:R-:W-:Y:S01]  /*7870*/  IMAD R25, R26.reuse, 0xee, RZ ;  /* 0x000000ee1a197824 */ /* 0x040fe200078e02ff */
[-C--:B------:R-:W-:Y:S01]  /*7880*/  LEA.HI.X.SX32 R207, R19, R121.reuse, 0x1, P0 ;  /* 0x0000007913cf7211 */ /* 0x080fe200000f0eff */
[----:B------:R-:W-:Y:S01]  /*7890*/  IMAD R19, R26, 0x6b, RZ ;  /* 0x0000006b1a137824 */ /* 0x000fe200078e02ff */
[-C--:B------:R-:W-:Y:S01]  /*78a0*/  IADD3 R204, P1, R6, R120.reuse, RZ ;  /* 0x0000007806cc7210 */ /* 0x080fe20007f3e0ff */
[----:B------:R-:W-:Y:S01]  /*78b0*/  IMAD R77, R77, 0x14c, RZ ;  /* 0x0000014c4d4d7824 */ /* 0x000fe200078e02ff */
[-C--:B------:R-:W-:Y:S01]  /*78c0*/  IADD3 R200, P0, R15, R120.reuse, RZ ;  /* 0x000000780fc87210 */ /* 0x080fe20007f1e0ff */
[----:B------:R-:W-:Y:S01]  /*78d0*/  IMAD R58, R58, 0x12e, RZ ;  /* 0x0000012e3a3a7824 */ /* 0x000fe200078e02ff */
[-C--:B------:R-:W-:Y:S01]  /*78e0*/  LEA.HI.X.SX32 R205, R23, R121.reuse, 0x1, P1 ;  /* 0x0000007917cd7211 */ /* 0x080fe200008f0eff */
[----:B------:R-:W-:Y:S01]  /*78f0*/  IMAD R23, R26, 0x6f, RZ ;  /* 0x0000006f1a177824 */ /* 0x000fe200078e02ff */
[-C--:B------:R-:W-:Y:S01]  /*7900*/  LEA.HI.X.SX32 R201, R19, R121.reuse, 0x1, P0 ;  /* 0x0000007913c97211 */ /* 0x080fe200000f0eff */
[----:B------:R-:W-:Y:S01]  /*7910*/  IMAD R55, R55, 0x12c, RZ ;  /* 0x0000012c37377824 */ /* 0x000fe200078e02ff */
[-C--:B------:R-:W-:Y:S01]  /*7920*/  IADD3 R192, P2, R25, R120.reuse, RZ ;  /* 0x0000007819c07210 */ /* 0x080fe20007f5e0ff */
[----:B------:R-:W-:Y:S01]  /*7930*/  IMAD R71, R71, 0x146, RZ ;  /* 0x0000014647477824 */ /* 0x000fe200078e02ff */
[-C--:B------:R-:W-:Y:S01]  /*7940*/  IADD3 R198, P0, R18, R120.reuse, RZ ;  /* 0x0000007812c67210 */ /* 0x080fe20007f1e0ff */
[C---:B------:R-:W-:Y:S01]  /*7950*/  IMAD R19, R26.reuse, 0xe6, RZ ;  /* 0x000000e61a137824 */ /* 0x040fe200078e02ff */
[-C--:B------:R-:W-:Y:S01]  /*7960*/  LEA.HI.X.SX32 R193, R29, R121.reuse, 0x1, P2 ;  /* 0x000000791dc17211 */ /* 0x080fe200010f0eff */
[----:B------:R-:W-:Y:S01]  /*7970*/  IMAD R29, R26, 0x7b, RZ ;  /* 0x0000007b1a1d7824 */ /* 0x000fe200078e02ff */
[-C--:B------:R-:W-:Y:S01]  /*7980*/  LEA.HI.X.SX32 R199, R23, R121.reuse, 0x1, P0 ;  /* 0x0000007917c77211 */ /* 0x080fe200000f0eff */
[----:B------:R-:W-:Y:S01]  /*7990*/  IMAD R75, R75, 0x14e, RZ ;  /* 0x0000014e4b4b7824 */ /* 0x000fe200078e02ff */
[-C--:B------:R-:W-:Y:S01]  /*79a0*/  IADD3 R190, P0, R28, R120.reuse, RZ ;  /* 0x000000781cbe7210 */ /* 0x080fe20007f1e0ff */
[----:B------:R-:W-:Y:S01]  /*79b0*/  IMAD R67, R67, 0x13e, RZ ;  /* 0x0000013e43437824 */ /* 0x000fe200078e02ff */
[----:B------:R-:W-:Y:S01]  /*79c0*/  SHF.L.U32 R23, R26, 0x2, RZ ;  /* 0x000000021a177819 */ /* 0x000fe200000006ff */
[----:B------:R-:W1:Y:S01]  /*79d0*/  LDC R10, c[0x0][0x248] ;  /* 0x00009200ff0a7b82 */ /* 0x000e620000000800 */
[----:B------:R-:W-:Y:S01]  /*79e0*/  LEA.HI.X.SX32 R191, R29, R121, 0x1, P0 ;  /* 0x000000791dbf7211 */ /* 0x000fe200000f0eff */
[----:B------:R0:W5:Y:S01]  /*79f0*/  LDG.E.U16 R194, desc[UR4][R194.64] ;  /* 0x00000004c2c27981 */ /* 0x000162000c1e1500 */
[----:B------:R-:W-:-:S02]  /*7a00*/  LEA R224, P0, R225, R120, 0x3 ;  /* 0x00000078e1e07211 */ /* 0x000fc400078018ff */
[-C--:B------:R-:W-:Y:S01]  /*7a10*/  IADD3 R196, P1, R19, R120.reuse, RZ ;  /* 0x0000007813c47210 */ /* 0x080fe20007f3e0ff */
[----:B------:R-:W5:Y:S01]  /*7a20*/  LDG.E.U16 R228, desc[UR4][R228.64] ;  /* 0x00000004e4e47981 */ /* 0x000f62000c1e1500 */
[-C--:B------:R-:W-:Y:S01]  /*7a30*/  LEA.HI.X.SX32 R225, R23, R121.reuse, 0x1, P0 ;  /* 0x0000007917e17211 */ /* 0x080fe200000f0eff */
[----:B------:R-:W-:Y:S01]  /*7a40*/  IMAD R23, R26, 0x87, RZ ;  /* 0x000000871a177824 */ /* 0x000fe200078e02ff */
[-C--:B------:R-:W-:Y:S01]  /*7a50*/  IADD3 R180, P0, R38, R120.reuse, RZ ;  /* 0x0000007826b47210 */ /* 0x080fe20007f1e0ff */
[----:B------:R-:W1:Y:S01]  /*7a60*/  LDC R189, c[0x0][0x248] ;  /* 0x00009200ffbd7b82 */ /* 0x000e620000000800 */
[-C--:B------:R-:W-:Y:S01]  /*7a70*/  LEA.HI.X.SX32 R197, R27, R121.reuse, 0x1, P1 ;  /* 0x000000791bc57211 */ /* 0x080fe200008f0eff */
[----:B---3--:R-:W-:Y:S01]  /*7a80*/  IMAD R126, R126, 0x196, RZ ;  /* 0x000001967e7e7824 */ /* 0x008fe200078e02ff */
[-C--:B------:R-:W-:Y:S01]  /*7a90*/  LEA.HI.X.SX32 R181, R23, R121.reuse, 0x1, P0 ;  /* 0x0000007917b57211 */ /* 0x080fe200000f0eff */
[C---:B------:R-:W-:Y:S01]  /*7aa0*/  IMAD R23, R26.reuse, 0x8f, RZ ;  /* 0x0000008f1a177824 */ /* 0x040fe200078e02ff */
[-C--:B------:R-:W-:Y:S01]  /*7ab0*/  IADD3 R174, P0, R47, R120.reuse, RZ ;  /* 0x000000782fae7210 */ /* 0x080fe20007f1e0ff */
[C---:B------:R-:W-:Y:S01]  /*7ac0*/  IMAD R27, R26.reuse, 0xfe, RZ ;  /* 0x000000fe1a1b7824 */ /* 0x040fe200078e02ff */
[-C--:B------:R-:W-:Y:S01]  /*7ad0*/  IADD3 R184, P2, R237, R120.reuse, RZ ;  /* 0x00000078edb87210 */ /* 0x080fe20007f5e0ff */
[C---:B------:R-:W-:Y:S01]  /*7ae0*/  IMAD R29, R26.reuse, 0x8b, RZ ;  /* 0x0000008b1a1d7824 */ /* 0x040fe200078e02ff */
[-C--:B------:R-:W-:Y:S01]  /*7af0*/  LEA.HI.X.SX32 R175, R23, R121.reuse, 0x1, P0 ;  /* 0x0000007917af7211 */ /* 0x080fe200000f0eff */
[C---:B------:R-:W-:Y:S01]  /*7b00*/  IMAD R23, R26.reuse, 0x93, RZ ;  /* 0x000000931a177824 */ /* 0x040fe200078e02ff */
[-C--:B------:R-:W-:Y:S01]  /*7b10*/  IADD3 R172, P0, R51, R120.reuse, RZ ;  /* 0x0000007833ac7210 */ /* 0x080fe20007f1e0ff */
[----:B------:R3:W5:Y:S01]  /*7b20*/  LDG.E.U16 R224, desc[UR4][R224.64] ;  /* 0x00000004e0e07981 */ /* 0x000762000c1e1500 */
[-C--:B------:R-:W-:Y:S01]  /*7b30*/  IADD3 R186, P1, R27, R120.reuse, RZ ;  /* 0x000000781bba7210 */ /* 0x080fe20007f3e0ff */
[----:B0-----:R-:W-:Y:S01]  /*7b40*/  IMAD R127, R127, 0x19c, RZ ;  /* 0x0000019c7f7f7824 */ /* 0x001fe200078e02ff */
[-C--:B------:R-:W-:Y:S01]  /*7b50*/  LEA.HI.X.SX32 R173, R23, R121.reuse, 0x1, P0 ;  /* 0x0000007917ad7211 */ /* 0x080fe200000f0eff */
[----:B------:R-:W-:Y:S01]  /*7b60*/  IMAD R23, R26, 0x9b, RZ ;  /* 0x0000009b1a177824 */ /* 0x000fe200078e02ff */
[----:B------:R-:W-:Y:S01]  /*7b70*/  LEA.HI.X.SX32 R187, R31, R121, 0x1, P1 ;  /* 0x000000791fbb7211 */ /* 0x000fe200008f0eff */
[----:B------:R-:W0:Y:S01]  /*7b80*/  LDC R195, c[0x0][0x248] ;  /* 0x00009200ffc37b82 */ /* 0x000e220000000800 */
[-C--:B------:R-:W-:Y:S01]  /*7b90*/  IADD3 R182, P1, R37, R120.reuse, RZ ;  /* 0x0000007825b67210 */ /* 0x080fe20007f3e0ff */
[----:B------:R-:W5:Y:S01]  /*7ba0*/  LDG.E.U16 R196, desc[UR4][R196.64] ;  /* 0x00000004c4c47981 */ /* 0x000f62000c1e1500 */
[----:B------:R-:W-:-:S02]  /*7bb0*/  IADD3 R166, P0, R62, R120, RZ ;  /* 0x000000783ea67210 */ /* 0x000fc40007f1e0ff */
[-C--:B------:R-:W-:Y:S01]  /*7bc0*/  LEA.HI.X.SX32 R183, R35, R121.reuse, 0x1, P1 ;  /* 0x0000007923b77211 */ /* 0x080fe200008f0eff */
[----:B------:R3:W5:Y:S01]  /*7bd0*/  LDG.E.U16 R186, desc[UR4][R186.64] ;  /* 0x00000004baba7981 */ /* 0x000762000c1e1500 */
[-C--:B------:R-:W-:Y:S01]  /*7be0*/  LEA.HI.X.SX32 R167, R23, R121.reuse, 0x1, P0 ;  /* 0x0000007917a77211 */ /* 0x080fe200000f0eff */
[----:B---3--:R-:W3:Y:S01]  /*7bf0*/  LDC R225, c[0x0][0x248] ;  /* 0x00009200ffe17b82 */ /* 0x008ee20000000800 */
[-C--:B------:R-:W-:Y:S01]  /*7c00*/  LEA.HI.X.SX32 R185, R33, R121.reuse, 0x1, P2 ;  /* 0x0000007921b97211 */ /* 0x080fe200010f0eff */
[----:B------:R-:W5:Y:S01]  /*7c10*/  LDG.E.U16 R232, desc[UR4][R232.64] ;  /* 0x00000004e8e87981 */ /* 0x000f62000c1e1500 */
[-C--:B------:R-:W-:Y:S02]  /*7c20*/  IADD3 R178, P1, R42, R120.reuse, RZ ;  /* 0x000000782ab27210 */ /* 0x080fe40007f3e0ff */
[-C--:B------:R-:W-:Y:S01]  /*7c30*/  IADD3 R164, P0, R63, R120.reuse, RZ ;  /* 0x000000783fa47210 */ /* 0x080fe20007f1e0ff */
[C---:B------:R-:W-:Y:S01]  /*7c40*/  IMAD R23, R26.reuse, 0xa3, RZ ;  /* 0x000000a31a177824 */ /* 0x040fe200078e02ff */
[----:B------:R-:W-:Y:S01]  /*7c50*/  IADD3 R176, P2, R43, R120, RZ ;  /* 0x000000782bb07210 */ /* 0x000fe20007f5e0ff */
[----:B------:R-:W0:Y:S01]  /*7c60*/  LDC R187, c[0x0][0x248] ;  /* 0x00009200ffbb7b82 */ /* 0x000e220000000800 */
[-C--:B------:R-:W-:Y:S01]  /*7c70*/  LEA.HI.X.SX32 R179, R29, R121.reuse, 0x1, P1 ;  /* 0x000000791db37211 */ /* 0x080fe200008f0eff */
[----:B------:R-:W-:Y:S01]  /*7c80*/  IMAD R29, R26, 0x97, RZ ;  /* 0x000000971a1d7824 */ /* 0x000fe200078e02ff */
[-C--:B------:R-:W-:Y:S01]  /*7c90*/  LEA.HI.X.SX32 R165, R17, R121.reuse, 0x1, P0 ;  /* 0x0000007911a57211 */ /* 0x080fe200000f0eff */
[----:B------:R-:W5:Y:S01]  /*7ca0*/  LDG.E.U16 R230, desc[UR4][R230.64] ;  /* 0x00000004e6e67981 */ /* 0x000f62000c1e1500 */
[----:B------:R-:W-:-:S02]  /*7cb0*/  LEA.HI.X.SX32 R177, R39, R121, 0x1, P2 ;  /* 0x0000007927b17211 */ /* 0x000fc400010f0eff */
[-C--:B------:R-:W-:Y:S01]  /*7cc0*/  IADD3 R158, P0, R77, R120.reuse, RZ ;  /* 0x000000784d9e7210 */ /* 0x080fe20007f1e0ff */
[----:B------:R-:W3:Y:S01]  /*7cd0*/  LDC R235, c[0x0][0x248] ;  /* 0x00009200ffeb7b82 */ /* 0x000ee20000000800 */
[-C--:B------:R-:W-:Y:S01]  /*7ce0*/  IADD3 R168, P2, R58, R120.reuse, RZ ;  /* 0x000000783aa87210 */ /* 0x080fe20007f5e0ff */
[----:B------:R-:W5:Y:S01]  /*7cf0*/  LDG.E.U16 R198, desc[UR4][R198.64] ;  /* 0x00000004c6c67981 */ /* 0x000f62000c1e1500 */
[-C--:B------:R-:W-:Y:S02]  /*7d00*/  IADD3 R170, P1, R55, R120.reuse, RZ ;  /* 0x0000007837aa7210 */ /* 0x080fe40007f3e0ff */
[-C--:B------:R-:W-:Y:S01]  /*7d10*/  LEA.HI.X.SX32 R159, R13, R121.reuse, 0x1, P0 ;  /* 0x000000790d9f7211 */ /* 0x080fe200000f0eff */
[C---:B------:R-:W-:Y:S01]  /*7d20*/  IMAD R13, R26.reuse, 0xa7, RZ ;  /* 0x000000a71a0d7824 */ /* 0x040fe200078e02ff */
[-C--:B------:R-:W-:Y:S01]  /*7d30*/  LEA.HI.X.SX32 R169, R29, R121.reuse, 0x1, P2 ;  /* 0x000000791da97211 */ /* 0x080fe200010f0eff */
[C---:B------:R-:W-:Y:S01]  /*7d40*/  IMAD R17, R26.reuse, 0xab, RZ ;  /* 0x000000ab1a117824 */ /* 0x040fe200078e02ff */
[-C--:B------:R-:W-:Y:S01]  /*7d50*/  LEA.HI.X.SX32 R171, R21, R121.reuse, 0x1, P1 ;  /* 0x0000007915ab7211 */ /* 0x080fe200008f0eff */
[C---:B------:R-:W-:Y:S01]  /*7d60*/  IMAD R21, R26.reuse, 0x9f, RZ ;  /* 0x0000009f1a157824 */ /* 0x040fe200078e02ff */
[-C--:B------:R-:W-:Y:S01]  /*7d70*/  IADD3 R160, P2, R71, R120.reuse, RZ ;  /* 0x0000007847a07210 */ /* 0x080fe20007f5e0ff */
[----:B------:R1:W5:Y:S01]  /*7d80*/  LDG.E.U16 R164, desc[UR4][R164.64] ;  /* 0x00000004a4a47981 */ /* 0x000362000c1e1500 */
[-C--:B------:R-:W-:Y:S01]  /*7d90*/  IADD3 R156, P0, R75, R120.reuse, RZ ;  /* 0x000000784b9c7210 */ /* 0x080fe20007f1e0ff */
[----:B------:R-:W3:Y:S01]  /*7da0*/  LDC R229, c[0x0][0x248] ;  /* 0x00009200ffe57b82 */ /* 0x000ee20000000800 */
[-C--:B------:R-:W-:Y:S01]  /*7db0*/  IADD3 R162, P1, R67, R120.reuse, RZ ;  /* 0x0000007843a27210 */ /* 0x080fe20007f3e0ff */
[----:B-1----:R-:W-:Y:S01]  /*7dc0*/  IMAD R189, R189, 0x1bc, RZ ;  /* 0x000001bcbdbd7824 */ /* 0x002fe200078e02ff */
[-C--:B------:R-:W-:Y:S01]  /*7dd0*/  LEA.HI.X.SX32 R161, R23, R121.reuse, 0x1, P2 ;  /* 0x0000007917a17211 */ /* 0x080fe200010f0eff */
[----:B------:R-:W5:Y:S01]  /*7de0*/  LDG.E.U16 R242, desc[UR4][R242.64] ;  /* 0x00000004f2f27981 */ /* 0x000f62000c1e1500 */
[-C--:B------:R-:W-:Y:S01]  /*7df0*/  LEA.HI.X.SX32 R157, R13, R121.reuse, 0x1, P0 ;  /* 0x000000790d9d7211 */ /* 0x080fe200000f0eff */
[----:B------:R-:W-:Y:S01]  /*7e00*/  IMAD R13, R26, 0xaf, RZ ;  /* 0x000000af1a0d7824 */ /* 0x000fe200078e02ff */
[-C--:B------:R-:W-:Y:S01]  /*7e10*/  IADD3 R152, P2, R83, R120.reuse, RZ ;  /* 0x0000007853987210 */ /* 0x080fe20007f5e0ff */
[----:B------:R-:W1:Y:S01]  /*7e20*/  LDC R165, c[0x0][0x248] ;  /* 0x00009200ffa57b82 */ /* 0x000e620000000800 */
[----:B------:R-:W-:Y:S01]  /*7e30*/  LEA.HI.X.SX32 R163, R21, R121, 0x1, P1 ;  /* 0x0000007915a37211 */ /* 0x000fe200008f0eff */
[----:B------:R-:W5:Y:S01]  /*7e40*/  LDG.E.U16 R240, desc[UR4][R240.64] ;  /* 0x00000004f0f07981 */ /* 0x000f62000c1e1500 */
[----:B------:R-:W-:-:S02]  /*7e50*/  IADD3 R150, P0, R87, R120, RZ ;  /* 0x0000007857967210 */ /* 0x000fc40007f1e0ff */
[-C--:B------:R-:W-:Y:S01]  /*7e60*/  IADD3 R154, P1, R82, R120.reuse, RZ ;  /* 0x00000078529a7210 */ /* 0x080fe20007f3e0ff */
[----:B------:R-:W5:Y:S01]  /*7e70*/  LDG.E.U16 R204, desc[UR4][R204.64] ;  /* 0x00000004cccc7981 */ /* 0x000f62000c1e1500 */
[-C--:B------:R-:W-:Y:S01]  /*7e80*/  LEA.HI.X.SX32 R153, R11, R121.reuse, 0x1, P2 ;  /* 0x000000790b997211 */ /* 0x080fe200010f0eff */
[C---:B------:R-:W-:Y:S01]  /*7e90*/  IMAD R11, R26.reuse, 0xb3, RZ ;  /* 0x000000b31a0b7824 */ /* 0x040fe200078e02ff */
[-C--:B------:R-:W-:Y:S01]  /*7ea0*/  LEA.HI.X.SX32 R151, R13, R121.reuse, 0x1, P0 ;  /* 0x000000790d977211 */ /* 0x080fe200000f0eff */
[----:B------:R-:W3:Y:S01]  /*7eb0*/  LDC R197, c[0x0][0x248] ;  /* 0x00009200ffc57b82 */ /* 0x000ee20000000800 */
[-C--:B------:R-:W-:Y:S01]  /*7ec0*/  LEA.HI.X.SX32 R155, R17, R121.reuse, 0x1, P1 ;  /* 0x00000079119b7211 */ /* 0x080fe200008f0eff */
[C---:B------:R-:W-:Y:S01]  /*7ed0*/  IMAD R21, R26.reuse, 0xd7, RZ ;  /* 0x000000d71a157824 */ /* 0x040fe200078e02ff */
[-C--:B------:R-:W-:Y:S01]  /*7ee0*/  IADD3 R148, P0, R91, R120.reuse, RZ ;  /* 0x000000785b947210 */ /* 0x080fe20007f1e0ff */
[C---:B------:R-:W-:Y:S01]  /*7ef0*/  IMAD R13, R26.reuse, 0xb7, RZ ;  /* 0x000000b71a0d7824 */ /* 0x040fe200078e02ff */
[-C--:B------:R-:W-:Y:S01]  /*7f00*/  IADD3 R146, P1, R95, R120.reuse, RZ ;  /* 0x000000785f927210 */ /* 0x080fe20007f3e0ff */
[----:B------:R0:W5:Y:S01]  /*7f10*/  LDG.E.U16 R150, desc[UR4][R150.64] ;  /* 0x0000000496967981 */ /* 0x000162000c1e1500 */
[-C--:B------:R-:W-:Y:S01]  /*7f20*/  LEA.HI.X.SX32 R149, R11, R121.reuse, 0x1, P0 ;  /* 0x000000790b957211 */ /* 0x080fe200000f0eff */
[----:B------:R-:W3:Y:S01]  /*7f30*/  LDC R233, c[0x0][0x248] ;  /* 0x00009200ffe97b82 */ /* 0x000ee20000000800 */
[----:B------:R-:W-:Y:S01]  /*7f40*/  LEA.HI.X.SX32 R147, R9, R121, 0x1, P1 ;  /* 0x0000007909937211 */ /* 0x000fe200008f0eff */
[----:B------:R-:W-:Y:S01]  /*7f50*/  IMAD R17, R26, 0xbb, RZ ;  /* 0x000000bb1a117824 */ /* 0x000fe200078e02ff */
[-C--:B------:R-:W-:Y:S01]  /*7f60*/  IADD3 R140, P1, R103, R120.reuse, RZ ;  /* 0x00000078678c7210 */ /* 0x080fe20007f3e0ff */
[----:B------:R1:W5:Y:S01]  /*7f70*/  LDG.E.U16 R148, desc[UR4][R148.64] ;  /* 0x0000000494947981 */ /* 0x000362000c1e1500 */
[----:B------:R-:W-:-:S02]  /*7f80*/  IADD3 R144, P0, R98, R120, RZ ;  /* 0x0000007862907210 */ /* 0x000fc40007f1e0ff */
[-C--:B------:R-:W-:Y:S01]  /*7f90*/  LEA.HI.X.SX32 R141, R7, R121.reuse, 0x1, P1 ;  /* 0x00000079078d7211 */ /* 0x080fe200008f0eff */
[----:B------:R-:W-:Y:S01]  /*7fa0*/  IMAD R7, R26, 0xbf, RZ ;  /* 0x000000bf1a077824 */ /* 0x000fe200078e02ff */
[-C--:B------:R-:W-:Y:S01]  /*7fb0*/  LEA.HI.X.SX32 R145, R13, R121.reuse, 0x1, P0 ;  /* 0x000000790d917211 */ /* 0x080fe200000f0eff */
[----:B0-----:R-:W0:Y:S01]  /*7fc0*/  LDC R151, c[0x0][0x248] ;  /* 0x00009200ff977b82 */ /* 0x001e220000000800 */
[-C--:B------:R-:W-:Y:S01]  /*7fd0*/  IADD3 R138, P0, R107, R120.reuse, RZ ;  /* 0x000000786b8a7210 */ /* 0x080fe20007f1e0ff */
[----:B-1----:R-:W-:Y:S01]  /*7fe0*/  IMAD R165, R165, 0x1b6, RZ ;  /* 0x000001b6a5a57824 */ /* 0x002fe200078e02ff */
[-C--:B------:R-:W-:Y:S01]  /*7ff0*/  IADD3 R142, P2, R102, R120.reuse, RZ ;  /* 0x00000078668e7210 */ /* 0x080fe20007f5e0ff */
[C---:B------:R-:W-:Y:S01]  /*8000*/  IMAD R9, R26.reuse, 0xc3, RZ ;  /* 0x000000c31a097824 */ /* 0x040fe200078e02ff */
[----:B------:R-:W5:Y:S03]  /*8010*/  LDG.E.U16 R238, desc[UR4][R238.64] ;  /* 0x00000004eeee7981 */ /* 0x000f66000c1e1500 */
[----:B------:R-:W1:Y:S01]  /*8020*/  LDC R149, c[0x0][0x248] ;  /* 0x00009200ff957b82 */ /* 0x000e620000000800 */
[-C--:B------:R-:W-:Y:S01]  /*8030*/  LEA.HI.X.SX32 R139, R7, R121.reuse, 0x1, P0 ;  /* 0x00000079078b7211 */ /* 0x080fe200000f0eff */
[----:B------:R-:W-:Y:S01]  /*8040*/  IMAD R7, R26, 0xc7, RZ ;  /* 0x000000c71a077824 */ /* 0x000fe200078e02ff */
[-C--:B------:R-:W-:Y:S01]  /*8050*/  IADD3 R132, P0, R118, R120.reuse, RZ ;  /* 0x0000007876847210 */ /* 0x080fe20007f1e0ff */
[----:B------:R3:W5:Y:S03]  /*8060*/  LDG.E.U16 R140, desc[UR4][R140.64] ;  /* 0x000000048c8c7981 */ /* 0x000766000c1e1500 */
[-C--:B------:R-:W-:Y:S01]  /*8070*/  LEA.HI.X.SX32 R133, R7, R121.reuse, 0x1, P0 ;  /* 0x0000007907857211 */ /* 0x080fe200000f0eff */
[----:B------:R-:W1:Y:S01]  /*8080*/  LDC R231, c[0x0][0x248] ;  /* 0x00009200ffe77b82 */ /* 0x000e620000000800 */
[-C--:B------:R-:W-:Y:S01]  /*8090*/  LEA.HI.X.SX32 R143, R17, R121.reuse, 0x1, P2 ;  /* 0x00000079118f7211 */ /* 0x080fe200010f0eff */
[----:B------:R-:W-:Y:S01]  /*80a0*/  IMAD R7, R26, 0xcb, RZ ;  /* 0x000000cb1a077824 */ /* 0x000fe200078e02ff */
[-C--:B------:R-:W-:Y:S01]  /*80b0*/  IADD3 R136, P1, R111, R120.reuse, RZ ;  /* 0x000000786f887210 */ /* 0x080fe20007f3e0ff */
[----:B------:R0:W5:Y:S01]  /*80c0*/  LDG.E.U16 R132, desc[UR4][R132.64] ;  /* 0x0000000484847981 */ /* 0x000162000c1e1500 */
[-C--:B------:R-:W-:Y:S01]  /*80d0*/  IADD3 R134, P2, R115, R120.reuse, RZ ;  /* 0x0000007873867210 */ /* 0x080fe20007f5e0ff */
[----:B---3--:R-:W-:Y:S01]  /*80e0*/  IMAD R141, R10, 0x1a6, RZ ;  /* 0x000001a60a8d7824 */ /* 0x008fe200078e02ff */
[-C--:B------:R-:W-:Y:S01]  /*80f0*/  IADD3 R12, P0, R126, R120.reuse, RZ ;  /* 0x000000787e0c7210 */ /* 0x080fe20007f1e0ff */
[C---:B------:R-:W-:Y:S01]  /*8100*/  IMAD R17, R26.reuse, 0xd3, RZ ;  /* 0x000000d31a117824 */ /* 0x040fe200078e02ff */
[-C--:B------:R-:W-:Y:S01]  /*8110*/  LEA.HI.X.SX32 R137, R9, R121.reuse, 0x1, P1 ;  /* 0x0000007909897211 */ /* 0x080fe200008f0eff */
[----:B------:R-:W-:Y:S01]  /*8120*/  IMAD R9, R26, 0xcf, RZ ;  /* 0x000000cf1a097824 */ /* 0x000fe200078e02ff */
[-C--:B------:R-:W-:Y:S01]  /*8130*/  LEA.HI.X.SX32 R135, R6, R121.reuse, 0x1, P2 ;  /* 0x0000007906877211 */ /* 0x080fe200010f0eff */
[----:B0-----:R-:W-:Y:S01]  /*8140*/  IMAD R151, R151, 0x1ae, RZ ;  /* 0x000001ae97977824 */ /* 0x001fe200078e02ff */
[----:B------:R-:W0:Y:S01]  /*8150*/  LDC R199, c[0x0][0x248] ;  /* 0x00009200ffc77b82 */ /* 0x000e220000000800 */
[----:B------:R-:W-:Y:S01]  /*8160*/  IMAD R133, R8, 0x19e, RZ ;  /* 0x0000019e08857824 */ /* 0x000fe200078e02ff */
[-C--:B------:R-:W-:Y:S01]  /*8170*/  IADD3 R6, P1, R127, R120.reuse, RZ ;  /* 0x000000787f067210 */ /* 0x080fe20007f3e0ff */
[----:B-1----:R-:W-:Y:S01]  /*8180*/  IMAD R149, R149, 0x1ac, RZ ;  /* 0x000001ac95957824 */ /* 0x002fe200078e02ff */
        /* <DEDUP_REMOVED lines=9> */
[----:B------:R1:W3:Y:S01]  /*8220*/  LDG.E.U16 R5, desc[UR4][R12.64] ;  /* 0x000000040c057981 */ /* 0x0002e2000c1e1500 */
[----:B------:R-:W-:Y:S01]  /*8230*/  LEA.HI.X.SX32 R9, R17, R121, 0x1, P0 ;  /* 0x0000007911097211 */ /* 0x000fe200000f0eff */
[----:B------:R-:W4:Y:S01]  /*8240*/  LDC R243, c[0x0][0x248] ;  /* 0x00009200fff37b82 */ /* 0x000f220000000800 */
[-C--:B------:R-:W-:Y:S01]  /*8250*/  IADD3 R16, P0, R149, R120.reuse, RZ ;  /* 0x0000007895107210 */ /* 0x080fe20007f1e0ff */
[----:B------:R-:W3:Y:S01]  /*8260*/  LDG.E.U16 R6, desc[UR4][R6.64] ;  /* 0x0000000406067981 */ /* 0x000ee2000c1e1500 */
[----:B------:R-:W-:-:S02]  /*8270*/  IADD3 R14, P2, R165, R120, RZ ;  /* 0x00000078a50e7210 */ /* 0x000fc40007f5e0ff */
[-C--:B------:R-:W-:Y:S01]  /*8280*/  LEA.HI.X.SX32 R17, R15, R121.reuse, 0x1, P0 ;  /* 0x000000790f117211 */ /* 0x080fe200000f0eff */
[----:B------:R-:W3:Y:S01]  /*8290*/  LDG.E.U16 R8, desc[UR4][R8.64] ;  /* 0x0000000408087981 */ /* 0x000ee2000c1e1500 */
[----:B-1----:R-:W-:Y:S01]  /*82a0*/  IMAD R13, R26, 0xdb, RZ ;  /* 0x000000db1a0d7824 */ /* 0x002fe200078e02ff */
[-C--:B------:R-:W-:Y:S01]  /*82b0*/  IADD3 R12, P0, R189, R120.reuse, RZ ;  /* 0x00000078bd0c7210 */ /* 0x080fe20007f1e0ff */
[----:B------:R-:W1:Y:S01]  /*82c0*/  LDC R241, c[0x0][0x248] ;  /* 0x00009200fff17b82 */ /* 0x000e620000000800 */
[----:B------:R-:W-:Y:S01]  /*82d0*/  IMAD R229, R229, 0x1d6, RZ ;  /* 0x000001d6e5e57824 */ /* 0x000fe200078e02ff */
[----:B------:R0:W3:Y:S01]  /*82e0*/  LDG.E.U16 R7, desc[UR4][R10.64] ;  /* 0x000000040a077981 */ /* 0x0000e2000c1e1500 */
[-C--:B------:R-:W-:Y:S02]  /*82f0*/  LEA.HI.X.SX32 R15, R13, R121.reuse, 0x1, P2 ;  /* 0x000000790d0f7211 */ /* 0x080fe400010f0eff */
[----:B------:R-:W-:Y:S01]  /*8300*/  LEA.HI.X.SX32 R13, R18, R121, 0x1, P0 ;  /* 0x00000079120d7211 */ /* 0x000fe200000f0eff */
[----:B------:R0:W3:Y:S02]  /*8310*/  LDG.E.U16 R9, desc[UR4][R16.64] ;  /* 0x0000000410097981 */ /* 0x0000e4000c1e1500 */
[----:B------:R-:W1:Y:S01]  /*8320*/  LDC R205, c[0x0][0x248] ;  /* 0x00009200ffcd7b82 */ /* 0x000e620000000800 */
[----:B------:R-:W-:Y:S01]  /*8330*/  IMAD R23, R26, 0xeb, RZ ;  /* 0x000000eb1a177824 */ /* 0x000fe200078e02ff */
[----:B------:R-:W3:Y:S01]  /*8340*/  LDG.E.U16 R248, desc[UR4][R248.64] ;  /* 0x00000004f8f87981 */ /* 0x000ee2000c1e1500 */
[----:B0-----:R-:W-:-:S02]  /*8350*/  IADD3 R10, P1, R151, R120, RZ ;  /* 0x00000078970a7210 */ /* 0x001fc40007f3e0ff */
[-C--:B------:R-:W-:Y:S01]  /*8360*/  IADD3 R20, P0, R187, R120.reuse, RZ ;  /* 0x00000078bb147210 */ /* 0x080fe20007f1e0ff */
[----:B------:R-:W-:Y:S01]  /*8370*/  IMAD R197, R197, 0x1dc, RZ ;  /* 0x000001dcc5c57824 */ /* 0x000fe200078e02ff */
[-C--:B------:R-:W-:Y:S01]  /*8380*/  LEA.HI.X.SX32 R11, R21, R121.reuse, 0x1, P1 ;  /* 0x00000079150b7211 */ /* 0x080fe200008f0eff */
[C---:B------:R-:W-:Y:S01]  /*8390*/  IMAD R17, R26.reuse, 0xdf, RZ ;  /* 0x000000df1a117824 */ /* 0x040fe200078e02ff */
[-C--:B------:R-:W-:Y:S01]  /*83a0*/  IADD3 R18, P2, R195, R120.reuse, RZ ;  /* 0x00000078c3127210 */ /* 0x080fe20007f5e0ff */
[----:B------:R-:W0:Y:S01]  /*83b0*/  LDC R239, c[0x0][0x248] ;  /* 0x00009200ffef7b82 */ /* 0x000e220000000800 */
[----:B------:R-:W-:Y:S01]  /*83c0*/  IMAD R233, R233, 0x1de, RZ ;  /* 0x000001dee9e97824 */ /* 0x000fe200078e02ff */
[----:B------:R-:W3:Y:S01]  /*83d0*/  LDG.E.U16 R10, desc[UR4][R10.64] ;  /* 0x000000040a0a7981 */ /* 0x000ee2000c1e1500 */
[-C--:B------:R-:W-:Y:S01]  /*83e0*/  LEA.HI.X.SX32 R21, R17, R121.reuse, 0x1, P0 ;  /* 0x0000007911157211 */ /* 0x080fe200000f0eff */
[C---:B------:R-:W-:Y:S01]  /*83f0*/  IMAD R17, R26.reuse, 0xe7, RZ ;  /* 0x000000e71a117824 */ /* 0x040fe200078e02ff */
[----:B------:R-:W-:Y:S01]  /*8400*/  IADD3 R16, P0, R235, R120, RZ ;  /* 0x00000078eb107210 */ /* 0x000fe20007f1e0ff */
[----:B------:R-:W-:Y:S01]  /*8410*/  IMAD R231, R231, 0x1e6, RZ ;  /* 0x000001e6e7e77824 */ /* 0x000fe200078e02ff */
[----:B------:R-:W3:Y:S01]  /*8420*/  LDG.E.U16 R12, desc[UR4][R12.64] ;  /* 0x000000040c0c7981 */ /* 0x000ee2000c1e1500 */
[----:B------:R-:W-:Y:S01]  /*8430*/  IMAD R199, R199, 0x1ec, RZ ;  /* 0x000001ecc7c77824 */ /* 0x000fe200078e02ff */
[----:B------:R-:W2:Y:S01]  /*8440*/  LDC R33, c[0x0][0x248] ;  /* 0x00009200ff217b82 */ /* 0x000ea20000000800 */
[----:B------:R-:W-:Y:S01]  /*8450*/  IMAD R29, R26, 0xf3, RZ ;  /* 0x000000f31a1d7824 */ /* 0x000fe200078e02ff */
[----:B------:R-:W3:Y:S04]  /*8460*/  LDG.E.U16 R136, desc[UR4][R136.64] ;  /* 0x0000000488887981 */ /* 0x000ee8000c1e1500 */
[----:B------:R4:W3:Y:S01]  /*8470*/  LDG.E.U16 R11, desc[UR4][R14.64] ;  /* 0x000000040e0b7981 */ /* 0x0008e2000c1e1500 */
[-C--:B------:R-:W-:Y:S01]  /*8480*/  LEA.HI.X.SX32 R19, R19, R121.reuse, 0x1, P2 ;  /* 0x0000007913137211 */ /* 0x080fe200010f0eff */
[----:B------:R-:W2:Y:S01]  /*8490*/  LDC R35, c[0x0][0x248] ;  /* 0x00009200ff237b82 */ /* 0x000ea20000000800 */
[----:B------:R-:W-:Y:S01]  /*84a0*/  LEA.HI.X.SX32 R17, R17, R121, 0x1, P0 ;  /* 0x0000007911117211 */ /* 0x000fe200000f0eff */
[----:B------:R1:W3:Y:S01]  /*84b0*/  LDG.E.U16 R13, desc[UR4][R20.64] ;  /* 0x00000004140d7981 */ /* 0x0002e2000c1e1500 */
[----:B------:R-:W-:-:S02]  /*84c0*/  IMAD R57, R40, 0x216, RZ ;  /* 0x0000021628397824 */ /* 0x000fc400078e02ff */
[----:B------:R-:W-:Y:S01]  /*84d0*/  IMAD R45, R45, 0x10b, RZ ;  /* 0x0000010b2d2d7824 */ /* 0x000fe200078e02ff */
[----:B------:R-:W3:Y:S01]  /*84e0*/  LDG.E.U16 R134, desc[UR4][R134.64] ;  /* 0x0000000486867981 */ /* 0x000ee2000c1e1500 */
[C---:B----4-:R-:W-:Y:S01]  /*84f0*/  IMAD R15, R26.reuse, 0xe3, RZ ;  /* 0x000000e31a0f7824 */ /* 0x050fe200078e02ff */
[-C--:B------:R-:W-:Y:S02]  /*8500*/  IADD3 R14, P1, R225, R120.reuse, RZ ;  /* 0x00000078e10e7210 */ /* 0x080fe40007f3e0ff */
[----:B------:R-:W4:Y:S01]  /*8510*/  LDG.E.U16 R16, desc[UR4][R16.64] ;  /* 0x0000000410107981 */ /* 0x000f22000c1e1500 */
[-C--:B------:R-:W-:Y:S01]  /*8520*/  IADD3 R22, P0, R229, R120.reuse, RZ ;  /* 0x00000078e5167210 */ /* 0x080fe20007f1e0ff */
[----:B-1----:R-:W-:Y:S01]  /*8530*/  IMAD R21, R26, 0xef, RZ ;  /* 0x000000ef1a157824 */ /* 0x002fe200078e02ff */
[-C--:B------:R-:W-:Y:S01]  /*8540*/  LEA.HI.X.SX32 R15, R15, R121.reuse, 0x1, P1 ;  /* 0x000000790f0f7211 */ /* 0x080fe200008f0eff */
[----:B------:R-:W-:Y:S01]  /*8550*/  IMAD R243, R243, 0x1ee, RZ ;  /* 0x000001eef3f37824 */ /* 0x000fe200078e02ff */
[----:B------:R-:W-:Y:S01]  /*8560*/  LEA.HI.X.SX32 R23, R23, R121, 0x1, P0 ;  /* 0x0000007917177211 */ /* 0x000fe200000f0eff */
[----:B------:R-:W-:Y:S01]  /*8570*/  IMAD R241, R241, 0x1f6, RZ ;  /* 0x000001f6f1f17824 */ /* 0x000fe200078e02ff */
[-C--:B------:R-:W-:Y:S01]  /*8580*/  IADD3 R20, P2, R231, R120.reuse, RZ ;  /* 0x00000078e7147210 */ /* 0x080fe20007f5e0ff */
[----:B------:R-:W4:Y:S01]  /*8590*/  LDG.E.U16 R14, desc[UR4][R14.64] ;  /* 0x000000040e0e7981 */ /* 0x000f22000c1e1500 */
[----:B------:R-:W-:Y:S01]  /*85a0*/  IADD3 R24, P0, R233, R120, RZ ;  /* 0x00000078e9187210 */ /* 0x000fe20007f1e0ff */
[----:B------:R-:W-:Y:S01]  /*85b0*/  IMAD R205, R205, 0x1fc, RZ ;  /* 0x000001fccdcd7824 */ /* 0x000fe200078e02ff */
[----:B------:R-:W1:Y:S01]  /*85c0*/  LDC R39, c[0x0][0x248] ;  /* 0x00009200ff277b82 */ /* 0x000e620000000800 */
[----:B------:R-:W4:Y:S01]  /*85d0*/  LDG.E.U16 R17, desc[UR4][R22.64] ;  /* 0x0000000416117981 */ /* 0x000f22000c1e1500 */
[----:B------:R-:W-:-:S02]  /*85e0*/  IMAD R59, R49, 0x21e, RZ ;  /* 0x0000021e313b7824 */ /* 0x000fc400078e02ff */
[----:B------:R-:W-:Y:S01]  /*85f0*/  IMAD R53, R53, 0x113, RZ ;  /* 0x0000011335357824 */ /* 0x000fe200078e02ff */
[----:B------:R-:W3:Y:S01]  /*8600*/  LDG.E.U16 R142, desc[UR4][R142.64] ;  /* 0x000000048e8e7981 */ /* 0x000ee2000c1e1500 */
[----:B0-----:R-:W-:Y:S02]  /*8610*/  IMAD R239, R239, 0x1fe, RZ ;  /* 0x000001feefef7824 */ /* 0x001fe400078e02ff */
[----:B--2---:R-:W-:Y:S01]  /*8620*/  IMAD R41, R33, 0x206, RZ ;  /* 0x0000020621297824 */ /* 0x004fe200078e02ff */
[----:B------:R0:W2:Y:S01]  /*8630*/  LDG.E.U16 R15, desc[UR4][R18.64] ;  /* 0x00000004120f7981 */ /* 0x0000a2000c1e1500 */
[----:B------:R-:W-:Y:S01]  /*8640*/  IMAD R35, R35, 0x20a, RZ ;  /* 0x0000020a23237824 */ /* 0x000fe200078e02ff */
[----:B------:R-:W5:Y:S01]  /*8650*/  LDC R40, c[0x0][0x248] ;  /* 0x00009200ff287b82 */ /* 0x000f620000000800 */
[----:B------:R-:W-:Y:S01]  /*8660*/  IMAD R52, R52, 0x22e, RZ ;  /* 0x0000022e34347824 */ /* 0x000fe200078e02ff */
[----:B------:R-:W2:Y:S01]  /*8670*/  LDG.E.U16 R138, desc[UR4][R138.64] ;  /* 0x000000048a8a7981 */ /* 0x000ea2000c1e1500 */
[----:B------:R-:W-:-:S02]  /*8680*/  IMAD R50, R50, 0x117, RZ ;  /* 0x0000011732327824 */ /* 0x000fc400078e02ff */
[----:B------:R-:W-:Y:S01]  /*8690*/  IMAD R60, R60, 0x23a, RZ ;  /* 0x0000023a3c3c7824 */ /* 0x000fe200078e02ff */
[----:B------:R-:W2:Y:S01]  /*86a0*/  LDG.E.U16 R144, desc[UR4][R144.64] ;  /* 0x0000000490907981 */ /* 0x000ea2000c1e1500 */
[-C--:B0-----:R-:W-:Y:S01]  /*86b0*/  IADD3 R18, P1, R197, R120.reuse, RZ ;  /* 0x00000078c5127210 */ /* 0x081fe20007f3e0ff */
[----:B------:R-:W-:Y:S01]  /*86c0*/  IMAD R61, R61, 0x24e, RZ ;  /* 0x0000024e3d3d7824 */ /* 0x000fe200078e02ff */
[----:B------:R-:W0:Y:S01]  /*86d0*/  LDC R249, c[0x0][0x248] ;  /* 0x00009200fff97b82 */ /* 0x000e220000000800 */
[----:B------:R-:W-:Y:S01]  /*86e0*/  IMAD R64, R64, 0x127, RZ ;  /* 0x0000012740407824 */ /* 0x000fe200078e02ff */
[-C--:B------:R-:W-:Y:S01]  /*86f0*/  LEA.HI.X.SX32 R19, R25, R121.reuse, 0x1, P1 ;  /* 0x0000007919137211 */ /* 0x080fe200008f0eff */
[----:B------:R-:W-:Y:S01]  /*8700*/  IMAD R69, R69, 0x25c, RZ ;  /* 0x0000025c45457824 */ /* 0x000fe200078e02ff */
[-C--:B------:R-:W-:Y:S01]  /*8710*/  IADD3 R22, P1, R199, R120.reuse, RZ ;  /* 0x00000078c7167210 */ /* 0x080fe20007f3e0ff */
[----:B------:R-:W-:Y:S01]  /*8720*/  IMAD R66, R66, 0x12b, RZ ;  /* 0x0000012b42427824 */ /* 0x000fe200078e02ff */
[-C--:B------:R-:W-:Y:S01]  /*8730*/  LEA.HI.X.SX32 R25, R21, R121.reuse, 0x1, P0 ;  /* 0x0000007915197211 */ /* 0x080fe200000f0eff */
[----:B------:R-:W2:Y:S01]  /*8740*/  LDG.E.U16 R18, desc[UR4][R18.64] ;  /* 0x0000000412127981 */ /* 0x000ea2000c1e1500 */
[-C--:B------:R-:W-:Y:S01]  /*8750*/  LEA.HI.X.SX32 R21, R29, R121.reuse, 0x1, P2 ;  /* 0x000000791d157211 */ /* 0x080fe200010f0eff */
[----:B------:R-:W-:Y:S01]  /*8760*/  IMAD R33, R26, 0x103, RZ ;  /* 0x000001031a217824 */ /* 0x000fe200078e02ff */
[----:B------:R-:W-:Y:S01]  /*8770*/  LEA.HI.X.SX32 R23, R28, R121, 0x1, P1 ;  /* 0x000000791c177211 */ /* 0x000fe200008f0eff */
[----:B------:R-:W-:Y:S01]  /*8780*/  IMAD R29, R26, 0xf7, RZ ;  /* 0x000000f71a1d7824 */ /* 0x000fe200078e02ff */
[----:B------:R-:W4:Y:S01]  /*8790*/  LDC R137, c[0x0][0x248] ;  /* 0x00009200ff897b82 */ /* 0x000f220000000800 */
[----:B------:R-:W2:Y:S01]  /*87a0*/  LDG.E.U16 R20, desc[UR4][R20.64] ;  /* 0x0000000414147981 */ /* 0x000ea2000c1e1500 */
[----:B------:R-:W-:-:S03]  /*87b0*/  IADD3 R30, P1, R241, R120, RZ ;  /* 0x00000078f11e7210 */ /* 0x000fc60007f3e0ff */
[----:B------:R1:W2:Y:S02]  /*87c0*/  LDG.E.U16 R19, desc[UR4][R24.64] ;  /* 0x0000000418137981 */ /* 0x0002a4000c1e1500 */
[----:B-1----:R-:W-:Y:S02]  /*87d0*/  IMAD R39, R39, 0x10d, RZ ;  /* 0x0000010d27277824 */ /* 0x002fe400078e02ff */
[----:B------:R-:W-:Y:S01]  /*87e0*/  IMAD R49, R56, 0x228, RZ ;  /* 0x0000022838317824 */ /* 0x000fe200078e02ff */
[----:B------:R-:W1:Y:S01]  /*87f0*/  LDC R135, c[0x0][0x248] ;  /* 0x00009200ff877b82 */ /* 0x000e620000000800 */
[----:B------:R-:W-:Y:S01]  /*8800*/  IMAD R70, R70, 0x25a, RZ ;  /* 0x0000025a46467824 */ /* 0x000fe200078e02ff */
[----:B------:R0:W2:Y:S01]  /*8810*/  LDG.E.U16 R21, desc[UR4][R22.64] ;  /* 0x0000000416157981 */ /* 0x0000a2000c1e1500 */
[----:B------:R-:W-:Y:S01]  /*8820*/  IMAD R25, R26, 0xfb, RZ ;  /* 0x000000fb1a197824 */ /* 0x000fe200078e02ff */
[----:B------:R-:W-:-:S04]  /*8830*/  IADD3 R24, P2, R205, R120, RZ ;  /* 0x00000078cd187210 */ /* 0x000fc80007f5e0ff */
[----:B------:R-:W1:Y:S01]  /*8840*/  LDC R56, c[0x0][0x248] ;  /* 0x00009200ff387b82 */ /* 0x000e620000000800 */
[----:B------:R-:W-:Y:S01]  /*8850*/  IMAD R72, R72, 0x12d, RZ ;  /* 0x0000012d48487824 */ /* 0x000fe200078e02ff */
[----:B------:R-:W3:Y:S01]  /*8860*/  LDG.E.U16 R154, desc[UR4][R154.64] ;  /* 0x000000049a9a7981 */ /* 0x000ee2000c1e1500 */
[----:B0-----:R-:W-:Y:S01]  /*8870*/  IADD3 R22, P0, R243, R120, RZ ;  /* 0x00000078f3167210 */ /* 0x001fe20007f1e0ff */
[----:B------:R-:W-:Y:S02]  /*8880*/  IMAD R65, R65, 0x12f, RZ ;  /* 0x0000012f41417824 */ /* 0x000fe400078e02ff */
[----:B------:R-:W2:Y:S01]  /*8890*/  LDG.E.U16 R152, desc[UR4][R152.64] ;  /* 0x0000000498987981 */ /* 0x000ea2000c1e1500 */
[-C--:B------:R-:W-:Y:S01]  /*88a0*/  LEA.HI.X.SX32 R23, R29, R121.reuse, 0x1, P0 ;  /* 0x000000791d177211 */ /* 0x080fe200000f0eff */
[----:B------:R-:W-:Y:S01]  /*88b0*/  IMAD R68, R68, 0x26a, RZ ;  /* 0x0000026a44447824 */ /* 0x000fe200078e02ff */
[----:B------:R-:W-:Y:S01]  /*88c0*/  LEA R29, R26, -R26, 0x8 ;  /* 0x8000001a1a1d7211 */ /* 0x000fe200078e40ff */
[----:B------:R-:W-:Y:S01]  /*88d0*/  IMAD R73, R73, 0x27c, RZ ;  /* 0x0000027c49497824 */ /* 0x000fe200078e02ff */
[----:B------:R-:W-:Y:S01]  /*88e0*/  IADD3 R28, P0, R239, R120, RZ ;  /* 0x00000078ef1c7210 */ /* 0x000fe20007f1e0ff */
[----:B------:R-:W2:Y:S01]  /*88f0*/  LDG.E.U16 R22, desc[UR4][R22.64] ;  /* 0x0000000416167981 */ /* 0x000ea2000c1e1500 */
[-C--:B------:R-:W-:Y:S01]  /*8900*/  LEA.HI.X.SX32 R31, R25, R121.reuse, 0x1, P1 ;  /* 0x00000079191f7211 */ /* 0x080fe200008f0eff */
[----:B------:R-:W-:Y:S01]  /*8910*/  IMAD R249, R249, 0x184, RZ ;  /* 0x00000184f9f97824 */ /* 0x000fe200078e02ff */
[-C--:B------:R-:W-:Y:S01]  /*8920*/  LEA.HI.X.SX32 R25, R27, R121.reuse, 0x1, P2 ;  /* 0x000000791b197211 */ /* 0x080fe200010f0eff */
[----:B------:R-:W0:Y:S01]  /*8930*/  LDC R139, c[0x0][0x248] ;  /* 0x00009200ff8b7b82 */ /* 0x000e220000000800 */
[----:B------:R-:W-:Y:S01]  /*8940*/  LEA.HI.X.SX32 R29, R29, R121, 0x1, P0 ;  /* 0x000000791d1d7211 */ /* 0x000fe200000f0eff */
[----:B------:R-:W2:Y:S04]  /*8950*/  LDG.E.U16 R146, desc[UR4][R146.64] ;  /* 0x0000000492927981 */ /* 0x000ea8000c1e1500 */
[----:B------:R1:W2:Y:S02]  /*8960*/  LDG.E.U16 R23, desc[UR4][R30.64] ;  /* 0x000000041e177981 */ /* 0x0002a4000c1e1500 */
[----:B-1----:R-:W-:Y:S01]  /*8970*/  IMAD R56, R56, 0x11f, RZ ;  /* 0x0000011f38387824 */ /* 0x002fe200078e02ff */
[----:B------:R-:W1:Y:S01]  /*8980*/  LDC R143, c[0x0][0x248] ;  /* 0x00009200ff8f7b82 */ /* 0x000e620000000800 */
[----:B------:R-:W2:Y:S01]  /*8990*/  LDG.E.U16 R24, desc[UR4][R24.64] ;  /* 0x0000000418187981 */ /* 0x000ea2000c1e1500 */
[----:B------:R-:W-:-:S03]  /*89a0*/  IMAD R27, R26, 0x105, RZ ;  /* 0x000001051a1b7824 */ /* 0x000fc600078e02ff */
[----:B------:R-:W3:Y:S01]  /*89b0*/  LDG.E.U16 R160, desc[UR4][R160.64] ;  /* 0x00000004a0a07981 */ /* 0x000ee2000c1e1500 */
[----:B------:R-:W-:Y:S01]  /*89c0*/  IMAD R31, R34, 0x208, RZ ;  /* 0x00000208221f7824 */ /* 0x000fe200078e02ff */
[-C--:B------:R-:W-:Y:S01]  /*89d0*/  IADD3 R34, P0, R41, R120.reuse, RZ ;  /* 0x0000007829227210 */ /* 0x080fe20007f1e0ff */
[----:B------:R-:W1:Y:S01]  /*89e0*/  LDC R145, c[0x0][0x248] ;  /* 0x00009200ff917b82 */ /* 0x000e620000000800 */
[----:B------:R-:W2:Y:S04]  /*89f0*/  LDG.E.U16 R158, desc[UR4][R158.64] ;  /* 0x000000049e9e7981 */ /* 0x000ea8000c1e1500 */
[----:B------:R0:W2:Y:S03]  /*8a00*/  LDG.E.U16 R25, desc[UR4][R28.64] ;  /* 0x000000041c197981 */ /* 0x0000a6000c1e1500 */
[----:B------:R-:W1:Y:S01]  /*8a10*/  LDC R41, c[0x0][0x248] ;  /* 0x00009200ff297b82 */ /* 0x000e620000000800 */
[----:B------:R-:W2:Y:S04]  /*8a20*/  LDG.E.U16 R162, desc[UR4][R162.64] ;  /* 0x00000004a2a27981 */ /* 0x000ea8000c1e1500 */
[----:B------:R-:W3:Y:S01]  /*8a30*/  LDG.E.U16 R166, desc[UR4][R166.64] ;  /* 0x00000004a6a67981 */ /* 0x000ee2000c1e1500 */
[----:B0-----:R-:W-:Y:S01]  /*8a40*/  IMAD R29, R32, 0x20e, RZ ;  /* 0x0000020e201d7824 */ /* 0x001fe200078e02ff */
[-C--:B------:R-:W-:Y:S01]  /*8a50*/  IADD3 R32, P1, R31, R120.reuse, RZ ;  /* 0x000000781f207210 */ /* 0x080fe20007f3e0ff */
[----:B------:R-:W-:Y:S01]  /*8a60*/  IMAD R31, R26, 0x107, RZ ;  /* 0x000001071a1f7824 */ /* 0x000fe200078e02ff */
[-C--:B------:R-:W-:Y:S01]  /*8a70*/  IADD3 R28, P2, R35, R120.reuse, RZ ;  /* 0x00000078231c7210 */ /* 0x080fe20007f5e0ff */
[----:B------:R-:W0:Y:S01]  /*8a80*/  LDC R155, c[0x0][0x248] ;  /* 0x00009200ff9b7b82 */ /* 0x000e220000000800 */
[----:B------:R-:W-:Y:S01]  /*8a90*/  LEA.HI.X.SX32 R35, R33, R121, 0x1, P0 ;  /* 0x0000007921237211 */ /* 0x000fe200000f0eff */
[----:B------:R-:W2:Y:S01]  /*8aa0*/  LDG.E.U16 R156, desc[UR4][R156.64] ;  /* 0x000000049c9c7981 */ /* 0x000ea2000c1e1500 */
[----:B------:R-:W-:-:S02]  /*8ab0*/  IADD3 R30, P0, R29, R120, RZ ;  /* 0x000000781d1e7210 */ /* 0x000fc40007f1e0ff */
[-C--:B------:R-:W-:Y:S01]  /*8ac0*/  LEA.HI.X.SX32 R29, R27, R121.reuse, 0x1, P2 ;  /* 0x000000791b1d7211 */ /* 0x080fe200010f0eff */
[----:B------:R1:W2:Y:S01]  /*8ad0*/  LDG.E.U16 R26, desc[UR4][R34.64] ;  /* 0x00000004221a7981 */ /* 0x0002a2000c1e1500 */
[-C--:B------:R-:W-:Y:S01]  /*8ae0*/  LEA.HI.X.SX32 R33, R130, R121.reuse, 0x1, P1 ;  /* 0x0000007982217211 */ /* 0x080fe200008f0eff */
[----:B------:R-:W0:Y:S01]  /*8af0*/  LDC R153, c[0x0][0x248] ;  /* 0x00009200ff997b82 */ /* 0x000e220000000800 */
[----:B------:R-:W-:Y:S01]  /*8b00*/  LEA.HI.X.SX32 R31, R31, R121, 0x1, P0 ;  /* 0x000000791f1f7211 */ /* 0x000fe200000f0eff */
[----:B------:R-:W2:Y:S04]  /*8b10*/  LDG.E.U16 R28, desc[UR4][R28.64] ;  /* 0x000000041c1c7981 */ /* 0x000ea8000c1e1500 */
[----:B------:R1:W2:Y:S02]  /*8b20*/  LDG.E.U16 R27, desc[UR4][R32.64] ;  /* 0x00000004201b7981 */ /* 0x0002a4000c1e1500 */
[----:B-1----:R-:W-:Y:S01]  /*8b30*/  IMAD R35, R46, 0x218, RZ ;  /* 0x000002182e237824 */ /* 0x002fe200078e02ff */
[----:B------:R-:W1:Y:S01]  /*8b40*/  LDC R130, c[0x0][0x248] ;  /* 0x00009200ff827b82 */ /* 0x000e620000000800 */
[----:B------:R-:W2:Y:S04]  /*8b50*/  LDG.E.U16 R174, desc[UR4][R174.64] ;  /* 0x00000004aeae7981 */ /* 0x000ea8000c1e1500 */
[----:B------:R5:W2:Y:S01]  /*8b60*/  LDG.E.U16 R29, desc[UR4][R30.64] ;  /* 0x000000041e1d7981 */ /* 0x000aa2000c1e1500 */
[----:B------:R-:W-:-:S02]  /*8b70*/  IMAD R33, R36, 0x21a, RZ ;  /* 0x0000021a24217824 */ /* 0x000fc400078e02ff */
[----:B------:R-:W0:Y:S01]  /*8b80*/  LDC R46, c[0x0][0x248] ;  /* 0x00009200ff2e7b82 */ /* 0x000e220000000800 */
[----:B------:R-:W2:Y:S04]  /*8b90*/  LDG.E.U16 R168, desc[UR4][R168.64] ;  /* 0x00000004a8a87981 */ /* 0x000ea8000c1e1500 */
[----:B------:R-:W3:Y:S01]  /*8ba0*/  LDG.E.U16 R172, desc[UR4][R172.64] ;  /* 0x00000004acac7981 */ /* 0x000ee2000c1e1500 */
[----:B-----5:R-:W-:Y:S01]  /*8bb0*/  IADD3 R30, P0, R57, R120, RZ ;  /* 0x00000078391e7210 */ /* 0x020fe20007f1e0ff */
[----:B------:R-:W-:Y:S01]  /*8bc0*/  IMAD R41, R41, 0x10f, RZ ;  /* 0x0000010f29297824 */ /* 0x000fe200078e02ff */
[----:B------:R-:W5:Y:S01]  /*8bd0*/  LDC R147, c[0x0][0x248] ;  /* 0x00009200ff937b82 */ /* 0x000f620000000800 */
[----:B------:R-:W2:Y:S01]  /*8be0*/  LDG.E.U16 R176, desc[UR4][R176.64] ;  /* 0x00000004b0b07981 */ /* 0x000ea2000c1e1500 */
[----:B------:R-:W-:-:S02]  /*8bf0*/  LEA.HI.X.SX32 R31, R45, R121, 0x1, P0 ;  /* 0x000000792d1f7211 */ /* 0x000fc400000f0eff */
[-C--:B------:R-:W-:Y:S01]  /*8c00*/  IADD3 R32, P0, R33, R120.reuse, RZ ;  /* 0x0000007821207210 */ /* 0x080fe20007f1e0ff */
[----:B------:R-:W-:Y:S01]  /*8c10*/  IMAD R57, R44, 0x21c, RZ ;  /* 0x0000021c2c397824 */ /* 0x000fe200078e02ff */
[-C--:B------:R-:W-:Y:S01]  /*8c20*/  IADD3 R36, P1, R35, R120.reuse, RZ ;  /* 0x0000007823247210 */ /* 0x080fe20007f3e0ff */
[----:B------:R-:W2:Y:S01]  /*8c30*/  LDG.E.U16 R30, desc[UR4][R30.64] ;  /* 0x000000041e1e7981 */ /* 0x000ea2000c1e1500 */
[-C--:B------:R-:W-:Y:S01]  /*8c40*/  LEA.HI.X.SX32 R33, R39, R121.reuse, 0x1, P0 ;  /* 0x0000007927217211 */ /* 0x080fe200000f0eff */
[----:B------:R-:W1:Y:S01]  /*8c50*/  LDC R44, c[0x0][0x248] ;  /* 0x00009200ff2c7b82 */ /* 0x000e620000000800 */
[----:B------:R-:W-:Y:S01]  /*8c60*/  IADD3 R34, P2, R57, R120, RZ ;  /* 0x0000007839227210 */ /* 0x000fe20007f5e0ff */
[----:B------:R-:W2:Y:S04]  /*8c70*/  LDG.E.U16 R170, desc[UR4][R170.64] ;  /* 0x00000004aaaa7981 */ /* 0x000ea8000c1e1500 */
[----:B------:R-:W3:Y:S02]  /*8c80*/  LDG.E.U16 R178, desc[UR4][R178.64] ;  /* 0x00000004b2b27981 */ /* 0x000ee4000c1e1500 */
[----:B------:R-:W0:Y:S01]  /*8c90*/  LDC R39, c[0x0][0x248] ;  /* 0x00009200ff277b82 */ /* 0x000e220000000800 */
[-C--:B------:R-:W-:Y:S01]  /*8ca0*/  LEA.HI.X.SX32 R37, R37, R121.reuse, 0x1, P1 ;  /* 0x0000007925257211 */ /* 0x080fe200008f0eff */
[----:B------:R-:W2:Y:S01]  /*8cb0*/  LDG.E.U16 R32, desc[UR4][R32.64] ;  /* 0x0000000420207981 */ /* 0x000ea2000c1e1500 */
[----:B------:R-:W-:Y:S01]  /*8cc0*/  LEA.HI.X.SX32 R35, R38, R121, 0x1, P2 ;  /* 0x0000007926237211 */ /* 0x000fe200010f0eff */
[----:B------:R-:W-:-:S02]  /*8cd0*/  IMAD R57, R54, 0x226, RZ ;  /* 0x0000022636397824 */ /* 0x000fc400078e02ff */
[----:B------:R5:W2:Y:S02]  /*8ce0*/  LDG.E.U16 R31, desc[UR4][R36.64] ;  /* 0x00000004241f7981 */ /* 0x000aa4000c1e1500 */
[----:B------:R-:W1:Y:S02]  /*8cf0*/  LDC R45, c[0x0][0x248] ;  /* 0x00009200ff2d7b82 */ /* 0x000e640000000800 */
[----:B------:R-:W3:Y:S04]  /*8d00*/  LDG.E.U16 R184, desc[UR4][R184.64] ;  /* 0x00000004b8b87981 */ /* 0x000ee8000c1e1500 */
[----:B------:R5:W2:Y:S02]  /*8d10*/  LDG.E.U16 R33, desc[UR4][R34.64] ;  /* 0x0000000422217981 */ /* 0x000aa4000c1e1500 */
[----:B-----5:R-:W-:Y:S01]  /*8d20*/  IMAD R37, R40, 0x22a, RZ ;  /* 0x0000022a28257824 */ /* 0x020fe200078e02ff */
[-C--:B------:R-:W-:Y:S01]  /*8d30*/  IADD3 R36, P2, R49, R120.reuse, RZ ;  /* 0x0000007831247210 */ /* 0x080fe20007f5e0ff */
[----:B------:R-:W5:Y:S01]  /*8d40*/  LDC R54, c[0x0][0x248] ;  /* 0x00009200ff367b82 */ /* 0x000f620000000800 */
[-C--:B------:R-:W-:Y:S01]  /*8d50*/  IADD3 R40, P1, R57, R120.reuse, RZ ;  /* 0x0000007839287210 */ /* 0x080fe20007f3e0ff */
[----:B------:R-:W2:Y:S01]  /*8d60*/  LDG.E.U16 R182, desc[UR4][R182.64] ;  /* 0x00000004b6b67981 */ /* 0x000ea2000c1e1500 */
[----:B------:R-:W-:Y:S01]  /*8d70*/  IADD3 R34, P0, R59, R120, RZ ;  /* 0x000000783b227210 */ /* 0x000fe20007f1e0ff */
[----:B0-----:R-:W-:-:S04]  /*8d80*/  IMAD R39, R39, 0x115, RZ ;  /* 0x0000011527277824 */ /* 0x001fc800078e02ff */
[----:B------:R-:W0:Y:S01]  /*8d90*/  LDC R59, c[0x0][0x248] ;  /* 0x00009200ff3b7b82 */ /* 0x000e220000000800 */
[----:B------:R-:W2:Y:S01]  /*8da0*/  LDG.E.U16 R180, desc[UR4][R180.64] ;  /* 0x00000004b4b47981 */ /* 0x000ea2000c1e1500 */
[-C--:B------:R-:W-:Y:S02]  /*8db0*/  LEA.HI.X.SX32 R35, R41, R121.reuse, 0x1, P0 ;  /* 0x0000007929237211 */ /* 0x080fe400000f0eff */
[-C--:B------:R-:W-:Y:S01]  /*8dc0*/  IADD3 R38, P0, R37, R120.reuse, RZ ;  /* 0x0000007825267210 */ /* 0x080fe20007f1e0ff */
[----:B------:R-:W3:Y:S01]  /*8dd0*/  LDG.E.U16 R190, desc[UR4][R190.64] ;  /* 0x00000004bebe7981 */ /* 0x000ee2000c1e1500 */
[-C--:B------:R-:W-:Y:S02]  /*8de0*/  LEA.HI.X.SX32 R37, R217, R121.reuse, 0x1, P2 ;  /* 0x00000079d9257211 */ /* 0x080fe400010f0eff */
[-C--:B------:R-:W-:Y:S01]  /*8df0*/  LEA.HI.X.SX32 R41, R53, R121.reuse, 0x1, P1 ;  /* 0x0000007935297211 */ /* 0x080fe200008f0eff */
[----:B------:R-:W-:Y:S01]  /*8e00*/  IMAD R53, R48, 0x22c, RZ ;  /* 0x0000022c30357824 */ /* 0x000fe200078e02ff */
[----:B------:R-:W-:Y:S01]  /*8e10*/  LEA.HI.X.SX32 R39, R39, R121, 0x1, P0 ;  /* 0x0000007927277211 */ /* 0x000fe200000f0eff */
[----:B------:R-:W2:Y:S01]  /*8e20*/  LDG.E.U16 R36, desc[UR4][R36.64] ;  /* 0x0000000424247981 */ /* 0x000ea2000c1e1500 */
[----:B------:R-:W-:Y:S01]  /*8e30*/  IMAD R46, R46, 0x238, RZ ;  /* 0x000002382e2e7824 */ /* 0x000fe200078e02ff */
[----:B------:R-:W4:Y:S02]  /*8e40*/  LDC R49, c[0x0][0x248] ;  /* 0x00009200ff317b82 */ /* 0x000f240000000800 */
[----:B------:R-:W2:Y:S04]  /*8e50*/  LDG.E.U16 R34, desc[UR4][R34.64] ;  /* 0x0000000422227981 */ /* 0x000ea8000c1e1500 */
[----:B------:R-:W2:Y:S02]  /*8e60*/  LDG.E.U16 R214, desc[UR4][R214.64] ;  /* 0x00000004d6d67981 */ /* 0x000ea4000c1e1500 */
[----:B------:R-:W4:Y:S02]  /*8e70*/  LDC R48, c[0x0][0x248] ;  /* 0x00009200ff307b82 */ /* 0x000f240000000800 */
[----:B------:R1:W2:Y:S04]  /*8e80*/  LDG.E.U16 R37, desc[UR4][R38.64] ;  /* 0x0000000426257981 */ /* 0x0002a8000c1e1500 */
[----:B------:R1:W2:Y:S01]  /*8e90*/  LDG.E.U16 R35, desc[UR4][R40.64] ;  /* 0x0000000428237981 */ /* 0x0002a2000c1e1500 */
[----:B-----5:R-:W-:Y:S01]  /*8ea0*/  IMAD R54, R54, 0x23e, RZ ;  /* 0x0000023e36367824 */ /* 0x020fe200078e02ff */
[----:B------:R-:W5:Y:S02]  /*8eb0*/  LDC R57, c[0x0][0x248] ;  /* 0x00009200ff397b82 */ /* 0x000f640000000800 */
[----:B------:R-:W3:Y:S01]  /*8ec0*/  LDG.E.U16 R208, desc[UR4][R208.64] ;  /* 0x00000004d0d07981 */ /* 0x000ee2000c1e1500 */
[----:B-1----:R-:W-:-:S03]  /*8ed0*/  IADD3 R38, P0, R53, R120, RZ ;  /* 0x0000007835267210 */ /* 0x002fc60007f1e0ff */
[----:B------:R-:W2:Y:S01]  /*8ee0*/  LDG.E.U16 R210, desc[UR4][R210.64] ;  /* 0x00000004d2d27981 */ /* 0x000ea2000c1e1500 */
[-C--:B------:R-:W-:Y:S01]  /*8ef0*/  LEA.HI.X.SX32 R39, R42, R121.reuse, 0x1, P0 ;  /* 0x000000792a277211 */ /* 0x080fe200000f0eff */
[----:B------:R-:W-:Y:S01]  /*8f00*/  IMAD R40, R44, 0x236, RZ ;  /* 0x000002362c287824 */ /* 0x000fe200078e02ff */
[-C--:B------:R-:W-:Y:S01]  /*8f10*/  IADD3 R42, P2, R46, R120.reuse, RZ ;  /* 0x000000782e2a7210 */ /* 0x080fe20007f5e0ff */
[----:B------:R-:W-:Y:S01]  /*8f20*/  IMAD R41, R45, 0x11b, RZ ;  /* 0x0000011b2d297824 */ /* 0x000fe200078e02ff */
[----:B------:R-:W1:Y:S01]  /*8f30*/  LDC R46, c[0x0][0x248] ;  /* 0x00009200ff2e7b82 */ /* 0x000e620000000800 */
[-C--:B------:R-:W-:Y:S01]  /*8f40*/  IADD3 R44, P1, R52, R120.reuse, RZ ;  /* 0x00000078342c7210 */ /* 0x080fe20007f3e0ff */
[----:B------:R-:W2:Y:S01]  /*8f50*/  LDG.E.U16 R38, desc[UR4][R38.64] ;  /* 0x0000000426267981 */ /* 0x000ea2000c1e1500 */
[----:B------:R-:W-:Y:S02]  /*8f60*/  IADD3 R40, P0, R40, R120, RZ ;  /* 0x0000007828287210 */ /* 0x000fe40007f1e0ff */
[-C--:B------:R-:W-:Y:S01]  /*8f70*/  LEA.HI.X.SX32 R45, R50, R121.reuse, 0x1, P1 ;  /* 0x00000079322d7211 */ /* 0x080fe200008f0eff */
[----:B------:R-:W2:Y:S01]  /*8f80*/  LDG.E.U16 R202, desc[UR4][R202.64] ;  /* 0x00000004caca7981 */ /* 0x000ea2000c1e1500 */
[-C--:B------:R-:W-:Y:S01]  /*8f90*/  LEA.HI.X.SX32 R41, R41, R121.reuse, 0x1, P0 ;  /* 0x0000007929297211 */ /* 0x080fe200000f0eff */
[----:B------:R-:W5:Y:S01]  /*8fa0*/  LDC R50, c[0x0][0x248] ;  /* 0x00009200ff327b82 */ /* 0x000f620000000800 */
[----:B------:R-:W-:Y:S01]  /*8fb0*/  LEA.HI.X.SX32 R43, R43, R121, 0x1, P2 ;  /* 0x000000792b2b7211 */ /* 0x000fe200010f0eff */
[----:B0-----:R-:W-:Y:S01]  /*8fc0*/  IMAD R59, R59, 0x11d, RZ ;  /* 0x0000011d3b3b7824 */ /* 0x001fe200078e02ff */
[----:B------:R-:W2:Y:S01]  /*8fd0*/  LDG.E.U16 R200, desc[UR4][R200.64] ;  /* 0x00000004c8c87981 */ /* 0x000ea2000c1e1500 */
[----:B----4-:R-:W-:-:S03]  /*8fe0*/  IMAD R49, R49, 0x23c, RZ ;  /* 0x0000023c31317824 */ /* 0x010fc600078e02ff */
[----:B------:R-:W4:Y:S01]  /*8ff0*/  LDG.E.U16 R40, desc[UR4][R40.64] ;  /* 0x0000000428287981 */ /* 0x000f22000c1e1500 */
[----:B------:R-:W0:Y:S03]  /*9000*/  LDC R53, c[0x0][0x248] ;  /* 0x00009200ff357b82 */ /* 0x000e260000000800 */
[----:B------:R1:W4:Y:S04]  /*9010*/  LDG.E.U16 R39, desc[UR4][R44.64] ;  /* 0x000000042c277981 */ /* 0x000328000c1e1500 */
[----:B------:R-:W4:Y:S01]  /*9020*/  LDG.E.U16 R206, desc[UR4][R206.64] ;  /* 0x00000004cece7981 */ /* 0x000f22000c1e1500 */
[----:B------:R-:W0:Y:S03]  /*9030*/  LDC R52, c[0x0][0x248] ;  /* 0x00009200ff347b82 */ /* 0x000e260000000800 */
[----:B------:R5:W4:Y:S01]  /*9040*/  LDG.E.U16 R41, desc[UR4][R42.64] ;  /* 0x000000042a297981 */ /* 0x000b22000c1e1500 */
[----:B-1----:R-:W-:Y:S01]  /*9050*/  IMAD R45, R48, 0x246, RZ ;  /* 0x00000246302d7824 */ /* 0x002fe200078e02ff */
[-C--:B------:R-:W-:Y:S01]  /*9060*/  IADD3 R44, P2, R54, R120.reuse, RZ ;  /* 0x00000078362c7210 */ /* 0x080fe20007f5e0ff */
[----:B------:R-:W-:Y:S01]  /*9070*/  IMAD R54, R46, 0x123, RZ ;  /* 0x000001232e367824 */ /* 0x000fe200078e02ff */
[-C--:B------:R-:W-:Y:S01]  /*9080*/  IADD3 R48, P1, R49, R120.reuse, RZ ;  /* 0x0000007831307210 */ /* 0x080fe20007f3e0ff */
[----:B-----5:R-:W-:Y:S01]  /*9090*/  IMAD R50, R50, 0x248, RZ ;  /* 0x0000024832327824 */ /* 0x020fe200078e02ff */
[----:B------:R-:W1:Y:S01]  /*90a0*/  LDC R161, c[0x0][0x248] ;  /* 0x00009200ffa17b82 */ /* 0x000e620000000800 */
[----:B------:R-:W5:Y:S01]  /*90b0*/  LDG.E.U16 R192, desc[UR4][R192.64] ;  /* 0x00000004c0c07981 */ /* 0x000f62000c1e1500 */
[----:B------:R-:W-:-:S03]  /*90c0*/  IADD3 R42, P0, R60, R120, RZ ;  /* 0x000000783c2a7210 */ /* 0x000fc60007f1e0ff */
[----:B------:R-:W3:Y:S01]  /*90d0*/  LDG.E.U16 R212, desc[UR4][R212.64] ;  /* 0x00000004d4d47981 */ /* 0x000ee2000c1e1500 */
[-C--:B------:R-:W-:Y:S01]  /*90e0*/  LEA.HI.X.SX32 R43, R59, R121.reuse, 0x1, P0 ;  /* 0x000000793b2b7211 */ /* 0x080fe200000f0eff */
[----:B0-----:R-:W-:Y:S01]  /*90f0*/  IMAD R53, R53, 0x24a, RZ ;  /* 0x0000024a35357824 */ /* 0x001fe200078e02ff */
[-C--:B------:R-:W-:Y:S01]  /*9100*/  IADD3 R46, P0, R45, R120.reuse, RZ ;  /* 0x000000782d2e7210 */ /* 0x080fe20007f1e0ff */
[----:B------:R-:W-:Y:S01]  /*9110*/  IMAD R57, R57, 0x24c, RZ ;  /* 0x0000024c39397824 */ /* 0x000fe200078e02ff */
[-C--:B------:R-:W-:Y:S01]  /*9120*/  LEA.HI.X.SX32 R49, R47, R121.reuse, 0x1, P1 ;  /* 0x000000792f317211 */ /* 0x080fe200008f0eff */
[----:B------:R-:W5:Y:S01]  /*9130*/  LDG.E.U16 R42, desc[UR4][R42.64] ;  /* 0x000000042a2a7981 */ /* 0x000f62000c1e1500 */
[-C--:B------:R-:W-:Y:S01]  /*9140*/  LEA.HI.X.SX32 R45, R56, R121.reuse, 0x1, P2 ;  /* 0x00000079382d7211 */ /* 0x080fe200010f0eff */
[----:B------:R-:W0:Y:S01]  /*9150*/  LDC R59, c[0x0][0x248] ;  /* 0x00009200ff3b7b82 */ /* 0x000e220000000800 */
[----:B------:R-:W-:Y:S01]  /*9160*/  LEA.HI.X.SX32 R47, R54, R121, 0x1, P0 ;  /* 0x00000079362f7211 */ /* 0x000fe200000f0eff */
[----:B------:R-:W5:Y:S04]  /*9170*/  LDG.E.U16 R218, desc[UR4][R218.64] ;  /* 0x00000004dada7981 */ /* 0x000f68000c1e1500 */
[----:B------:R-:W5:Y:S02]  /*9180*/  LDG.E.U16 R44, desc[UR4][R44.64] ;  /* 0x000000042c2c7981 */ /* 0x000f64000c1e1500 */
[----:B------:R-:W1:Y:S02]  /*9190*/  LDC R56, c[0x0][0x248] ;  /* 0x00009200ff387b82 */ /* 0x000e640000000800 */
[----:B------:R0:W5:Y:S04]  /*91a0*/  LDG.E.U16 R43, desc[UR4][R48.64] ;  /* 0x00000004302b7981 */ /* 0x000168000c1e1500 */
[----:B------:R-:W2:Y:S02]  /*91b0*/  LDG.E.U16 R220, desc[UR4][R220.64] ;  /* 0x00000004dcdc7981 */ /* 0x000ea4000c1e1500 */
[----:B------:R-:W1:Y:S02]  /*91c0*/  LDC R54, c[0x0][0x248] ;  /* 0x00009200ff367b82 */ /* 0x000e640000000800 */
[----:B------:R0:W5:Y:S02]  /*91d0*/  LDG.E.U16 R45, desc[UR4][R46.64] ;  /* 0x000000042e2d7981 */ /* 0x000164000c1e1500 */
[----:B0-----:R-:W-:Y:S01]  /*91e0*/  IMAD R49, R52, 0x125, RZ ;  /* 0x0000012534317824 */ /* 0x001fe200078e02ff */
[-C--:B------:R-:W-:Y:S01]  /*91f0*/  IADD3 R52, P1, R53, R120.reuse, RZ ;  /* 0x0000007835347210 */ /* 0x080fe20007f3e0ff */
[----:B------:R-:W5:Y:S01]  /*9200*/  LDG.E.U16 R246, desc[UR4][R246.64] ;  /* 0x00000004f6f67981 */ /* 0x000f62000c1e1500 */
[-C--:B------:R-:W-:Y:S01]  /*9210*/  IADD3 R48, P2, R57, R120.reuse, RZ ;  /* 0x0000007839307210 */ /* 0x080fe20007f5e0ff */
[----:B------:R-:W0:Y:S02]  /*9220*/  LDC R60, c[0x0][0x248] ;  /* 0x00009200ff3c7b82 */ /* 0x000e240000000800 */
[----:B------:R-:W5:Y:S01]  /*9230*/  LDG.E.U16 R222, desc[UR4][R222.64] ;  /* 0x00000004dede7981 */ /* 0x000f62000c1e1500 */
[----:B------:R-:W-:-:S03]  /*9240*/  IADD3 R46, P0, R50, R120, RZ ;  /* 0x00000078322e7210 */ /* 0x000fc60007f1e0ff */
[----:B------:R-:W5:Y:S01]  /*9250*/  LDG.E.U16 R244, desc[UR4][R244.64] ;  /* 0x00000004f4f47981 */ /* 0x000f62000c1e1500 */
[-C--:B------:R-:W-:Y:S01]  /*9260*/  LEA.HI.X.SX32 R47, R227, R121.reuse, 0x1, P0 ;  /* 0x00000079e32f7211 */ /* 0x080fe200000f0eff */
[----:B-1----:R-:W-:Y:S01]  /*9270*/  IMAD R56, R56, 0x256, RZ ;  /* 0x0000025638387824 */ /* 0x002fe200078e02ff */
[----:B------:R-:W-:Y:S01]  /*9280*/  IADD3 R50, P0, R61, R120, RZ ;  /* 0x000000783d327210 */ /* 0x000fe20007f1e0ff */
[----:B------:R-:W-:Y:S01]  /*9290*/  IMAD R59, R59, 0x25e, RZ ;  /* 0x0000025e3b3b7824 */ /* 0x000fe200078e02ff */
[-C--:B------:R-:W-:Y:S01]  /*92a0*/  LEA.HI.X.SX32 R53, R49, R121.reuse, 0x1, P1 ;  /* 0x0000007931357211 */ /* 0x080fe200008f0eff */
[----:B------:R-:W1:Y:S01]  /*92b0*/  LDC R61, c[0x0][0x248] ;  /* 0x00009200ff3d7b82 */ /* 0x000e620000000800 */
[-C--:B------:R-:W-:Y:S01]  /*92c0*/  LEA.HI.X.SX32 R49, R51, R121.reuse, 0x1, P2 ;  /* 0x0000007933317211 */ /* 0x080fe200010f0eff */
[----:B------:R-:W5:Y:S01]  /*92d0*/  LDG.E.U16 R46, desc[UR4][R46.64] ;  /* 0x000000042e2e7981 */ /* 0x000f62000c1e1500 */
[----:B------:R-:W-:Y:S01]  /*92e0*/  LEA.HI.X.SX32 R51, R64, R121, 0x1, P0 ;  /* 0x0000007940337211 */ /* 0x000fe200000f0eff */
[----:B------:R-:W-:-:S02]  /*92f0*/  IMAD R54, R54, 0x258, RZ ;  /* 0x0000025836367824 */ /* 0x000fc400078e02ff */
[----:B------:R-:W5:Y:S02]  /*9300*/  LDG.E.U16 R48, desc[UR4][R48.64] ;  /* 0x0000000430307981 */ /* 0x000f64000c1e1500 */
[----:B------:R-:W0:Y:S02]  /*9310*/  LDC R64, c[0x0][0x248] ;  /* 0x00009200ff407b82 */ /* 0x000e240000000800 */
[----:B------:R-:W5:Y:S04]  /*9320*/  LDG.E.U16 R47, desc[UR4][R52.64] ;  /* 0x00000004342f7981 */ /* 0x000f68000c1e1500 */
[----:B------:R1:W5:Y:S01]  /*9330*/  LDG.E.U16 R49, desc[UR4][R50.64] ;  /* 0x0000000432317981 */ /* 0x000362000c1e1500 */
[----:B------:R-:W-:Y:S01]  /*9340*/  IMAD R130, R130, 0x134, RZ ;  /* 0x0000013482827824 */ /* 0x000fe200078e02ff */
[----:B------:R-:W4:Y:S01]  /*9350*/  LDC R159, c[0x0][0x248] ;  /* 0x00009200ff9f7b82 */ /* 0x000f220000000800 */
[----:B-1----:R-:W-:-:S07]  /*9360*/  IADD3 R50, P0, R56, R120, RZ ;  /* 0x0000007838327210 */ /* 0x002fce0007f1e0ff */
[----:B------:R-:W1:Y:S01]  /*9370*/  LDC R163, c[0x0][0x248] ;  /* 0x00009200ffa37b82 */ /* 0x000e620000000800 */
[-C--:B------:R-:W-:Y:S02]  /*9380*/  IADD3 R56, P1, R54, R120.reuse, RZ ;  /* 0x0000007836387210 */ /* 0x080fe40007f3e0ff */
[----:B------:R-:W-:-:S05]  /*9390*/  IADD3 R54, P2, R69, R120, RZ ;  /* 0x0000007845367210 */ /* 0x000fca0007f5e0ff */
[----:B------:R-:W1:Y:S01]  /*93a0*/  LDC R69, c[0x0][0x248] ;  /* 0x00009200ff457b82 */ /* 0x000e620000000800 */
[-C--:B------:R-:W-:Y:S02]  /*93b0*/  LEA.HI.X.SX32 R51, R66, R121.reuse, 0x1, P0 ;  /* 0x0000007942337211 */ /* 0x080fe400000f0eff */
[----:B------:R-:W-:Y:S02]  /*93c0*/  IADD3 R52, P0, R70, R120, RZ ;  /* 0x0000007846347210 */ /* 0x000fe40007f1e0ff */
[-C--:B------:R-:W-:Y:S01]  /*93d0*/  LEA.HI.X.SX32 R57, R55, R121.reuse, 0x1, P1 ;  /* 0x0000007937397211 */ /* 0x080fe200008f0eff */
[----:B------:R-:W-:Y:S01]  /*93e0*/  IMAD R61, R61, 0x266, RZ ;  /* 0x000002663d3d7824 */ /* 0x000fe200078e02ff */
[-C--:B------:R-:W-:Y:S01]  /*93f0*/  LEA.HI.X.SX32 R53, R72, R121.reuse, 0x1, P0 ;  /* 0x0000007948357211 */ /* 0x080fe200000f0eff */
[----:B------:R-:W1:Y:S01]  /*9400*/  LDC R66, c[0x0][0x248] ;  /* 0x00009200ff427b82 */ /* 0x000e620000000800 */
[----:B------:R-:W-:Y:S01]  /*9410*/  LEA.HI.X.SX32 R55, R58, R121, 0x1, P2 ;  /* 0x000000793a377211 */ /* 0x000fe200010f0eff */
[----:B0-----:R-:W-:Y:S01]  /*9420*/  IMAD R64, R64, 0x268, RZ ;  /* 0x0000026840407824 */ /* 0x001fe200078e02ff */
[----:B------:R-:W5:Y:S04]  /*9430*/  LDG.E.U16 R50, desc[UR4][R50.64] ;  /* 0x0000000432327981 */ /* 0x000f68000c1e1500 */
[----:B------:R-:W5:Y:S01]  /*9440*/  LDG.E.U16 R52, desc[UR4][R52.64] ;  /* 0x0000000434347981 */ /* 0x000f62000c1e1500 */
[----:B------:R-:W0:Y:S03]  /*9450*/  LDC R72, c[0x0][0x248] ;  /* 0x00009200ff487b82 */ /* 0x000e260000000800 */
[----:B------:R1:W5:Y:S02]  /*9460*/  LDG.E.U16 R51, desc[UR4][R56.64] ;  /* 0x0000000438337981 */ /* 0x000364000c1e1500 */
[----:B-1----:R-:W-:-:S02]  /*9470*/  IMAD R69, R69, 0x135, RZ ;  /* 0x0000013545457824 */ /* 0x002fc400078e02ff */
[----:B------:R1:W5:Y:S01]  /*9480*/  LDG.E.U16 R53, desc[UR4][R54.64] ;  /* 0x0000000436357981 */ /* 0x000362000c1e1500 */
[----:B------:R-:W4:Y:S01]  /*9490*/  LDC R70, c[0x0][0x248] ;  /* 0x00009200ff467b82 */ /* 0x000f220000000800 */
[----:B------:R-:W-:Y:S01]  /*94a0*/  IMAD R57, R60, 0x133, RZ ;  /* 0x000001333c397824 */ /* 0x000fe200078e02ff */
[----:B------:R-:W-:-:S06]  /*94b0*/  IADD3 R60, P1, R61, R120, RZ ;  /* 0x000000783d3c7210 */ /* 0x000fcc0007f3e0ff */
[----:B------:R-:W3:Y:S01]  /*94c0*/  LDC R167, c[0x0][0x248] ;  /* 0x00009200ffa77b82 */ /* 0x000ee20000000800 */
[-C--:B-1----:R-:W-:Y:S02]  /*94d0*/  IADD3 R54, P0, R59, R120.reuse, RZ ;  /* 0x000000783b367210 */ /* 0x082fe40007f1e0ff */
[-C--:B------:R-:W-:Y:S02]  /*94e0*/  IADD3 R56, P2, R64, R120.reuse, RZ ;  /* 0x0000007840387210 */ /* 0x080fe40007f5e0ff */
[-C--:B------:R-:W-:Y:S02]  /*94f0*/  LEA.HI.X.SX32 R55, R65, R121.reuse, 0x1, P0 ;  /* 0x0000007941377211 */ /* 0x080fe400000f0eff */
[----:B------:R-:W-:Y:S01]  /*9500*/  IADD3 R58, P0, R68, R120, RZ ;  /* 0x00000078443a7210 */ /* 0x000fe20007f1e0ff */
[----:B------:R-:W1:Y:S01]  /*9510*/  LDC R157, c[0x0][0x248] ;  /* 0x00009200ff9d7b82 */ /* 0x000e620000000800 */
[-C--:B------:R-:W-:Y:S01]  /*9520*/  LEA.HI.X.SX32 R61, R57, R121.reuse, 0x1, P1 ;  /* 0x00000079393d7211 */ /* 0x080fe200008f0eff */
[----:B0-----:R-:W-:Y:S01]  /*9530*/  IMAD R72, R72, 0x26e, RZ ;  /* 0x0000026e48487824 */ /* 0x001fe200078e02ff */
[-C--:B------:R-:W-:Y:S01]  /*9540*/  LEA.HI.X.SX32 R57, R130, R121.reuse, 0x1, P2 ;  /* 0x0000007982397211 */ /* 0x080fe200010f0eff */
[----:B------:R-:W5:Y:S01]  /*9550*/  LDG.E.U16 R54, desc[UR4][R54.64] ;  /* 0x0000000436367981 */ /* 0x000f62000c1e1500 */
[----:B------:R-:W-:-:S03]  /*9560*/  LEA.HI.X.SX32 R59, R69, R121, 0x1, P0 ;  /* 0x00000079453b7211 */ /* 0x000fc600000f0eff */
[----:B------:R-:W0:Y:S01]  /*9570*/  LDC R69, c[0x0][0x248] ;  /* 0x00009200ff457b82 */ /* 0x000e220000000800 */
[----:B------:R-:W5:Y:S01]  /*9580*/  LDG.E.U16 R56, desc[UR4][R56.64] ;  /* 0x0000000438387981 */ /* 0x000f62000c1e1500 */
[----:B------:R-:W-:Y:S01]  /*9590*/  IADD3 R64, P1, R72, R120, RZ ;  /* 0x0000007848407210 */ /* 0x000fe20007f3e0ff */
[----:B------:R-:W-:Y:S02]  /*95a0*/  IMAD R65, R79, 0x278, RZ ;  /* 0x000002784f417824 */ /* 0x000fe400078e02ff */
[----:B------:R1:W5:Y:S03]  /*95b0*/  LDG.E.U16 R55, desc[UR4][R60.64] ;  /* 0x000000043c377981 */ /* 0x000366000c1e1500 */
[----:B------:R-:W4:Y:S01]  /*95c0*/  LDC R72, c[0x0][0x248] ;  /* 0x00009200ff487b82 */ /* 0x000f220000000800 */
[----:B------:R1:W5:Y:S01]  /*95d0*/  LDG.E.U16 R57, desc[UR4][R58.64] ;  /* 0x000000043a397981 */ /* 0x000362000c1e1500 */
[----:B------:R-:W-:-:S02]  /*95e0*/  IMAD R68, R80, 0x13b, RZ ;  /* 0x0000013b50447824 */ /* 0x000fc400078e02ff */
[----:B-1----:R-:W-:-:S04]  /*95f0*/  IMAD R60, R78, 0x276, RZ ;  /* 0x000002764e3c7824 */ /* 0x002fc800078e02ff */
[----:B------:R-:W1:Y:S01]  /*9600*/  LDC R79, c[0x0][0x248] ;  /* 0x00009200ff4f7b82 */ /* 0x000e620000000800 */
[----:B------:R-:W-:-:S07]  /*9610*/  IMAD R58, R66, 0x26c, RZ ;  /* 0x0000026c423a7824 */ /* 0x000fce00078e02ff */
[----:B------:R-:W1:Y:S01]  /*9620*/  LDC R66, c[0x0][0x248] ;  /* 0x00009200ff427b82 */ /* 0x000e620000000800 */
[----:B------:R-:W-:Y:S01]  /*9630*/  IADD3 R58, P0, R58, R120, RZ ;  /* 0x000000783a3a7210 */ /* 0x000fe20007f1e0ff */
[----:B------:R-:W-:-:S03]  /*9640*/  IMAD R61, R74, 0x137, RZ ;  /* 0x000001374a3d7824 */ /* 0x000fc600078e02ff */
[----:B------:R-:W-:-:S03]  /*9650*/  LEA.HI.X.SX32 R59, R62, R121, 0x1, P0 ;  /* 0x000000793e3b7211 */ /* 0x000fc600000f0eff */
[----:B------:R-:W4:Y:S01]  /*9660*/  LDC R74, c[0x0][0x248] ;  /* 0x00009200ff4a7b82 */ /* 0x000f220000000800 */
[-C--:B------:R-:W-:Y:S01]  /*9670*/  IADD3 R60, P0, R60, R120.reuse, RZ ;  /* 0x000000783c3c7210 */ /* 0x080fe20007f1e0ff */
[----:B0-----:R-:W-:Y:S01]  /*9680*/  IMAD R69, R69, 0x27a, RZ ;  /* 0x0000027a45457824 */ /* 0x001fe200078e02ff */
[----:B------:R-:W-:Y:S01]  /*9690*/  IADD3 R62, P2, R65, R120, RZ ;  /* 0x00000078413e7210 */ /* 0x000fe20007f5e0ff */
[----:B------:R-:W5:Y:S01]  /*96a0*/  LDG.E.U16 R58, desc[UR4][R58.64] ;  /* 0x000000043a3a7981 */ /* 0x000f62000c1e1500 */
[----:B------:R-:W-:-:S03]  /*96b0*/  LEA.HI.X.SX32 R65, R61, R121, 0x1, P1 ;  /* 0x000000793d417211 */ /* 0x000fc600008f0eff */
[----:B------:R-:W0:Y:S01]  /*96c0*/  LDC R80, c[0x0][0x248] ;  /* 0x00009200ff507b82 */ /* 0x000e220000000800 */
[-C--:B------:R-:W-:Y:S02]  /*96d0*/  LEA.HI.X.SX32 R61, R68, R121.reuse, 0x1, P0 ;  /* 0x00000079443d7211 */ /* 0x080fe400000f0eff */
[----:B------:R-:W-:-:S03]  /*96e0*/  LEA.HI.X.SX32 R63, R63, R121, 0x1, P2 ;  /* 0x000000793f3f7211 */ /* 0x000fc600010f0eff */
[----:B------:R-:W5:Y:S02]  /*96f0*/  LDG.E.U16 R60, desc[UR4][R60.64] ;  /* 0x000000043c3c7981 */ /* 0x000f64000c1e1500 */
[----:B------:R-:W0:Y:S02]  /*9700*/  LDC R130, c[0x0][0x248] ;  /* 0x00009200ff827b82 */ /* 0x000e240000000800 */
[----:B------:R1:W5:Y:S04]  /*9710*/  LDG.E.U16 R59, desc[UR4][R64.64] ;  /* 0x00000004403b7981 */ /* 0x000368000c1e1500 */
[----:B------:R4:W5:Y:S02]  /*9720*/  LDG.E.U16 R61, desc[UR4][R62.64] ;  /* 0x000000043e3d7981 */ /* 0x000964000c1e1500 */
[----:B------:R-:W3:Y:S01]  /*9730*/  LDC R78, c[0x0][0x248] ;  /* 0x00009200ff4e7b82 */ /* 0x000ee20000000800 */
[----:B-1----:R-:W-:-:S02]  /*9740*/  IMAD R64, R66, 0x27e, RZ ;  /* 0x0000027e42407824 */ /* 0x002fc400078e02ff */
[----:B------:R-:W-:-:S05]  /*9750*/  IMAD R66, R81, 0x286, RZ ;  /* 0x0000028651427824 */ /* 0x000fca00078e02ff */
[----:B------:R-:W1:Y:S01]  /*9760*/  LDC R169, c[0x0][0x248] ;  /* 0x00009200ffa97b82 */ /* 0x000e620000000800 */
[----:B----4-:R-:W-:Y:S01]  /*9770*/  IMAD R63, R70, 0x13d, RZ ;  /* 0x0000013d463f7824 */ /* 0x010fe200078e02ff */
[-C--:B------:R-:W-:Y:S01]  /*9780*/  IADD3 R62, P0, R69, R120.reuse, RZ ;  /* 0x00000078453e7210 */ /* 0x080fe20007f1e0ff */
[----:B------:R-:W-:Y:S01]  /*9790*/  IMAD R65, R76, 0x13f, RZ ;  /* 0x0000013f4c417824 */ /* 0x000fe200078e02ff */
[-C--:B------:R-:W-:Y:S01]  /*97a0*/  IADD3 R68, P1, R73, R120.reuse, RZ ;  /* 0x0000007849447210 */ /* 0x080fe20007f3e0ff */
[----:B------:R-:W-:Y:S01]  /*97b0*/  IMAD R70, R72, 0x143, RZ ;  /* 0x0000014348467824 */ /* 0x000fe200078e02ff */
[-C--:B------:R-:W-:Y:S02]  /*97c0*/  IADD3 R64, P2, R64, R120.reuse, RZ ;  /* 0x0000007840407210 */ /* 0x080fe40007f5e0ff */
[----:B------:R-:W-:Y:S01]  /*97d0*/  LEA.HI.X.SX32 R63, R63, R121, 0x1, P0 ;  /* 0x000000793f3f7211 */ /* 0x000fe200000f0eff */
[----:B------:R-:W4:Y:S01]  /*97e0*/  LDC R81, c[0x0][0x248] ;  /* 0x00009200ff517b82 */ /* 0x000f220000000800 */
[----:B------:R-:W-:-:S02]  /*97f0*/  IADD3 R66, P0, R66, R120, RZ ;  /* 0x0000007842427210 */ /* 0x000fc40007f1e0ff */
[-C--:B------:R-:W-:Y:S01]  /*9800*/  LEA.HI.X.SX32 R69, R67, R121.reuse, 0x1, P1 ;  /* 0x0000007943457211 */ /* 0x080fe200008f0eff */
[----:B------:R-:W-:Y:S01]  /*9810*/  IMAD R74, R74, 0x288, RZ ;  /* 0x000002884a4a7824 */ /* 0x000fe200078e02ff */
[-C--:B------:R-:W-:Y:S01]  /*9820*/  LEA.HI.X.SX32 R65, R65, R121.reuse, 0x1, P2 ;  /* 0x0000007941417211 */ /* 0x080fe200010f0eff */
[----:B------:R-:W5:Y:S01]  /*9830*/  LDG.E.U16 R62, desc[UR4][R62.64] ;  /* 0x000000043e3e7981 */ /* 0x000f62000c1e1500 */
[----:B------:R-:W-:Y:S01]  /*9840*/  LEA.HI.X.SX32 R67, R70, R121, 0x1, P0 ;  /* 0x0000007946437211 */ /* 0x000fe200000f0eff */
[----:B------:R-:W1:Y:S01]  /*9850*/  LDC R76, c[0x0][0x248] ;  /* 0x00009200ff4c7b82 */ /* 0x000e620000000800 */
[----:B------:R-:W-:Y:S01]  /*9860*/  IMAD R72, R79, 0x28a, RZ ;  /* 0x0000028a4f487824 */ /* 0x000fe200078e02ff */
[----:B------:R-:W5:Y:S01]  /*9870*/  LDG.E.U16 R64, desc[UR4][R64.64] ;  /* 0x0000000440407981 */ /* 0x000f62000c1e1500 */
[----:B0-----:R-:W-:Y:S02]  /*9880*/  IMAD R130, R130, 0x144, RZ ;  /* 0x0000014482827824 */ /* 0x001fe400078e02ff */
[----:B------:R-:W-:Y:S01]  /*9890*/  IMAD R70, R85, 0x28e, RZ ;  /* 0x0000028e55467824 */ /* 0x000fe200078e02ff */
[----:B------:R0:W5:Y:S01]  /*98a0*/  LDG.E.U16 R63, desc[UR4][R68.64] ;  /* 0x00000004443f7981 */ /* 0x000162000c1e1500 */
[----:B------:R-:W-:Y:S01]  /*98b0*/  IADD3 R72, P1, R72, R120, RZ ;  /* 0x0000007848487210 */ /* 0x000fe20007f3e0ff */
[----:B------:R-:W2:Y:S02]  /*98c0*/  LDC R79, c[0x0][0x248] ;  /* 0x00009200ff4f7b82 */ /* 0x000ea40000000800 */
[----:B------:R3:W5:Y:S01]  /*98d0*/  LDG.E.U16 R65, desc[UR4][R66.64] ;  /* 0x0000000442417981 */ /* 0x000762000c1e1500 */
[----:B0-----:R-:W-:-:S05]  /*98e0*/  IMAD R68, R80, 0x28c, RZ ;  /* 0x0000028c50447824 */ /* 0x001fca00078e02ff */
[----:B------:R-:W0:Y:S01]  /*98f0*/  LDC R85, c[0x0][0x248] ;  /* 0x00009200ff557b82 */ /* 0x000e220000000800 */
[----:B------:R-:W-:Y:S01]  /*9900*/  IMAD R69, R84, 0x145, RZ ;  /* 0x0000014554457824 */ /* 0x000fe200078e02ff */
[-C--:B---3--:R-:W-:Y:S01]  /*9910*/  IADD3 R66, P0, R74, R120.reuse, RZ ;  /* 0x000000784a427210 */ /* 0x088fe20007f1e0ff */
[----:B------:R-:W-:Y:S01]  /*9920*/  IMAD R74, R89, 0x147, RZ ;  /* 0x00000147594a7824 */ /* 0x000fe200078e02ff */
[-C--:B------:R-:W-:Y:S02]  /*9930*/  IADD3 R68, P2, R68, R120.reuse, RZ ;  /* 0x0000007844447210 */ /* 0x080fe40007f5e0ff */
[-C--:B------:R-:W-:Y:S02]  /*9940*/  LEA.HI.X.SX32 R67, R130, R121.reuse, 0x1, P0 ;  /* 0x0000007982437211 */ /* 0x080fe400000f0eff */
[----:B------:R-:W3:Y:S01]  /*9950*/  LDC R80, c[0x0][0x248] ;  /* 0x00009200ff507b82 */ /* 0x000ee20000000800 */
[----:B------:R-:W-:Y:S02]  /*9960*/  IADD3 R70, P0, R70, R120, RZ ;  /* 0x0000007846467210 */ /* 0x000fe40007f1e0ff */
[-C--:B------:R-:W-:Y:S01]  /*9970*/  LEA.HI.X.SX32 R73, R69, R121.reuse, 0x1, P1 ;  /* 0x0000007945497211 */ /* 0x080fe200008f0eff */
[----:B------:R-:W-:Y:S01]  /*9980*/  IMAD R78, R78, 0x296, RZ ;  /* 0x000002964e4e7824 */ /* 0x000fe200078e02ff */
[-C--:B------:R-:W-:Y:S01]  /*9990*/  LEA.HI.X.SX32 R69, R71, R121.reuse, 0x1, P2 ;  /* 0x0000007947457211 */ /* 0x080fe200010f0eff */
[----:B------:R-:W5:Y:S01]  /*99a0*/  LDG.E.U16 R66, desc[UR4][R66.64] ;  /* 0x0000000442427981 */ /* 0x000f62000c1e1500 */
[----:B------:R-:W-:Y:S01]  /*99b0*/  LEA.HI.X.SX32 R71, R74, R121, 0x1, P0 ;  /* 0x000000794a477211 */ /* 0x000fe200000f0eff */
[----:B------:R-:W2:Y:S02]  /*99c0*/  LDC R84, c[0x0][0x248] ;  /* 0x00009200ff547b82 */ /* 0x000ea40000000800 */
[----:B------:R-:W5:Y:S01]  /*99d0*/  LDG.E.U16 R68, desc[UR4][R68.64] ;  /* 0x0000000444447981 */ /* 0x000f62000c1e1500 */
[----:B------:R-:W-:-:S03]  /*99e0*/  IMAD R74, R86, 0x29c, RZ ;  /* 0x0000029c564a7824 */ /* 0x000fc600078e02ff */
[----:B------:R4:W5:Y:S02]  /*99f0*/  LDG.E.U16 R67, desc[UR4][R72.64] ;  /* 0x0000000448437981 */ /* 0x000964000c1e1500 */
[----:B------:R-:W0:Y:S02]  /*9a00*/  LDC R89, c[0x0][0x248] ;  /* 0x00009200ff597b82 */ /* 0x000e240000000800 */
[----:B------:R1:W5:Y:S06]  /*9a10*/  LDG.E.U16 R69, desc[UR4][R70.64] ;  /* 0x0000000446457981 */ /* 0x00036c000c1e1500 */
[----:B------:R-:W3:Y:S01]  /*9a20*/  LDC R130, c[0x0][0x248] ;  /* 0x00009200ff827b82 */ /* 0x000ee20000000800 */
[----:B----4-:R-:W-:-:S02]  /*9a30*/  IMAD R72, R88, 0x29a, RZ ;  /* 0x0000029a58487824 */ /* 0x010fc400078e02ff */
[----:B-1----:R-:W-:Y:S01]  /*9a40*/  IMAD R71, R81, 0x14b, RZ ;  /* 0x0000014b51477824 */ /* 0x002fe200078e02ff */
[----:B------:R-:W-:-:S04]  /*9a50*/  IADD3 R70, P0, R78, R120, RZ ;  /* 0x000000784e467210 */ /* 0x000fc80007f1e0ff */
[----:B------:R-:W1:Y:S01]  /*9a60*/  LDC R81, c[0x0][0x248] ;  /* 0x00009200ff517b82 */ /* 0x000e620000000800 */
[----:B------:R-:W-:Y:S01]  /*9a70*/  IMAD R73, R92, 0x14d, RZ ;  /* 0x0000014d5c497824 */ /* 0x000fe200078e02ff */
[-C--:B------:R-:W-:Y:S01]  /*9a80*/  LEA.HI.X.SX32 R71, R71, R121.reuse, 0x1, P0 ;  /* 0x0000007947477211 */ /* 0x080fe200000f0eff */
[----:B------:R-:W-:Y:S01]  /*9a90*/  IMAD R76, R76, 0x298, RZ ;  /* 0x000002984c4c7824 */ /* 0x000fe200078e02ff */
[-C--:B------:R-:W-:Y:S02]  /*9aa0*/  IADD3 R72, P0, R72, R120.reuse, RZ ;  /* 0x0000007848487210 */ /* 0x080fe40007f1e0ff */
[-C--:B------:R-:W-:Y:S01]  /*9ab0*/  IADD3 R74, P2, R74, R120.reuse, RZ ;  /* 0x000000784a4a7210 */ /* 0x080fe20007f5e0ff */
[----:B------:R-:W4:Y:S01]  /*9ac0*/  LDG.E.U16 R70, desc[UR4][R70.64] ;  /* 0x0000000446467981 */ /* 0x000f22000c1e1500 */
[----:B------:R-:W-:Y:S01]  /*9ad0*/  LEA.HI.X.SX32 R73, R73, R121, 0x1, P0 ;  /* 0x0000007949497211 */ /* 0x000fe200000f0eff */
[----:B------:R-:W1:Y:S01]  /*9ae0*/  LDC R86, c[0x0][0x248] ;  /* 0x00009200ff567b82 */ /* 0x000e620000000800 */
[----:B------:R-:W-:-:S02]  /*9af0*/  IADD3 R76, P1, R76, R120, RZ ;  /* 0x000000784c4c7210 */ /* 0x000fc40007f3e0ff */
[-C--:B------:R-:W-:Y:S01]  /*9b00*/  LEA.HI.X.SX32 R75, R75, R121.reuse, 0x1, P2 ;  /* 0x000000794b4b7211 */ /* 0x080fe200010f0eff */
[----:B------:R-:W4:Y:S01]  /*9b10*/  LDG.E.U16 R72, desc[UR4][R72.64] ;  /* 0x0000000448487981 */ /* 0x000f22000c1e1500 */
[----:B------:R-:W-:Y:S01]  /*9b20*/  LEA.HI.X.SX32 R77, R77, R121, 0x1, P1 ;  /* 0x000000794d4d7211 */ /* 0x000fe200008f0eff */
[----:B------:R-:W-:Y:S02]  /*9b30*/  IMAD R78, R90, 0x2aa, RZ ;  /* 0x000002aa5a4e7824 */ /* 0x000fe400078e02ff */
[----:B---3--:R-:W-:Y:S01]  /*9b40*/  IMAD R130, R130, 0x154, RZ ;  /* 0x0000015482827824 */ /* 0x008fe200078e02ff */
[----:B------:R-:W3:Y:S01]  /*9b50*/  LDC R88, c[0x0][0x248] ;  /* 0x00009200ff587b82 */ /* 0x000ee20000000800 */
[----:B------:R2:W4:Y:S04]  /*9b60*/  LDG.E.U16 R71, desc[UR4][R76.64] ;  /* 0x000000044c477981 */ /* 0x000528000c1e1500 */
[----:B------:R0:W4:Y:S03]  /*9b70*/  LDG.E.U16 R73, desc[UR4][R74.64] ;  /* 0x000000044a497981 */ /* 0x000126000c1e1500 */
[----:B------:R-:W3:Y:S01]  /*9b80*/  LDC R90, c[0x0][0x248] ;  /* 0x00009200ff5a7b82 */ /* 0x000ee20000000800 */
[----:B--2---:R-:W-:-:S02]  /*9b90*/  IMAD R76, R84, 0x2a8, RZ ;  /* 0x000002a8544c7824 */ /* 0x004fc400078e02ff */
[----:B0-----:R-:W-:-:S05]  /*9ba0*/  IMAD R74, R79, 0x29e, RZ ;  /* 0x0000029e4f4a7824 */ /* 0x001fca00078e02ff */
[----:B------:R-:W0:Y:S01]  /*9bb0*/  LDC R92, c[0x0][0x248] ;  /* 0x00009200ff5c7b82 */ /* 0x000e220000000800 */
[----:B------:R-:W-:Y:S02]  /*9bc0*/  IMAD R75, R80, 0x14f, RZ ;  /* 0x0000014f504b7824 */ /* 0x000fe400078e02ff */
[----:B------:R-:W-:Y:S01]  /*9bd0*/  IMAD R80, R85, 0x2a6, RZ ;  /* 0x000002a655507824 */ /* 0x000fe200078e02ff */
[-C--:B------:R-:W-:Y:S01]  /*9be0*/  IADD3 R74, P0, R74, R120.reuse, RZ ;  /* 0x000000784a4a7210 */ /* 0x080fe20007f1e0ff */
[----:B------:R-:W-:Y:S01]  /*9bf0*/  IMAD R77, R89, 0x153, RZ ;  /* 0x00000153594d7824 */ /* 0x000fe200078e02ff */
[-C--:B------:R-:W-:Y:S01]  /*9c00*/  IADD3 R76, P2, R76, R120.reuse, RZ ;  /* 0x000000784c4c7210 */ /* 0x080fe20007f5e0ff */
[----:B-1----:R-:W-:Y:S01]  /*9c10*/  IMAD R79, R81, 0x155, RZ ;  /* 0x00000155514f7824 */ /* 0x002fe200078e02ff */
[----:B------:R-:W-:Y:S01]  /*9c20*/  IADD3 R80, P1, R80, R120, RZ ;  /* 0x0000007850507210 */ /* 0x000fe20007f3e0ff */
[----:B------:R-:W1:Y:S01]  /*9c30*/  LDC R89, c[0x0][0x248] ;  /* 0x00009200ff597b82 */ /* 0x000e620000000800 */
[----:B------:R-:W-:-:S02]  /*9c40*/  LEA.HI.X.SX32 R75, R75, R121, 0x1, P0 ;  /* 0x000000794b4b7211 */ /* 0x000fc400000f0eff */
[----:B------:R-:W-:Y:S02]  /*9c50*/  IADD3 R78, P0, R78, R120, RZ ;  /* 0x000000784e4e7210 */ /* 0x000fe40007f1e0ff */
[-C--:B------:R-:W-:Y:S01]  /*9c60*/  LEA.HI.X.SX32 R81, R77, R121.reuse, 0x1, P1 ;  /* 0x000000794d517211 */ /* 0x080fe200008f0eff */
[----:B------:R-:W2:Y:S01]  /*9c70*/  LDG.E.U16 R74, desc[UR4][R74.64] ;  /* 0x000000044a4a7981 */ /* 0x000ea2000c1e1500 */
[-C--:B------:R-:W-:Y:S01]  /*9c80*/  LEA.HI.X.SX32 R77, R130, R121.reuse, 0x1, P2 ;  /* 0x00000079824d7211 */ /* 0x080fe200010f0eff */
[----:B------:R-:W5:Y:S01]  /*9c90*/  LDC R175, c[0x0][0x248] ;  /* 0x00009200ffaf7b82 */ /* 0x000f620000000800 */
[----:B------:R-:W-:-:S03]  /*9ca0*/  LEA.HI.X.SX32 R79, R79, R121, 0x1, P0 ;  /* 0x000000794f4f7211 */ /* 0x000fc600000f0eff */
[----:B------:R-:W2:Y:S01]  /*9cb0*/  LDG.E.U16 R76, desc[UR4][R76.64] ;  /* 0x000000044c4c7981 */ /* 0x000ea2000c1e1500 */
[----:B------:R-:W-:-:S03]  /*9cc0*/  IMAD R84, R93, 0x2ae, RZ ;  /* 0x000002ae5d547824 */ /* 0x000fc600078e02ff */
[----:B------:R3:W2:Y:S01]  /*9cd0*/  LDG.E.U16 R75, desc[UR4][R80.64] ;  /* 0x00000004504b7981 */ /* 0x0006a2000c1e1500 */
[----:B------:R-:W-:Y:S01]  /*9ce0*/  IMAD R85, R99, 0x2b8, RZ ;  /* 0x000002b863557824 */ /* 0x000fe200078e02ff */
[----:B------:R-:W1:Y:S02]  /*9cf0*/  LDC R93, c[0x0][0x248] ;  /* 0x00009200ff5d7b82 */ /* 0x000e640000000800 */
[----:B------:R3:W2:Y:S02]  /*9d00*/  LDG.E.U16 R77, desc[UR4][R78.64] ;  /* 0x000000044e4d7981 */ /* 0x0006a4000c1e1500 */
[----:B---3--:R-:W-:Y:S01]  /*9d10*/  IMAD R80, R97, 0x2b6, RZ ;  /* 0x000002b661507824 */ /* 0x008fe200078e02ff */
[----:B------:R-:W-:Y:S01]  /*9d20*/  IADD3 R84, P1, R84, R120, RZ ;  /* 0x0000007854547210 */ /* 0x000fe20007f3e0ff */
[----:B------:R-:W-:Y:S02]  /*9d30*/  IMAD R81, R94, 0x157, RZ ;  /* 0x000001575e517824 */ /* 0x000fe400078e02ff */
[----:B------:R-:W3:Y:S01]  /*9d40*/  LDC R99, c[0x0][0x248] ;  /* 0x00009200ff637b82 */ /* 0x000ee20000000800 */
[----:B------:R-:W-:-:S05]  /*9d50*/  IMAD R78, R86, 0x2ac, RZ ;  /* 0x000002ac564e7824 */ /* 0x000fca00078e02ff */
[-C--:B------:R-:W-:Y:S01]  /*9d60*/  IADD3 R78, P0, R78, R120.reuse, RZ ;  /* 0x000000784e4e7210 */ /* 0x080fe20007f1e0ff */
[----:B------:R-:W-:Y:S01]  /*9d70*/  IMAD R86, R100, 0x15b, RZ ;  /* 0x0000015b64567824 */ /* 0x000fe200078e02ff */
[----:B------:R-:W3:Y:S02]  /*9d80*/  LDC R94, c[0x0][0x248] ;  /* 0x00009200ff5e7b82 */ /* 0x000ee40000000800 */
[-C--:B------:R-:W-:Y:S02]  /*9d90*/  LEA.HI.X.SX32 R79, R82, R121.reuse, 0x1, P0 ;  /* 0x00000079524f7211 */ /* 0x080fe400000f0eff */
[-C--:B------:R-:W-:Y:S02]  /*9da0*/  IADD3 R80, P0, R80, R120.reuse, RZ ;  /* 0x0000007850507210 */ /* 0x080fe40007f1e0ff */
[----:B------:R-:W-:Y:S01]  /*9db0*/  IADD3 R82, P2, R85, R120, RZ ;  /* 0x0000007855527210 */ /* 0x000fe20007f5e0ff */
[----:B------:R-:W2:Y:S01]  /*9dc0*/  LDG.E.U16 R78, desc[UR4][R78.64] ;  /* 0x000000044e4e7981 */ /* 0x000ea2000c1e1500 */
[-C--:B------:R-:W-:Y:S01]  /*9dd0*/  LEA.HI.X.SX32 R85, R81, R121.reuse, 0x1, P1 ;  /* 0x0000007951557211 */ /* 0x080fe200008f0eff */
[----:B------:R-:W3:Y:S01]  /*9de0*/  LDC R100, c[0x0][0x248] ;  /* 0x00009200ff647b82 */ /* 0x000ee20000000800 */
[----:B------:R-:W-:-:S02]  /*9df0*/  LEA.HI.X.SX32 R81, R86, R121, 0x1, P0 ;  /* 0x0000007956517211 */ /* 0x000fc400000f0eff */
[----:B------:R-:W-:-:S03]  /*9e00*/  LEA.HI.X.SX32 R83, R83, R121, 0x1, P2 ;  /* 0x0000007953537211 */ /* 0x000fc600010f0eff */
[----:B------:R-:W2:Y:S02]  /*9e10*/  LDG.E.U16 R80, desc[UR4][R80.64] ;  /* 0x0000000450507981 */ /* 0x000ea4000c1e1500 */
[----:B------:R-:W3:Y:S02]  /*9e20*/  LDC R130, c[0x0][0x248] ;  /* 0x00009200ff827b82 */ /* 0x000ee40000000800 */
[----:B------:R0:W2:Y:S04]  /*9e30*/  LDG.E.U16 R79, desc[UR4][R84.64] ;  /* 0x00000004544f7981 */ /* 0x0000a8000c1e1500 */
[----:B------:R1:W2:Y:S01]  /*9e40*/  LDG.E.U16 R81, desc[UR4][R82.64] ;  /* 0x0000000452517981 */ /* 0x0002a2000c1e1500 */
[----:B------:R-:W-:Y:S01]  /*9e50*/  IMAD R86, R101, 0x2c6, RZ ;  /* 0x000002c665567824 */ /* 0x000fe200078e02ff */
[----:B------:R-:W3:Y:S01]  /*9e60*/  LDC R97, c[0x0][0x248] ;  /* 0x00009200ff617b82 */ /* 0x000ee20000000800 */
[----:B0-----:R-:W-:-:S02]  /*9e70*/  IMAD R84, R92, 0x2be, RZ ;  /* 0x000002be5c547824 */ /* 0x001fc400078e02ff */
[----:B-1----:R-:W-:-:S05]  /*9e80*/  IMAD R82, R88, 0x2ba, RZ ;  /* 0x000002ba58527824 */ /* 0x002fca00078e02ff */
[----:B------:R-:W0:Y:S01]  /*9e90*/  LDC R101, c[0x0][0x248] ;  /* 0x00009200ff657b82 */ /* 0x000e220000000800 */
[----:B------:R-:W-:Y:S02]  /*9ea0*/  IMAD R83, R89, 0x15d, RZ ;  /* 0x0000015d59537824 */ /* 0x000fe400078e02ff */
[----:B------:R-:W-:Y:S01]  /*9eb0*/  IMAD R88, R90, 0x2bc, RZ ;  /* 0x000002bc5a587824 */ /* 0x000fe200078e02ff */
[-C--:B------:R-:W-:Y:S01]  /*9ec0*/  IADD3 R82, P0, R82, R120.reuse, RZ ;  /* 0x0000007852527210 */ /* 0x080fe20007f1e0ff */
[----:B------:R-:W-:Y:S01]  /*9ed0*/  IMAD R85, R96, 0x15f, RZ ;  /* 0x0000015f60557824 */ /* 0x000fe200078e02ff */
[-C--:B------:R-:W-:Y:S01]  /*9ee0*/  IADD3 R84, P2, R84, R120.reuse, RZ ;  /* 0x0000007854547210 */ /* 0x080fe20007f5e0ff */
[----:B------:R-:W-:Y:S01]  /*9ef0*/  IMAD R90, R93, 0x163, RZ ;  /* 0x000001635d5a7824 */ /* 0x000fe200078e02ff */
        /* <DEDUP_REMOVED lines=10> */
[----:B---3--:R-:W-:Y:S02]  /*9fa0*/  IMAD R92, R99, 0x2ca, RZ ;  /* 0x000002ca635c7824 */ /* 0x008fe400078e02ff */
[----:B------:R-:W-:Y:S01]  /*9fb0*/  IMAD R130, R130, 0x164, RZ ;  /* 0x0000016482827824 */ /* 0x000fe200078e02ff */
[----:B------:R3:W2:Y:S01]  /*9fc0*/  LDG.E.U16 R83, desc[UR4][R88.64] ;  /* 0x0000000458537981 */ /* 0x0006a2000c1e1500 */
[----:B------:R-:W-:Y:S01]  /*9fd0*/  IMAD R90, R105, 0x2ce, RZ ;  /* 0x000002ce695a7824 */ /* 0x000fe200078e02ff */
[----:B------:R-:W5:Y:S02]  /*9fe0*/  LDC R177, c[0x0][0x248] ;  /* 0x00009200ffb17b82 */ /* 0x000f640000000800 */
[----:B------:R3:W2:Y:S02]  /*9ff0*/  LDG.E.U16 R85, desc[UR4][R86.64] ;  /* 0x0000000456557981 */ /* 0x0006a4000c1e1500 */
[----:B---3--:R-:W-:Y:S01]  /*a000*/  IMAD R88, R100, 0x2cc, RZ ;  /* 0x000002cc64587824 */ /* 0x008fe200078e02ff */
[----:B------:R-:W-:Y:S01]  /*a010*/  IADD3 R92, P1, R92, R120, RZ ;  /* 0x000000785c5c7210 */ /* 0x000fe20007f3e0ff */
[----:B------:R-:W-:-:S02]  /*a020*/  IMAD R89, R104, 0x165, RZ ;  /* 0x0000016568597824 */ /* 0x000fc400078e02ff */
[----:B------:R-:W3:Y:S01]  /*a030*/  LDC R99, c[0x0][0x248] ;  /* 0x00009200ff637b82 */ /* 0x000ee20000000800 */
[----:B------:R-:W-:Y:S01]  /*a040*/  IMAD R86, R94, 0x2c8, RZ ;  /* 0x000002c85e567824 */ /* 0x000fe200078e02ff */
[----:B------:R-:W-:-:S04]  /*a050*/  IADD3 R88, P2, R88, R120, RZ ;  /* 0x0000007858587210 */ /* 0x000fc80007f5e0ff */
[-C--:B------:R-:W-:Y:S01]  /*a060*/  IADD3 R86, P0, R86, R120.reuse, RZ ;  /* 0x0000007856567210 */ /* 0x080fe20007f1e0ff */
[----:B------:R-:W-:Y:S01]  /*a070*/  IMAD R94, R109, 0x167, RZ ;  /* 0x000001676d5e7824 */ /* 0x000fe200078e02ff */
[-C--:B------:R-:W-:Y:S01]  /*a080*/  LEA.HI.X.SX32 R93, R89, R121.reuse, 0x1, P1 ;  /* 0x00000079595d7211 */ /* 0x080fe200008f0eff */
[----:B------:R-:W3:Y:S01]  /*a090*/  LDC R100, c[0x0][0x248] ;  /* 0x00009200ff647b82 */ /* 0x000ee20000000800 */
[-C--:B------:R-:W-:Y:S02]  /*a0a0*/  LEA.HI.X.SX32 R87, R130, R121.reuse, 0x1, P0 ;  /* 0x0000007982577211 */ /* 0x080fe400000f0eff */
[----:B------:R-:W-:Y:S02]  /*a0b0*/  IADD3 R90, P0, R90, R120, RZ ;  /* 0x000000785a5a7210 */ /* 0x000fe40007f1e0ff */
[-C--:B------:R-:W-:Y:S01]  /*a0c0*/  LEA.HI.X.SX32 R89, R91, R121.reuse, 0x1, P2 ;  /* 0x000000795b597211 */ /* 0x080fe200010f0eff */
[----:B------:R-:W2:Y:S01]  /*a0d0*/  LDG.E.U16 R86, desc[UR4][R86.64] ;  /* 0x0000000456567981 */ /* 0x000ea2000c1e1500 */
[----:B------:R-:W-:Y:S01]  /*a0e0*/  LEA.HI.X.SX32 R91, R94, R121, 0x1, P0 ;  /* 0x000000795e5b7211 */ /* 0x000fe200000f0eff */
[----:B------:R-:W3:Y:S02]  /*a0f0*/  LDC R105, c[0x0][0x248] ;  /* 0x00009200ff697b82 */ /* 0x000ee40000000800 */
[----:B------:R-:W2:Y:S01]  /*a100*/  LDG.E.U16 R88, desc[UR4][R88.64] ;  /* 0x0000000458587981 */ /* 0x000ea2000c1e1500 */
[----:B------:R-:W-:-:S05]  /*a110*/  IMAD R94, R106, 0x2dc, RZ ;  /* 0x000002dc6a5e7824 */ /* 0x000fca00078e02ff */
[----:B------:R-:W3:Y:S01]  /*a120*/  LDC R104, c[0x0][0x248] ;  /* 0x00009200ff687b82 */ /* 0x000ee20000000800 */
[----:B------:R-:W2:Y:S04]  /*a130*/  LDG.E.U16 R87, desc[UR4][R92.64] ;  /* 0x000000045c577981 */ /* 0x000ea8000c1e1500 */
[----:B------:R1:W2:Y:S03]  /*a140*/  LDG.E.U16 R89, desc[UR4][R90.64] ;  /* 0x000000045a597981 */ /* 0x0002a6000c1e1500 */
[----:B------:R-:W3:Y:S01]  /*a150*/  LDC R109, c[0x0][0x248] ;  /* 0x00009200ff6d7b82 */ /* 0x000ee20000000800 */
[----:B-1----:R-:W-:-:S07]  /*a160*/  IMAD R90, R96, 0x2d6, RZ ;  /* 0x000002d6605a7824 */ /* 0x002fce00078e02ff */
[----:B------:R-:W1:Y:S01]  /*a170*/  LDC R130, c[0x0][0x248] ;  /* 0x00009200ff827b82 */ /* 0x000e620000000800 */
[----:B0-----:R-:W-:Y:S02]  /*a180*/  IMAD R91, R101, 0x16b, RZ ;  /* 0x0000016b655b7824 */ /* 0x001fe400078e02ff */
[----:B------:R-:W-:Y:S01]  /*a190*/  IMAD R96, R97, 0x2d8, RZ ;  /* 0x000002d861607824 */ /* 0x000fe200078e02ff */
[----:B------:R-:W-:Y:S01]  /*a1a0*/  IADD3 R90, P0, R90, R120, RZ ;  /* 0x000000785a5a7210 */ /* 0x000fe20007f1e0ff */
[----:B------:R-:W-:-:S03]  /*a1b0*/  IMAD R92, R108, 0x2da, RZ ;  /* 0x000002da6c5c7824 */ /* 0x000fc600078e02ff */
[----:B------:R-:W0:Y:S01]  /*a1c0*/  LDC R101, c[0x0][0x248] ;  /* 0x00009200ff657b82 */ /* 0x000e220000000800 */
[-C--:B------:R-:W-:Y:S01]  /*a1d0*/  LEA.HI.X.SX32 R91, R91, R121.reuse, 0x1, P0 ;  /* 0x000000795b5b7211 */ /* 0x080fe200000f0eff */
[----:B------:R-:W-:Y:S01]  /*a1e0*/  IMAD R93, R112, 0x16d, RZ ;  /* 0x0000016d705d7824 */ /* 0x000fe200078e02ff */
[-C--:B------:R-:W-:Y:S02]  /*a1f0*/  IADD3 R96, P1, R96, R120.reuse, RZ ;  /* 0x0000007860607210 */ /* 0x080fe40007f3e0ff */
[-C--:B------:R-:W-:Y:S01]  /*a200*/  IADD3 R92, P0, R92, R120.reuse, RZ ;  /* 0x000000785c5c7210 */ /* 0x080fe20007f1e0ff */
[----:B------:R-:W2:Y:S01]  /*a210*/  LDG.E.U16 R90, desc[UR4][R90.64] ;  /* 0x000000045a5a7981 */ /* 0x000ea2000c1e1500 */
[----:B------:R-:W-:Y:S01]  /*a220*/  IADD3 R94, P2, R94, R120, RZ ;  /* 0x000000785e5e7210 */ /* 0x000fe20007f5e0ff */
[----:B------:R-:W5:Y:S01]  /*a230*/  LDC R106, c[0x0][0x248] ;  /* 0x00009200ff6a7b82 */ /* 0x000f620000000800 */
[-C--:B------:R-:W-:Y:S02]  /*a240*/  LEA.HI.X.SX32 R97, R95, R121.reuse, 0x1, P1 ;  /* 0x000000795f617211 */ /* 0x080fe400008f0eff */
[----:B------:R-:W-:-:S02]  /*a250*/  LEA.HI.X.SX32 R93, R93, R121, 0x1, P0 ;  /* 0x000000795d5d7211 */ /* 0x000fc400000f0eff */
[----:B------:R-:W-:-:S03]  /*a260*/  LEA.HI.X.SX32 R95, R98, R121, 0x1, P2 ;  /* 0x00000079625f7211 */ /* 0x000fc600010f0eff */
[----:B------:R-:W2:Y:S01]  /*a270*/  LDG.E.U16 R92, desc[UR4][R92.64] ;  /* 0x000000045c5c7981 */ /* 0x000ea2000c1e1500 */
[----:B------:R-:W-:Y:S01]  /*a280*/  IMAD R98, R110, 0x2ea, RZ ;  /* 0x000002ea6e627824 */ /* 0x000fe200078e02ff */
[----:B------:R-:W4:Y:S02]  /*a290*/  LDC R108, c[0x0][0x248] ;  /* 0x00009200ff6c7b82 */ /* 0x000f240000000800 */
[----:B------:R3:W2:Y:S04]  /*a2a0*/  LDG.E.U16 R91, desc[UR4][R96.64] ;  /* 0x00000004605b7981 */ /* 0x0006a8000c1e1500 */
[----:B------:R3:W2:Y:S01]  /*a2b0*/  LDG.E.U16 R93, desc[UR4][R94.64] ;  /* 0x000000045e5d7981 */ /* 0x0006a2000c1e1500 */
[----:B-1----:R-:W-:Y:S01]  /*a2c0*/  IMAD R130, R130, 0x174, RZ ;  /* 0x0000017482827824 */ /* 0x002fe200078e02ff */
[----:B------:R-:W1:Y:S01]  /*a2d0*/  LDC R110, c[0x0][0x248] ;  /* 0x00009200ff6e7b82 */ /* 0x000e620000000800 */
[----:B---3--:R-:W-:-:S02]  /*a2e0*/  IMAD R96, R104, 0x2e8, RZ ;  /* 0x000002e868607824 */ /* 0x008fc400078e02ff */
[----:B------:R-:W-:-:S05]  /*a2f0*/  IMAD R94, R99, 0x2de, RZ ;  /* 0x000002de635e7824 */ /* 0x000fca00078e02ff */
[----:B------:R-:W3:Y:S01]  /*a300*/  LDC R112, c[0x0][0x248] ;  /* 0x00009200ff707b82 */ /* 0x000ee20000000800 */
[----:B------:R-:W-:Y:S02]  /*a310*/  IMAD R95, R100, 0x16f, RZ ;  /* 0x0000016f645f7824 */ /* 0x000fe400078e02ff */
[----:B------:R-:W-:Y:S01]  /*a320*/  IMAD R100, R105, 0x2e6, RZ ;  /* 0x000002e669647824 */ /* 0x000fe200078e02ff */
[-C--:B------:R-:W-:Y:S01]  /*a330*/  IADD3 R94, P0, R94, R120.reuse, RZ ;  /* 0x000000785e5e7210 */ /* 0x080fe20007f1e0ff */
[----:B------:R-:W-:Y:S01]  /*a340*/  IMAD R97, R109, 0x173, RZ ;  /* 0x000001736d617824 */ /* 0x000fe200078e02ff */
[-C--:B------:R-:W-:Y:S01]  /*a350*/  IADD3 R96, P2, R96, R120.reuse, RZ ;  /* 0x0000007860607210 */ /* 0x080fe20007f5e0ff */
[----:B0-----:R-:W-:Y:S01]  /*a360*/  IMAD R99, R101, 0x175, RZ ;  /* 0x0000017565637824 */ /* 0x001fe200078e02ff */
[----:B------:R-:W-:Y:S01]  /*a370*/  IADD3 R100, P1, R100, R120, RZ ;  /* 0x0000007864647210 */ /* 0x000fe20007f3e0ff */
[----:B------:R-:W0:Y:S01]  /*a380*/  LDC R109, c[0x0][0x248] ;  /* 0x00009200ff6d7b82 */ /* 0x000e220000000800 */
[----:B------:R-:W-:-:S02]  /*a390*/  LEA.HI.X.SX32 R95, R95, R121, 0x1, P0 ;  /* 0x000000795f5f7211 */ /* 0x000fc400000f0eff */
[----:B------:R-:W-:Y:S02]  /*a3a0*/  IADD3 R98, P0, R98, R120, RZ ;  /* 0x0000007862627210 */ /* 0x000fe40007f1e0ff */
[-C--:B------:R-:W-:Y:S01]  /*a3b0*/  LEA.HI.X.SX32 R101, R97, R121.reuse, 0x1, P1 ;  /* 0x0000007961657211 */ /* 0x080fe200008f0eff */
[----:B------:R-:W2:Y:S01]  /*a3c0*/  LDG.E.U16 R94, desc[UR4][R94.64] ;  /* 0x000000045e5e7981 */ /* 0x000ea2000c1e1500 */
[-C--:B------:R-:W-:Y:S01]  /*a3d0*/  LEA.HI.X.SX32 R97, R130, R121.reuse, 0x1, P2 ;  /* 0x0000007982617211 */ /* 0x080fe200010f0eff */
[----:B------:R-:W2:Y:S01]  /*a3e0*/  LDC R171, c[0x0][0x248] ;  /* 0x00009200ffab7b82 */ /* 0x000ea20000000800 */
[----:B------:R-:W-:-:S03]  /*a3f0*/  LEA.HI.X.SX32 R99, R99, R121, 0x1, P0 ;  /* 0x0000007963637211 */ /* 0x000fc600000f0eff */
[----:B------:R-:W2:Y:S01]  /*a400*/  LDG.E.U16 R96, desc[UR4][R96.64] ;  /* 0x0000000460607981 */ /* 0x000ea2000c1e1500 */
[----:B------:R-:W-:-:S03]  /*a410*/  IMAD R104, R113, 0x2ee, RZ ;  /* 0x000002ee71687824 */ /* 0x000fc600078e02ff */
[----:B------:R5:W2:Y:S01]  /*a420*/  LDG.E.U16 R95, desc[UR4][R100.64] ;  /* 0x00000004645f7981 */ /* 0x000aa2000c1e1500 */
[----:B------:R-:W-:Y:S01]  /*a430*/  IMAD R105, R119, 0x2f8, RZ ;  /* 0x000002f877697824 */ /* 0x000fe200078e02ff */
[----:B------:R-:W1:Y:S02]  /*a440*/  LDC R113, c[0x0][0x248] ;  /* 0x00009200ff717b82 */ /* 0x000e640000000800 */
[----:B------:R5:W2:Y:S02]  /*a450*/  LDG.E.U16 R97, desc[UR4][R98.64] ;  /* 0x0000000462617981 */ /* 0x000aa4000c1e1500 */
[----:B-----5:R-:W-:Y:S01]  /*a460*/  IMAD R100, R117, 0x2f6, RZ ;  /* 0x000002f675647824 */ /* 0x020fe200078e02ff */
[----:B------:R-:W-:Y:S01]  /*a470*/  IADD3 R104, P1, R104, R120, RZ ;  /* 0x0000007868687210 */ /* 0x000fe20007f3e0ff */
[----:B------:R-:W-:Y:S02]  /*a480*/  IMAD R101, R114, 0x177, RZ ;  /* 0x0000017772657824 */ /* 0x000fe400078e02ff */
[----:B------:R-:W5:Y:S01]  /*a490*/  LDC R119, c[0x0][0x248] ;  /* 0x00009200ff777b82 */ /* 0x000f620000000800 */
[----:B------:R-:W-:-:S05]  /*a4a0*/  IMAD R98, R106, 0x2ec, RZ ;  /* 0x000002ec6a627824 */ /* 0x000fca00078e02ff */
[-C--:B------:R-:W-:Y:S01]  /*a4b0*/  IADD3 R98, P0, R98, R120.reuse, RZ ;  /* 0x0000007862627210 */ /* 0x080fe20007f1e0ff */
[----:B------:R-:W-:Y:S01]  /*a4c0*/  IMAD R106, R122, 0x17b, RZ ;  /* 0x0000017b7a6a7824 */ /* 0x000fe200078e02ff */
[----:B------:R-:W5:Y:S02]  /*a4d0*/  LDC R114, c[0x0][0x248] ;  /* 0x00009200ff727b82 */ /* 0x000f640000000800 */
[-C--:B------:R-:W-:Y:S02]  /*a4e0*/  LEA.HI.X.SX32 R99, R102, R121.reuse, 0x1, P0 ;  /* 0x0000007966637211 */ /* 0x080fe400000f0eff */
[-C--:B------:R-:W-:Y:S02]  /*a4f0*/  IADD3 R100, P0, R100, R120.reuse, RZ ;  /* 0x0000007864647210 */ /* 0x080fe40007f1e0ff */
[----:B------:R-:W-:Y:S01]  /*a500*/  IADD3 R102, P2, R105, R120, RZ ;  /* 0x0000007869667210 */ /* 0x000fe20007f5e0ff */
[----:B------:R-:W2:Y:S01]  /*a510*/  LDG.E.U16 R98, desc[UR4][R98.64] ;  /* 0x0000000462627981 */ /* 0x000ea2000c1e1500 */
[-C--:B------:R-:W-:Y:S01]  /*a520*/  LEA.HI.X.SX32 R105, R101, R121.reuse, 0x1, P1 ;  /* 0x0000007965697211 */ /* 0x080fe200008f0eff */
[----:B------:R-:W5:Y:S01]  /*a530*/  LDC R122, c[0x0][0x248] ;  /* 0x00009200ff7a7b82 */ /* 0x000f620000000800 */
[----:B------:R-:W-:-:S02]  /*a540*/  LEA.HI.X.SX32 R101, R106, R121, 0x1, P0 ;  /* 0x000000796a657211 */ /* 0x000fc400000f0eff */
[----:B------:R-:W-:-:S03]  /*a550*/  LEA.HI.X.SX32 R103, R103, R121, 0x1, P2 ;  /* 0x0000007967677211 */ /* 0x000fc600010f0eff */
[----:B------:R-:W2:Y:S01]  /*a560*/  LDG.E.U16 R100, desc[UR4][R100.64] ;  /* 0x0000000464647981 */ /* 0x000ea2000c1e1500 */
[----:B------:R-:W-:Y:S01]  /*a570*/  IMAD R106, R123, 0x306, RZ ;  /* 0x000003067b6a7824 */ /* 0x000fe200078e02ff */
[----:B------:R-:W5:Y:S02]  /*a580*/  LDC R117, c[0x0][0x248] ;  /* 0x00009200ff757b82 */ /* 0x000f640000000800 */
[----:B------:R3:W2:Y:S04]  /*a590*/  LDG.E.U16 R99, desc[UR4][R104.64] ;  /* 0x0000000468637981 */ /* 0x0006a8000c1e1500 */
[----:B------:R4:W2:Y:S02]  /*a5a0*/  LDG.E.U16 R101, desc[UR4][R102.64] ;  /* 0x0000000466657981 */ /* 0x0008a4000c1e1500 */
[----:B------:R-:W5:Y:S01]  /*a5b0*/  LDC R123, c[0x0][0x248] ;  /* 0x00009200ff7b7b82 */ /* 0x000f620000000800 */
[----:B---3--:R-:W-:-:S07]  /*a5c0*/  IMAD R104, R112, 0x2fe, RZ ;  /* 0x000002fe70687824 */ /* 0x008fce00078e02ff */
[----:B------:R-:W3:Y:S01]  /*a5d0*/  LDC R130, c[0x0][0x248] ;  /* 0x00009200ff827b82 */ /* 0x000ee20000000800 */
[----:B----4-:R-:W-:Y:S02]  /*a5e0*/  IMAD R102, R108, 0x2fa, RZ ;  /* 0x000002fa6c667824 */ /* 0x010fe400078e02ff */
[----:B0-----:R-:W-:Y:S02]  /*a5f0*/  IMAD R103, R109, 0x17d, RZ ;  /* 0x0000017d6d677824 */ /* 0x001fe400078e02ff */
[----:B-1----:R-:W-:Y:S01]  /*a600*/  IMAD R108, R110, 0x2fc, RZ ;  /* 0x000002fc6e6c7824 */ /* 0x002fe200078e02ff */
[-C--:B------:R-:W-:Y:S01]  /*a610*/  IADD3 R102, P0, R102, R120.reuse, RZ ;  /* 0x0000007866667210 */ /* 0x080fe20007f1e0ff */
[----:B------:R-:W-:Y:S01]  /*a620*/  IMAD R105, R116, 0x17f, RZ ;  /* 0x0000017f74697824 */ /* 0x000fe200078e02ff */
[-C--:B------:R-:W-:Y:S01]  /*a630*/  IADD3 R104, P2, R104, R120.reuse, RZ ;  /* 0x0000007868687210 */ /* 0x080fe20007f5e0ff */
[----:B------:R-:W-:Y:S01]  /*a640*/  IMAD R110, R113, 0x183, RZ ;  /* 0x00000183716e7824 */ /* 0x000fe200078e02ff */
[----:B------:R-:W-:Y:S01]  /*a650*/  IADD3 R108, P1, R108, R120, RZ ;  /* 0x000000786c6c7210 */ /* 0x000fe20007f3e0ff */
[----:B------:R-:W0:Y:S01]  /*a660*/  LDC R116, c[0x0][0x248] ;  /* 0x00009200ff747b82 */ /* 0x000e220000000800 */
[----:B------:R-:W-:-:S02]  /*a670*/  LEA.HI.X.SX32 R103, R103, R121, 0x1, P0 ;  /* 0x0000007967677211 */ /* 0x000fc400000f0eff */
[----:B------:R-:W-:Y:S02]  /*a680*/  IADD3 R106, P0, R106, R120, RZ ;  /* 0x000000786a6a7210 */ /* 0x000fe40007f1e0ff */
[-C--:B------:R-:W-:Y:S01]  /*a690*/  LEA.HI.X.SX32 R109, R107, R121.reuse, 0x1, P1 ;  /* 0x000000796b6d7211 */ /* 0x080fe200008f0eff */
[----:B------:R-:W4:Y:S01]  /*a6a0*/  LDG.E.U16 R102, desc[UR4][R102.64] ;  /* 0x0000000466667981 */ /* 0x000f22000c1e1500 */
[-C--:B------:R-:W-:Y:S01]  /*a6b0*/  LEA.HI.X.SX32 R105, R105, R121.reuse, 0x1, P2 ;  /* 0x0000007969697211 */ /* 0x080fe200010f0eff */
[----:B------:R-:W1:Y:S01]  /*a6c0*/  LDC R179, c[0x0][0x248] ;  /* 0x00009200ffb37b82 */ /* 0x000e620000000800 */
[----:B------:R-:W-:-:S03]  /*a6d0*/  LEA.HI.X.SX32 R107, R110, R121, 0x1, P0 ;  /* 0x000000796e6b7211 */ /* 0x000fc600000f0eff */
[----:B------:R-:W4:Y:S01]  /*a6e0*/  LDG.E.U16 R104, desc[UR4][R104.64] ;  /* 0x0000000468687981 */ /* 0x000f22000c1e1500 */
[----:B-----5:R-:W-:-:S03]  /*a6f0*/  IMAD R112, R119, 0x30a, RZ ;  /* 0x0000030a77707824 */ /* 0x020fc600078e02ff */
[----:B------:R5:W4:Y:S01]  /*a700*/  LDG.E.U16 R103, desc[UR4][R108.64] ;  /* 0x000000046c677981 */ /* 0x000b22000c1e1500 */
[----:B------:R-:W-:Y:S01]  /*a710*/  IMAD R110, R125, 0x30e, RZ ;  /* 0x0000030e7d6e7824 */ /* 0x000fe200078e02ff */
[----:B------:R-:W1:Y:S02]  /*a720*/  LDC R185, c[0x0][0x248] ;  /* 0x00009200ffb97b82 */ /* 0x000e640000000800 */
[----:B------:R3:W4:Y:S01]  /*a730*/  LDG.E.U16 R105, desc[UR4][R106.64] ;  /* 0x000000046a697981 */ /* 0x000722000c1e1500 */
[----:B-----5:R-:W-:Y:S01]  /*a740*/  IMAD R108, R122, 0x30c, RZ ;  /* 0x0000030c7a6c7824 */ /* 0x020fe200078e02ff */
[----:B------:R-:W-:Y:S01]  /*a750*/  IADD3 R112, P1, R112, R120, RZ ;  /* 0x0000007870707210 */ /* 0x000fe20007f3e0ff */
[----:B------:R-:W-:-:S03]  /*a760*/  IMAD R109, R124, 0x185, RZ ;  /* 0x000001857c6d7824 */ /* 0x000fc600078e02ff */
[----:B------:R-:W5:Y:S01]  /*a770*/  LDC R119, c[0x0][0x248] ;  /* 0x00009200ff777b82 */ /* 0x000f620000000800 */
[----:B---3--:R-:W-:Y:S01]  /*a780*/  IMAD R106, R114, 0x308, RZ ;  /* 0x00000308726a7824 */ /* 0x008fe200078e02ff */
        /* <DEDUP_REMOVED lines=8> */
[----:B------:R-:W4:Y:S01]  /*a810*/  LDG.E.U16 R106, desc[UR4][R106.64] ;  /* 0x000000046a6a7981 */ /* 0x000f22000c1e1500 */
[----:B------:R-:W-:Y:S01]  /*a820*/  LEA.HI.X.SX32 R111, R114, R121, 0x1, P0 ;  /* 0x00000079726f7211 */ /* 0x000fe200000f0eff */
[----:B------:R-:W1:Y:S02]  /*a830*/  LDC R125, c[0x0][0x248] ;  /* 0x00009200ff7d7b82 */ /* 0x000e640000000800 */
[----:B------:R-:W4:Y:S01]  /*a840*/  LDG.E.U16 R108, desc[UR4][R108.64] ;  /* 0x000000046c6c7981 */ /* 0x000f22000c1e1500 */
[----:B------:R-:W-:-:S05]  /*a850*/  IMAD R114, R128, 0x31c, RZ ;  /* 0x0000031c80727824 */ /* 0x000fca00078e02ff */
[----:B------:R-:W5:Y:S01]  /*a860*/  LDC R124, c[0x0][0x248] ;  /* 0x00009200ff7c7b82 */ /* 0x000f620000000800 */
[----:B------:R-:W4:Y:S04]  /*a870*/  LDG.E.U16 R107, desc[UR4][R112.64] ;  /* 0x00000004706b7981 */ /* 0x000f28000c1e1500 */
[----:B------:R0:W4:Y:S03]  /*a880*/  LDG.E.U16 R109, desc[UR4][R110.64] ;  /* 0x000000046e6d7981 */ /* 0x000126000c1e1500 */
[----:B------:R-:W3:Y:S01]  /*a890*/  LDC R249, c[0x0][0x248] ;  /* 0x00009200fff97b82 */ /* 0x000ee20000000800 */
[----:B0-----:R-:W-:-:S07]  /*a8a0*/  IMAD R110, R116, 0x316, RZ ;  /* 0x00000316746e7824 */ /* 0x001fce00078e02ff */
[----:B------:R-:W0:Y:S01]  /*a8b0*/  LDC R131, c[0x0][0x248] ;  /* 0x00009200ff837b82 */ /* 0x000e220000000800 */
[----:B------:R-:W-:Y:S02]  /*a8c0*/  IMAD R111, R123, 0x18b, RZ ;  /* 0x0000018b7b6f7824 */ /* 0x000fe400078e02ff */
        /* <DEDUP_REMOVED lines=8> */
[----:B------:R-:W4:Y:S01]  /*a950*/  LDG.E.U16 R110, desc[UR4][R110.64] ;  /* 0x000000046e6e7981 */ /* 0x000f22000c1e1500 */
[----:B------:R-:W-:Y:S01]  /*a960*/  IADD3 R114, P2, R114, R120, RZ ;  /* 0x0000007872727210 */ /* 0x000fe20007f5e0ff */
[----:B------:R-:W0:Y:S01]  /*a970*/  LDC R130, c[0x0][0x248] ;  /* 0x00009200ff827b82 */ /* 0x000e220000000800 */
[-C--:B------:R-:W-:Y:S02]  /*a980*/  LEA.HI.X.SX32 R117, R115, R121.reuse, 0x1, P1 ;  /* 0x0000007973757211 */ /* 0x080fe400008f0eff */
[----:B------:R-:W-:-:S02]  /*a990*/  LEA.HI.X.SX32 R113, R113, R121, 0x1, P0 ;  /* 0x0000007971717211 */ /* 0x000fc400000f0eff */
[----:B------:R-:W-:-:S03]  /*a9a0*/  LEA.HI.X.SX32 R115, R118, R121, 0x1, P2 ;  /* 0x0000007976737211 */ /* 0x000fc600010f0eff */
[----:B------:R-:W4:Y:S01]  /*a9b0*/  LDG.E.U16 R112, desc[UR4][R112.64] ;  /* 0x0000000470707981 */ /* 0x000f22000c1e1500 */
[----:B------:R-:W-:Y:S01]  /*a9c0*/  IMAD R118, R137, 0x32a, RZ ;  /* 0x0000032a89767824 */ /* 0x000fe200078e02ff */
[----:B------:R-:W0:Y:S02]  /*a9d0*/  LDC R128, c[0x0][0x248] ;  /* 0x00009200ff807b82 */ /* 0x000e240000000800 */
[----:B------:R5:W4:Y:S04]  /*a9e0*/  LDG.E.U16 R111, desc[UR4][R116.64] ;  /* 0x00000004746f7981 */ /* 0x000b28000c1e1500 */
[----:B------:R1:W4:Y:S01]  /*a9f0*/  LDG.E.U16 R113, desc[UR4][R114.64] ;  /* 0x0000000472717981 */ /* 0x000322000c1e1500 */
[----:B---3--:R-:W-:Y:S01]  /*aa00*/  IMAD R249, R249, 0x194, RZ ;  /* 0x00000194f9f97824 */ /* 0x008fe200078e02ff */
[----:B------:R-:W3:Y:S01]  /*aa10*/  LDC R129, c[0x0][0x248] ;  /* 0x00009200ff817b82 */ /* 0x000ee20000000800 */
[----:B-----5:R-:W-:-:S02]  /*aa20*/  IMAD R116, R124, 0x328, RZ ;  /* 0x000003287c747824 */ /* 0x020fc400078e02ff */
[----:B-1----:R-:W-:-:S05]  /*aa30*/  IMAD R114, R119, 0x31e, RZ ;  /* 0x0000031e77727824 */ /* 0x002fca00078e02ff */
[----:B------:R-:W1:Y:S01]  /*aa40*/  LDC R137, c[0x0][0x248] ;  /* 0x00009200ff897b82 */ /* 0x000e620000000800 */
        /* <DEDUP_REMOVED lines=9> */
[-C--:B------:R-:W-:Y:S02]  /*aae0*/  IADD3 R118, P0, R118, R120.reuse, RZ ;  /* 0x0000007876767210 */ /* 0x080fe40007f1e0ff */
[-C--:B------:R-:W-:Y:S01]  /*aaf0*/  LEA.HI.X.SX32 R123, R117, R121.reuse, 0x1, P1 ;  /* 0x00000079757b7211 */ /* 0x080fe200008f0eff */
[----:B------:R-:W-:Y:S01]  /*ab00*/  IMAD R124, R131, 0x32e, RZ ;  /* 0x0000032e837c7824 */ /* 0x000fe200078e02ff */
[-C--:B------:R-:W-:Y:S01]  /*ab10*/  LEA.HI.X.SX32 R117, R249, R121.reuse, 0x1, P2 ;  /* 0x00000079f9757211 */ /* 0x080fe200010f0eff */
[----:B------:R-:W5:Y:S01]  /*ab20*/  LDG.E.U16 R114, desc[UR4][R114.64] ;  /* 0x0000000472727981 */ /* 0x000f62000c1e1500 */
[----:B------:R-:W-:Y:S01]  /*ab30*/  LEA.HI.X.SX32 R119, R119, R121, 0x1, P0 ;  /* 0x0000007977777211 */ /* 0x000fe200000f0eff */
[----:B------:R-:W-:Y:S01]  /*ab40*/  IMAD R125, R139, 0x197, RZ ;  /* 0x000001978b7d7824 */ /* 0x000fe200078e02ff */
[----:B------:R-:W-:Y:S01]  /*ab50*/  IADD3 R124, P1, R124, R120, RZ ;  /* 0x000000787c7c7210 */ /* 0x000fe20007f3e0ff */
[----:B------:R-:W5:Y:S01]  /*ab60*/  LDG.E.U16 R116, desc[UR4][R116.64] ;  /* 0x0000000474747981 */ /* 0x000f62000c1e1500 */
[----:B------:R-:W3:Y:S03]  /*ab70*/  LDC R139, c[0x0][0x248] ;  /* 0x00009200ff8b7b82 */ /* 0x000ee60000000800 */
[----:B------:R-:W5:Y:S05]  /*ab80*/  LDG.E.U16 R115, desc[UR4][R122.64] ;  /* 0x000000047a737981 */ /* 0x000f6a000c1e1500 */
[----:B------:R-:W3:Y:S01]  /*ab90*/  LDC R249, c[0x0][0x248] ;  /* 0x00009200fff97b82 */ /* 0x000ee20000000800 */
[----:B------:R1:W5:Y:S07]  /*aba0*/  LDG.E.U16 R117, desc[UR4][R118.64] ;  /* 0x0000000476757981 */ /* 0x00036e000c1e1500 */
[----:B------:R-:W2:Y:S01]  /*abb0*/  LDC R183, c[0x0][0x248] ;  /* 0x00009200ffb77b82 */ /* 0x000ea20000000800 */
[----:B-1----:R-:W-:-:S02]  /*abc0*/  IMAD R118, R130, 0x32c, RZ ;  /* 0x0000032c82767824 */ /* 0x002fc400078e02ff */
[----:B------:R-:W-:Y:S02]  /*abd0*/  IMAD R130, R143, 0x336, RZ ;  /* 0x000003368f827824 */ /* 0x000fe400078e02ff */
[----:B------:R-:W-:Y:S01]  /*abe0*/  IMAD R122, R145, 0x338, RZ ;  /* 0x00000338917a7824 */ /* 0x000fe200078e02ff */
[-C--:B------:R-:W-:Y:S02]  /*abf0*/  IADD3 R118, P0, R118, R120.reuse, RZ ;  /* 0x0000007876767210 */ /* 0x080fe40007f1e0ff */
[----:B------:R-:W1:Y:S01]  /*ac00*/  LDC R145, c[0x0][0x248] ;  /* 0x00009200ff917b82 */ /* 0x000e620000000800 */
[----:B------:R-:W-:Y:S01]  /*ac10*/  IMAD R123, R155, 0x19b, RZ ;  /* 0x0000019b9b7b7824 */ /* 0x000fe200078e02ff */
[-C--:B------:R-:W-:Y:S02]  /*ac20*/  LEA.HI.X.SX32 R125, R125, R121.reuse, 0x1, P1 ;  /* 0x000000797d7d7211 */ /* 0x080fe400008f0eff */
[----:B------:R-:W-:Y:S02]  /*ac30*/  LEA.HI.X.SX32 R119, R126, R121, 0x1, P0 ;  /* 0x000000797e777211 */ /* 0x000fe400000f0eff */
[----:B------:R-:W-:-:S02]  /*ac40*/  IADD3 R130, P0, R130, R120, RZ ;  /* 0x0000007882827210 */ /* 0x000fc40007f1e0ff */
[----:B------:R-:W-:Y:S01]  /*ac50*/  IADD3 R122, P2, R122, R120, RZ ;  /* 0x000000787a7a7210 */ /* 0x000fe20007f5e0ff */
[----:B------:R-:W1:Y:S01]  /*ac60*/  LDC R143, c[0x0][0x248] ;  /* 0x00009200ff8f7b82 */ /* 0x000e620000000800 */
[----:B------:R-:W5:Y:S01]  /*ac70*/  LDG.E.U16 R118, desc[UR4][R118.64] ;  /* 0x0000000476767981 */ /* 0x000f62000c1e1500 */
[-C--:B------:R-:W-:Y:S02]  /*ac80*/  LEA.HI.X.SX32 R131, R123, R121.reuse, 0x1, P0 ;  /* 0x000000797b837211 */ /* 0x080fe400000f0eff */
[----:B------:R-:W-:-:S03]  /*ac90*/  LEA.HI.X.SX32 R123, R127, R121, 0x1, P2 ;  /* 0x000000797f7b7211 */ /* 0x000fc600010f0eff */
[----:B------:R-:W5:Y:S01]  /*aca0*/  LDG.E.U16 R130, desc[UR4][R130.64] ;  /* 0x0000000482827981 */ /* 0x000f62000c1e1500 */
[----:B------:R-:W2:Y:S03]  /*acb0*/  LDC R155, c[0x0][0x248] ;  /* 0x00009200ff9b7b82 */ /* 0x000ea60000000800 */
[----:B------:R0:W5:Y:S01]  /*acc0*/  LDG.E.U16 R119, desc[UR4][R124.64] ;  /* 0x000000047c777981 */ /* 0x000162000c1e1500 */
[----:B------:R-:W-:-:S04]  /*acd0*/  IMAD R126, R137, 0x33e, RZ ;  /* 0x0000033e897e7824 */ /* 0x000fc800078e02ff */
[----:B------:R-:W4:Y:S01]  /*ace0*/  LDC R181, c[0x0][0x248] ;  /* 0x00009200ffb57b82 */ /* 0x000f220000000800 */
[----:B------:R3:W5:Y:S01]  /*acf0*/  LDG.E.U16 R131, desc[UR4][R122.64] ;  /* 0x000000047a837981 */ /* 0x000762000c1e1500 */
[----:B0-----:R-:W-:-:S06]  /*ad00*/  IMAD R124, R135, 0x33c, RZ ;  /* 0x0000033c877c7824 */ /* 0x001fcc00078e02ff */
[----:B------:R-:W0:Y:S01]  /*ad10*/  LDC R217, c[0x0][0x248] ;  /* 0x00009200ffd97b82 */ /* 0x000e220000000800 */
[-C--:B------:R-:W-:Y:S01]  /*ad20*/  IADD3 R124, P1, R124, R120.reuse, RZ ;  /* 0x000000787c7c7210 */ /* 0x080fe20007f3e0ff */
[----:B---3--:R-:W-:Y:S02]  /*ad30*/  IMAD R122, R128, 0x33a, RZ ;  /* 0x0000033a807a7824 */ /* 0x008fe400078e02ff */
[----:B------:R-:W-:Y:S01]  /*ad40*/  IMAD R123, R129, 0x19d, RZ ;  /* 0x0000019d817b7824 */ /* 0x000fe200078e02ff */
[-C--:B------:R-:W-:Y:S01]  /*ad50*/  LEA.HI.X.SX32 R125, R133, R121.reuse, 0x1, P1 ;  /* 0x00000079857d7211 */ /* 0x080fe200008f0eff */
[----:B------:R-:W-:Y:S01]  /*ad60*/  IMAD R128, R153, 0x346, RZ ;  /* 0x0000034699807824 */ /* 0x000fe200078e02ff */
[-C--:B------:R-:W-:Y:S01]  /*ad70*/  IADD3 R122, P0, R122, R120.reuse, RZ ;  /* 0x000000787a7a7210 */ /* 0x080fe20007f1e0ff */
[----:B------:R-:W3:Y:S01]  /*ad80*/  LDC R153, c[0x0][0x248] ;  /* 0x00009200ff997b82 */ /* 0x000ee20000000800 */
[----:B------:R-:W-:Y:S01]  /*ad90*/  IMAD R127, R147, 0x19f, RZ ;  /* 0x0000019f937f7824 */ /* 0x000fe200078e02ff */
[-C--:B------:R-:W-:Y:S01]  /*ada0*/  IADD3 R126, P2, R126, R120.reuse, RZ ;  /* 0x000000787e7e7210 */ /* 0x080fe20007f5e0ff */
[----:B------:R-:W-:Y:S01]  /*adb0*/  IMAD R129, R139, 0x1a3, RZ ;  /* 0x000001a38b817824 */ /* 0x000fe200078e02ff */
[----:B------:R-:W-:Y:S01]  /*adc0*/  LEA.HI.X.SX32 R123, R123, R121, 0x1, P0 ;  /* 0x000000797b7b7211 */ /* 0x000fe200000f0eff */
[----:B------:R1:W5:Y:S01]  /*add0*/  LDG.E.U16 R135, desc[UR4][R124.64] ;  /* 0x000000047c877981 */ /* 0x000362000c1e1500 */
[----:B------:R-:W-:-:S02]  /*ade0*/  IADD3 R128, P0, R128, R120, RZ ;  /* 0x0000007880807210 */ /* 0x000fc40007f1e0ff */
[-C--:B------:R-:W-:Y:S01]  /*adf0*/  LEA.HI.X.SX32 R127, R127, R121.reuse, 0x1, P2 ;  /* 0x000000797f7f7211 */ /* 0x080fe200010f0eff */
[----:B------:R1:W5:Y:S01]  /*ae00*/  LDG.E.U16 R133, desc[UR4][R122.64] ;  /* 0x000000047a857981 */ /* 0x000362000c1e1500 */
[----:B------:R-:W-:Y:S01]  /*ae10*/  LEA.HI.X.SX32 R129, R129, R121, 0x1, P0 ;  /* 0x0000007981817211 */ /* 0x000fe200000f0eff */
[----:B------:R-:W-:Y:S01]  /*ae20*/  IMAD R249, R249, 0x1a4, RZ ;  /* 0x000001a4f9f97824 */ /* 0x000fe200078e02ff */
[----:B------:R-:W0:Y:S01]  /*ae30*/  LDC R191, c[0x0][0x248] ;  /* 0x00009200ffbf7b82 */ /* 0x000e220000000800 */
[----:B------:R1:W5:Y:S02]  /*ae40*/  LDG.E.U16 R137, desc[UR4][R126.64] ;  /* 0x000000047e897981 */ /* 0x000364000c1e1500 */
[----:B-1----:R-:W-:Y:S02]  /*ae50*/  IMAD R124, R145, 0x34a, RZ ;  /* 0x0000034a917c7824 */ /* 0x002fe400078e02ff */
[----:B------:R-:W-:Y:S01]  /*ae60*/  IMAD R125, R161, 0x1a5, RZ ;  /* 0x000001a5a17d7824 */ /* 0x000fe200078e02ff */
[----:B------:R1:W5:Y:S01]  /*ae70*/  LDG.E.U16 R139, desc[UR4][R128.64] ;  /* 0x00000004808b7981 */ /* 0x000362000c1e1500 */
[----:B------:R-:W-:Y:S01]  /*ae80*/  IMAD R122, R143, 0x348, RZ ;  /* 0x000003488f7a7824 */ /* 0x000fe200078e02ff */
[----:B------:R-:W-:Y:S01]  /*ae90*/  IADD3 R124, P1, R124, R120, RZ ;  /* 0x000000787c7c7210 */ /* 0x000fe20007f3e0ff */
[----:B------:R-:W0:Y:S01]  /*aea0*/  LDC R161, c[0x0][0x248] ;  /* 0x00009200ffa17b82 */ /* 0x000e220000000800 */
[----:B------:R-:W-:-:S02]  /*aeb0*/  IMAD R126, R159, 0x34c, RZ ;  /* 0x0000034c9f7e7824 */ /* 0x000fc400078e02ff */
[-C--:B------:R-:W-:Y:S02]  /*aec0*/  LEA.HI.X.SX32 R125, R125, R121.reuse, 0x1, P1 ;  /* 0x000000797d7d7211 */ /* 0x080fe400008f0eff */
[-C--:B------:R-:W-:Y:S01]  /*aed0*/  IADD3 R122, P0, R122, R120.reuse, RZ ;  /* 0x000000787a7a7210 */ /* 0x080fe20007f1e0ff */
[----:B-1----:R-:W-:Y:S02]  /*aee0*/  IMAD R128, R163, 0x34e, RZ ;  /* 0x0000034ea3807824 */ /* 0x002fe400078e02ff */
[----:B------:R-:W1:Y:S01]  /*aef0*/  LDC R159, c[0x0][0x248] ;  /* 0x00009200ff9f7b82 */ /* 0x000e620000000800 */
[-C--:B------:R-:W-:Y:S01]  /*af00*/  IADD3 R126, P2, R126, R120.reuse, RZ ;  /* 0x000000787e7e7210 */ /* 0x080fe20007f5e0ff */
[----:B------:R-:W-:Y:S01]  /*af10*/  IMAD R129, R167, 0x1a7, RZ ;  /* 0x000001a7a7817824 */ /* 0x000fe200078e02ff */
[----:B------:R-:W-:Y:S01]  /*af20*/  LEA.HI.X.SX32 R123, R249, R121, 0x1, P0 ;  /* 0x00000079f97b7211 */ /* 0x000fe200000f0eff */
[----:B------:R3:W5:Y:S01]  /*af30*/  LDG.E.U16 R143, desc[UR4][R124.64] ;  /* 0x000000047c8f7981 */ /* 0x000762000c1e1500 */
[----:B------:R-:W-:-:S03]  /*af40*/  IADD3 R128, P0, R128, R120, RZ ;  /* 0x0000007880807210 */ /* 0x000fc60007f1e0ff */
[----:B------:R-:W0:Y:S01]  /*af50*/  LDC R167, c[0x0][0x248] ;  /* 0x00009200ffa77b82 */ /* 0x000e220000000800 */
[-C--:B------:R-:W-:Y:S02]  /*af60*/  LEA.HI.X.SX32 R127, R141, R121.reuse, 0x1, P2 ;  /* 0x000000798d7f7211 */ /* 0x080fe400010f0eff */
[----:B------:R2:W5:Y:S01]  /*af70*/  LDG.E.U16 R141, desc[UR4][R122.64] ;  /* 0x000000047a8d7981 */ /* 0x000562000c1e1500 */
[----:B---3--:R-:W-:Y:S01]  /*af80*/  IMAD R124, R157, 0x358, RZ ;  /* 0x000003589d7c7824 */ /* 0x008fe200078e02ff */
[----:B------:R-:W-:-:S03]  /*af90*/  LEA.HI.X.SX32 R129, R129, R121, 0x1, P0 ;  /* 0x0000007981817211 */ /* 0x000fc600000f0eff */
[----:B------:R-:W3:Y:S01]  /*afa0*/  LDC R157, c[0x0][0x248] ;  /* 0x00009200ff9d7b82 */ /* 0x000ee20000000800 */
[----:B------:R2:W5:Y:S02]  /*afb0*/  LDG.E.U16 R145, desc[UR4][R126.64] ;  /* 0x000000047e917981 */ /* 0x000564000c1e1500 */
[----:B--2---:R-:W-:Y:S02]  /*afc0*/  IMAD R122, R153, 0x356, RZ ;  /* 0x00000356997a7824 */ /* 0x004fe400078e02ff */
[----:B------:R2:W5:Y:S03]  /*afd0*/  LDG.E.U16 R147, desc[UR4][R128.64] ;  /* 0x0000000480937981 */ /* 0x000566000c1e1500 */
[----:B------:R-:W3:Y:S01]  /*afe0*/  LDC R249, c[0x0][0x248] ;  /* 0x00009200fff97b82 */ /* 0x000ee20000000800 */
[----:B------:R-:W-:Y:S01]  /*aff0*/  IMAD R123, R155, 0x1ab, RZ ;  /* 0x000001ab9b7b7824 */ /* 0x000fe200078e02ff */
[----:B------:R-:W-:Y:S01]  /*b000*/  IADD3 R122, P0, R122, R120, RZ ;  /* 0x000000787a7a7210 */ /* 0x000fe20007f1e0ff */
[----:B------:R-:W-:-:S05]  /*b010*/  IMAD R126, R169, 0x35a, RZ ;  /* 0x0000035aa97e7824 */ /* 0x000fca00078e02ff */
[----:B------:R-:W3:Y:S01]  /*b020*/  LDC R163, c[0x0][0x248] ;  /* 0x00009200ffa37b82 */ /* 0x000ee20000000800 */
[----:B--2---:R-:W-:Y:S01]  /*b030*/  IMAD R128, R175, 0x35c, RZ ;  /* 0x0000035caf807824 */ /* 0x004fe200078e02ff */
[-C--:B------:R-:W-:Y:S01]  /*b040*/  IADD3 R124, P1, R124, R120.reuse, RZ ;  /* 0x000000787c7c7210 */ /* 0x080fe20007f3e0ff */
[----:B------:R-:W-:Y:S01]  /*b050*/  IMAD R127, R173, 0x1ad, RZ ;  /* 0x000001adad7f7824 */ /* 0x000fe200078e02ff */
[-C--:B------:R-:W-:Y:S02]  /*b060*/  LEA.HI.X.SX32 R123, R123, R121.reuse, 0x1, P0 ;  /* 0x000000797b7b7211 */ /* 0x080fe400000f0eff */
[-C--:B------:R-:W-:Y:S02]  /*b070*/  IADD3 R126, P2, R126, R120.reuse, RZ ;  /* 0x000000787e7e7210 */ /* 0x080fe40007f5e0ff */
[----:B------:R-:W-:Y:S01]  /*b080*/  IADD3 R128, P0, R128, R120, RZ ;  /* 0x0000007880807210 */ /* 0x000fe20007f1e0ff */
[----:B------:R-:W2:Y:S01]  /*b090*/  LDC R175, c[0x0][0x248] ;  /* 0x00009200ffaf7b82 */ /* 0x000ea20000000800 */
[----:B------:R-:W-:-:S02]  /*b0a0*/  LEA.HI.X.SX32 R125, R149, R121, 0x1, P1 ;  /* 0x00000079957d7211 */ /* 0x000fc400008f0eff */
[-C--:B------:R-:W-:Y:S01]  /*b0b0*/  LEA.HI.X.SX32 R127, R127, R121.reuse, 0x1, P2 ;  /* 0x000000797f7f7211 */ /* 0x080fe200010f0eff */
[----:B------:R1:W5:Y:S01]  /*b0c0*/  LDG.E.U16 R149, desc[UR4][R122.64] ;  /* 0x000000047a957981 */ /* 0x000362000c1e1500 */
[----:B------:R-:W-:-:S03]  /*b0d0*/  LEA.HI.X.SX32 R129, R151, R121, 0x1, P0 ;  /* 0x0000007997817211 */ /* 0x000fc600000f0eff */
[----:B------:R0:W5:Y:S01]  /*b0e0*/  LDG.E.U16 R153, desc[UR4][R126.64] ;  /* 0x000000047e997981 */ /* 0x000162000c1e1500 */
[----:B------:R-:W2:Y:S03]  /*b0f0*/  LDC R169, c[0x0][0x248] ;  /* 0x00009200ffa97b82 */ /* 0x000ea60000000800 */
[----:B------:R3:W5:Y:S01]  /*b100*/  LDG.E.U16 R155, desc[UR4][R128.64] ;  /* 0x00000004809b7981 */ /* 0x000762000c1e1500 */
[----:B-1----:R-:W-:Y:S02]  /*b110*/  IMAD R122, R159, 0x35e, RZ ;  /* 0x0000035e9f7a7824 */ /* 0x002fe400078e02ff */
[----:B0-----:R-:W-:Y:S01]  /*b120*/  IMAD R123, R161, 0x1af, RZ ;  /* 0x000001afa17b7824 */ /* 0x001fe200078e02ff */
[----:B------:R0:W5:Y:S01]  /*b130*/  LDG.E.U16 R151, desc[UR4][R124.64] ;  /* 0x000000047c977981 */ /* 0x000162000c1e1500 */
[----:B------:R-:W-:Y:S01]  /*b140*/  IMAD R126, R167, 0x368, RZ ;  /* 0x00000368a77e7824 */ /* 0x000fe200078e02ff */
[-C--:B------:R-:W-:Y:S01]  /*b150*/  IADD3 R122, P0, R122, R120.reuse, RZ ;  /* 0x000000787a7a7210 */ /* 0x080fe20007f1e0ff */
[----:B---3--:R-:W-:Y:S01]  /*b160*/  IMAD R249, R249, 0x1b4, RZ ;  /* 0x000001b4f9f97824 */ /* 0x008fe200078e02ff */
[----:B------:R-:W1:Y:S01]  /*b170*/  LDC R173, c[0x0][0x248] ;  /* 0x00009200ffad7b82 */ /* 0x000e620000000800 */
[----:B------:R-:W-:Y:S01]  /*b180*/  IMAD R128, R157, 0x36a, RZ ;  /* 0x0000036a9d807824 */ /* 0x000fe200078e02ff */
[----:B------:R-:W-:Y:S01]  /*b190*/  LEA.HI.X.SX32 R123, R123, R121, 0x1, P0 ;  /* 0x000000797b7b7211 */ /* 0x000fe200000f0eff */
[----:B------:R-:W-:Y:S01]  /*b1a0*/  IMAD R129, R177, 0x1b5, RZ ;  /* 0x000001b5b1817824 */ /* 0x000fe200078e02ff */
[----:B------:R-:W-:-:S02]  /*b1b0*/  IADD3 R126, P2, R126, R120, RZ ;  /* 0x000000787e7e7210 */ /* 0x000fc40007f5e0ff */
[-C--:B------:R-:W-:Y:S01]  /*b1c0*/  IADD3 R128, P0, R128, R120.reuse, RZ ;  /* 0x0000007880807210 */ /* 0x080fe20007f1e0ff */
[----:B0-----:R-:W-:Y:S01]  /*b1d0*/  IMAD R124, R163, 0x366, RZ ;  /* 0x00000366a37c7824 */ /* 0x001fe200078e02ff */
[-C--:B------:R-:W-:Y:S01]  /*b1e0*/  LEA.HI.X.SX32 R127, R249, R121.reuse, 0x1, P2 ;  /* 0x00000079f97f7211 */ /* 0x080fe200010f0eff */
[----:B------:R-:W-:Y:S01]  /*b1f0*/  IMAD R125, R171, 0x1b3, RZ ;  /* 0x000001b3ab7d7824 */ /* 0x000fe200078e02ff */
[-C--:B------:R-:W-:Y:S01]  /*b200*/  LEA.HI.X.SX32 R129, R129, R121.reuse, 0x1, P0 ;  /* 0x0000007981817211 */ /* 0x080fe200000f0eff */
[----:B------:R-:W3:Y:S01]  /*b210*/  LDG.E.U16 R157, desc[UR4][R122.64] ;  /* 0x000000047a9d7981 */ /* 0x000ee2000c1e1500 */
[----:B------:R-:W-:Y:S01]  /*b220*/  IADD3 R124, P1, R124, R120, RZ ;  /* 0x000000787c7c7210 */ /* 0x000fe20007f3e0ff */
[----:B------:R-:W0:Y:S02]  /*b230*/  LDC R171, c[0x0][0x248] ;  /* 0x00009200ffab7b82 */ /* 0x000e240000000800 */
[----:B------:R2:W3:Y:S01]  /*b240*/  LDG.E.U16 R161, desc[UR4][R126.64] ;  /* 0x000000047ea17981 */ /* 0x0004e2000c1e1500 */
[----:B------:R-:W-:-:S03]  /*b250*/  LEA.HI.X.SX32 R125, R125, R121, 0x1, P1 ;  /* 0x000000797d7d7211 */ /* 0x000fc600008f0eff */
[----:B------:R2:W3:Y:S02]  /*b260*/  LDG.E.U16 R163, desc[UR4][R128.64] ;  /* 0x0000000480a37981 */ /* 0x0004e4000c1e1500 */
[----:B------:R-:W1:Y:S02]  /*b270*/  LDC R177, c[0x0][0x248] ;  /* 0x00009200ffb17b82 */ /* 0x000e640000000800 */
[----:B------:R2:W3:Y:S02]  /*b280*/  LDG.E.U16 R159, desc[UR4][R124.64] ;  /* 0x000000047c9f7981 */ /* 0x0004e4000c1e1500 */
[----:B--2---:R-:W-:-:S04]  /*b290*/  IMAD R126, R179, 0x376, RZ ;  /* 0x00000376b37e7824 */ /* 0x004fc800078e02ff */
[----:B------:R-:W2:Y:S08]  /*b2a0*/  LDC R129, c[0x0][0x248] ;  /* 0x00009200ff817b82 */ /* 0x000eb00000000800 */
[----:B------:R-:W0:Y:S01]  /*b2b0*/  LDC R179, c[0x0][0x248] ;  /* 0x00009200ffb37b82 */ /* 0x000e220000000800 */
[----:B------:R-:W-:-:S07]  /*b2c0*/  IMAD R124, R175, 0x36e, RZ ;  /* 0x0000036eaf7c7824 */ /* 0x000fce00078e02ff */
[----:B------:R-:W1:Y:S01]  /*b2d0*/  LDC R128, c[0x0][0x248] ;  /* 0x00009200ff807b82 */ /* 0x000e620000000800 */
[----:B------:R-:W-:-:S07]  /*b2e0*/  IMAD R122, R169, 0x36c, RZ ;  /* 0x0000036ca97a7824 */ /* 0x000fce00078e02ff */
[----:B------:R-:W4:Y:S01]  /*b2f0*/  LDC R175, c[0x0][0x248] ;  /* 0x00009200ffaf7b82 */ /* 0x000f220000000800 */
[----:B------:R-:W-:Y:S01]  /*b300*/  IADD3 R122, P0, R122, R120, RZ ;  /* 0x000000787a7a7210 */ /* 0x000fe20007f1e0ff */
[----:B------:R-:W-:-:S03]  /*b310*/  IMAD R127, R185, 0x1bb, RZ ;  /* 0x000001bbb97f7824 */ /* 0x000fc600078e02ff */
[----:B------:R-:W-:-:S03]  /*b320*/  LEA.HI.X.SX32 R123, R165, R121, 0x1, P0 ;  /* 0x00000079a57b7211 */ /* 0x000fc600000f0eff */
[----:B------:R-:W4:Y:S01]  /*b330*/  LDC R185, c[0x0][0x248] ;  /* 0x00009200ffb97b82 */ /* 0x000f220000000800 */
[----:B------:R-:W-:Y:S01]  /*b340*/  IMAD R125, R183, 0x1b7, RZ ;  /* 0x000001b7b77d7824 */ /* 0x000fe200078e02ff */
[----:B------:R2:W3:Y:S01]  /*b350*/  LDG.E.U16 R165, desc[UR4][R122.64] ;  /* 0x000000047aa57981 */ /* 0x0004e2000c1e1500 */
[----:B------:R-:W-:-:S05]  /*b360*/  IADD3 R126, P2, R126, R120, RZ ;  /* 0x000000787e7e7210 */ /* 0x000fca0007f5e0ff */
[----:B------:R-:W4:Y:S01]  /*b370*/  LDC R183, c[0x0][0x248] ;  /* 0x00009200ffb77b82 */ /* 0x000f220000000800 */
[----:B--2---:R-:W-:Y:S02]  /*b380*/  IMAD R123, R129, 0x1c3, RZ ;  /* 0x000001c3817b7824 */ /* 0x004fe400078e02ff */
[----:B0-----:R-:W-:Y:S02]  /*b390*/  IMAD R129, R179, 0x1db, RZ ;  /* 0x000001dbb3817824 */ /* 0x001fe400078e02ff */
[----:B-1----:R-:W-:-:S03]  /*b3a0*/  IMAD R122, R128, 0x386, RZ ;  /* 0x00000386807a7824 */ /* 0x002fc600078e02ff */
[----:B------:R-:W0:Y:S01]  /*b3b0*/  LDC R179, c[0x0][0x248] ;  /* 0x00009200ffb37b82 */ /* 0x000e220000000800 */
[-C--:B------:R-:W-:Y:S01]  /*b3c0*/  IADD3 R124, P1, R124, R120.reuse, RZ ;  /* 0x000000787c7c7210 */ /* 0x080fe20007f3e0ff */
[----:B----4-:R-:W-:Y:S01]  /*b3d0*/  IMAD R128, R175, 0x3b6, RZ ;  /* 0x000003b6af807824 */ /* 0x010fe200078e02ff */
[-C--:B------:R-:W-:Y:S02]  /*b3e0*/  LEA.HI.X.SX32 R127, R127, R121.reuse, 0x1, P2 ;  /* 0x000000797f7f7211 */ /* 0x080fe400010f0eff */
[-C--:B------:R-:W-:Y:S02]  /*b3f0*/  IADD3 R122, P0, R122, R120.reuse, RZ ;  /* 0x000000787a7a7210 */ /* 0x080fe40007f1e0ff */
[-C--:B------:R-:W-:Y:S01]  /*b400*/  LEA.HI.X.SX32 R125, R125, R121.reuse, 0x1, P1 ;  /* 0x000000797d7d7211 */ /* 0x080fe200008f0eff */
[----:B------:R1:W2:Y:S01]  /*b410*/  LDG.E.U16 R169, desc[UR4][R126.64] ;  /* 0x000000047ea97981 */ /* 0x0002a2000c1e1500 */
[----:B------:R-:W-:Y:S01]  /*b420*/  LEA.HI.X.SX32 R123, R123, R121, 0x1, P0 ;  /* 0x000000797b7b7211 */ /* 0x000fe200000f0eff */
[----:B------:R-:W4:Y:S01]  /*b430*/  LDC R209, c[0x0][0x248] ;  /* 0x00009200ffd17b82 */ /* 0x000f220000000800 */
[----:B------:R-:W-:Y:S01]  /*b440*/  IADD3 R128, P2, R128, R120, RZ ;  /* 0x0000007880807210 */ /* 0x000fe20007f5e0ff */
[----:B------:R1:W2:Y:S02]  /*b450*/  LDG.E.U16 R167, desc[UR4][R124.64] ;  /* 0x000000047ca77981 */ /* 0x0002a4000c1e1500 */
[----:B-1----:R-:W-:-:S04]  /*b460*/  IMAD R126, R181, 0x3a6, RZ ;  /* 0x000003a6b57e7824 */ /* 0x002fc800078e02ff */
[----:B------:R-:W1:Y:S01]  /*b470*/  LDC R215, c[0x0][0x248] ;  /* 0x00009200ffd77b82 */ /* 0x000e620000000800 */
[----:B------:R-:W-:Y:S01]  /*b480*/  IMAD R127, R177, 0x1d3, RZ ;  /* 0x000001d3b17f7824 */ /* 0x000fe200078e02ff */
[-C--:B------:R-:W-:Y:S01]  /*b490*/  LEA.HI.X.SX32 R129, R129, R121.reuse, 0x1, P2 ;  /* 0x0000007981817211 */ /* 0x080fe200010f0eff */
[----:B------:R-:W-:Y:S01]  /*b4a0*/  IMAD R125, R171, 0x1cb, RZ ;  /* 0x000001cbab7d7824 */ /* 0x000fe200078e02ff */
[----:B------:R-:W-:Y:S01]  /*b4b0*/  IADD3 R126, P0, R126, R120, RZ ;  /* 0x000000787e7e7210 */ /* 0x000fe20007f1e0ff */
[----:B------:R0:W2:Y:S03]  /*b4c0*/  LDG.E.U16 R171, desc[UR4][R122.64] ;  /* 0x000000047aab7981 */ /* 0x0000a6000c1e1500 */
[----:B------:R-:W1:Y:S01]  /*b4d0*/  LDC R211, c[0x0][0x248] ;  /* 0x00009200ffd37b82 */ /* 0x000e620000000800 */
[----:B------:R-:W-:Y:S01]  /*b4e0*/  LEA.HI.X.SX32 R127, R127, R121, 0x1, P0 ;  /* 0x000000797f7f7211 */ /* 0x000fe200000f0eff */
[----:B------:R0:W2:Y:S06]  /*b4f0*/  LDG.E.U16 R177, desc[UR4][R128.64] ;  /* 0x0000000480b17981 */ /* 0x0000ac000c1e1500 */
[----:B------:R-:W1:Y:S01]  /*b500*/  LDC R249, c[0x0][0x248] ;  /* 0x00009200fff97b82 */ /* 0x000e620000000800 */
[----:B0-----:R-:W-:Y:S01]  /*b510*/  IMAD R122, R185, 0x3c6, RZ ;  /* 0x000003c6b97a7824 */ /* 0x001fe200078e02ff */
[----:B------:R-:W2:Y:S01]  /*b520*/  LDG.E.U16 R175, desc[UR4][R126.64] ;  /* 0x000000047eaf7981 */ /* 0x000ea2000c1e1500 */
[----:B------:R-:W-:-:S05]  /*b530*/  IMAD R123, R183, 0x1e3, RZ ;  /* 0x000001e3b77b7824 */ /* 0x000fca00078e02ff */
[----:B------:R-:W0:Y:S01]  /*b540*/  LDC R203, c[0x0][0x248] ;  /* 0x00009200ffcb7b82 */ /* 0x000e220000000800 */
[-C--:B------:R-:W-:Y:S01]  /*b550*/  IADD3 R122, P0, R122, R120.reuse, RZ ;  /* 0x000000787a7a7210 */ /* 0x080fe20007f1e0ff */
[----:B------:R-:W-:Y:S02]  /*b560*/  IMAD R128, R217, 0x3f6, RZ ;  /* 0x000003f6d9807824 */ /* 0x000fe400078e02ff */
[----:B------:R-:W-:Y:S01]  /*b570*/  IMAD R129, R179, 0x1fb, RZ ;  /* 0x000001fbb3817824 */ /* 0x000fe200078e02ff */
[-C--:B------:R-:W-:Y:S01]  /*b580*/  LEA.HI.X.SX32 R123, R123, R121.reuse, 0x1, P0 ;  /* 0x000000797b7b7211 */ /* 0x080fe200000f0eff */
[----:B------:R-:W-:Y:S01]  /*b590*/  IMAD R124, R173, 0x396, RZ ;  /* 0x00000396ad7c7824 */ /* 0x000fe200078e02ff */
[----:B------:R-:W-:Y:S01]  /*b5a0*/  IADD3 R128, P0, R128, R120, RZ ;  /* 0x0000007880807210 */ /* 0x000fe20007f1e0ff */
[----:B------:R-:W0:Y:S02]  /*b5b0*/  LDC R201, c[0x0][0x248] ;  /* 0x00009200ffc97b82 */ /* 0x000e240000000800 */
[----:B------:R4:W2:Y:S01]  /*b5c0*/  LDG.E.U16 R179, desc[UR4][R122.64] ;  /* 0x000000047ab37981 */ /* 0x0008a2000c1e1500 */
[----:B------:R-:W-:-:S05]  /*b5d0*/  LEA.HI.X.SX32 R129, R129, R121, 0x1, P0 ;  /* 0x0000007981817211 */ /* 0x000fca00000f0eff */
[----:B------:R-:W0:Y:S01]  /*b5e0*/  LDC R207, c[0x0][0x248] ;  /* 0x00009200ffcf7b82 */ /* 0x000e220000000800 */
[-C--:B------:R-:W-:Y:S01]  /*b5f0*/  IADD3 R124, P1, R124, R120.reuse, RZ ;  /* 0x000000787c7c7210 */ /* 0x080fe20007f3e0ff */
[----:B------:R1:W2:Y:S01]  /*b600*/  LDG.E.U16 R185, desc[UR4][R128.64] ;  /* 0x0000000480b97981 */ /* 0x0002a2000c1e1500 */
[----:B----4-:R-:W-:Y:S02]  /*b610*/  IMAD R122, R191, 0x378, RZ ;  /* 0x00000378bf7a7824 */ /* 0x010fe400078e02ff */
[----:B------:R-:W-:Y:S01]  /*b620*/  LEA.HI.X.SX32 R125, R125, R121, 0x1, P1 ;  /* 0x000000797d7d7211 */ /* 0x000fe200008f0eff */
[----:B------:R-:W-:Y:S02]  /*b630*/  IMAD R126, R209, 0x3e6, RZ ;  /* 0x000003e6d17e7824 */ /* 0x000fe400078e02ff */
[----:B------:R-:W4:Y:S01]  /*b640*/  LDC R193, c[0x0][0x248] ;  /* 0x00009200ffc17b82 */ /* 0x000f220000000800 */
[----:B------:R-:W-:Y:S01]  /*b650*/  IADD3 R122, P0, R122, R120, RZ ;  /* 0x000000787a7a7210 */ /* 0x000fe20007f1e0ff */
[----:B------:R0:W2:Y:S01]  /*b660*/  LDG.E.U16 R173, desc[UR4][R124.64] ;  /* 0x000000047cad7981 */ /* 0x0000a2000c1e1500 */
[----:B-1----:R-:W-:-:S02]  /*b670*/  IMAD R128, R215, 0x388, RZ ;  /* 0x00000388d7807824 */ /* 0x002fc400078e02ff */
[-C--:B------:R-:W-:Y:S01]  /*b680*/  LEA.HI.X.SX32 R123, R189, R121.reuse, 0x1, P0 ;  /* 0x00000079bd7b7211 */ /* 0x080fe200000f0eff */
[----:B------:R-:W-:Y:S01]  /*b690*/  IMAD R127, R211, 0x1f3, RZ ;  /* 0x000001f3d37f7824 */ /* 0x000fe200078e02ff */
[-C--:B------:R-:W-:Y:S01]  /*b6a0*/  IADD3 R126, P2, R126, R120.reuse, RZ ;  /* 0x000000787e7e7210 */ /* 0x080fe20007f5e0ff */
[----:B------:R-:W-:Y:S01]  /*b6b0*/  IMAD R249, R249, 0x1c4, RZ ;  /* 0x000001c4f9f97824 */ /* 0x000fe200078e02ff */
[----:B------:R-:W1:Y:S01]  /*b6c0*/  LDC R213, c[0x0][0x248] ;  /* 0x00009200ffd57b82 */ /* 0x000e620000000800 */
[----:B------:R-:W-:Y:S01]  /*b6d0*/  IADD3 R128, P0, R128, R120, RZ ;  /* 0x0000007880807210 */ /* 0x000fe20007f1e0ff */
[----:B0-----:R-:W-:Y:S01]  /*b6e0*/  IMAD R124, R203, 0x3d6, RZ ;  /* 0x000003d6cb7c7824 */ /* 0x001fe200078e02ff */
[----:B------:R-:W-:-:S05]  /*b6f0*/  LEA.HI.X.SX32 R127, R127, R121, 0x1, P2 ;  /* 0x000000797f7f7211 */ /* 0x000fca00010f0eff */
[----:B------:R-:W0:Y:S01]  /*b700*/  LDC R203, c[0x0][0x248] ;  /* 0x00009200ffcb7b82 */ /* 0x000e220000000800 */
[----:B------:R-:W-:Y:S01]  /*b710*/  LEA.HI.X.SX32 R129, R249, R121, 0x1, P0 ;  /* 0x00000079f9817211 */ /* 0x000fe200000f0eff */
[----:B------:R-:W-:Y:S01]  /*b720*/  IMAD R125, R201, 0x1eb, RZ ;  /* 0x000001ebc97d7824 */ /* 0x000fe200078e02ff */
[----:B------:R4:W2:Y:S05]  /*b730*/  LDG.E.U16 R183, desc[UR4][R126.64] ;  /* 0x000000047eb77981 */ /* 0x0008aa000c1e1500 */
[----:B------:R-:W0:Y:S01]  /*b740*/  LDC R249, c[0x0][0x248] ;  /* 0x00009200fff97b82 */ /* 0x000e220000000800 */
[----:B------:R-:W-:Y:S01]  /*b750*/  IADD3 R124, P1, R124, R120, RZ ;  /* 0x000000787c7c7210 */ /* 0x000fe20007f3e0ff */
[----:B----4-:R-:W-:-:S03]  /*b760*/  IMAD R126, R207, 0x37c, RZ ;  /* 0x0000037ccf7e7824 */ /* 0x010fc600078e02ff */
[----:B------:R-:W-:-:S03]  /*b770*/  LEA.HI.X.SX32 R125, R125, R121, 0x1, P1 ;  /* 0x000000797d7d7211 */ /* 0x000fc600008f0eff */
[----:B------:R-:W4:Y:S01]  /*b780*/  LDC R201, c[0x0][0x248] ;  /* 0x00009200ffc97b82 */ /* 0x000f220000000800 */
[----:B------:R-:W-:Y:S01]  /*b790*/  IADD3 R126, P2, R126, R120, RZ ;  /* 0x000000787e7e7210 */ /* 0x000fe20007f5e0ff */
[----:B------:R1:W2:Y:S03]  /*b7a0*/  LDG.E.U16 R181, desc[UR4][R124.64] ;  /* 0x000000047cb57981 */ /* 0x0002a6000c1e1500 */
[----:B------:R-:W-:-:S03]  /*b7b0*/  LEA.HI.X.SX32 R127, R187, R121, 0x1, P2 ;  /* 0x00000079bb7f7211 */ /* 0x000fc600010f0eff */
[----:B------:R-:W5:Y:S01]  /*b7c0*/  LDC R209, c[0x0][0x248] ;  /* 0x00009200ffd17b82 */ /* 0x000f620000000800 */
[----:B------:R-:W2:Y:S01]  /*b7d0*/  LDG.E.U16 R187, desc[UR4][R122.64] ;  /* 0x000000047abb7981 */ /* 0x000ea2000c1e1500 */
[----:B-1----:R-:W-:-:S03]  /*b7e0*/  IMAD R124, R193, 0x37a, RZ ;  /* 0x0000037ac17c7824 */ /* 0x002fc600078e02ff */
[----:B------:R1:W2:Y:S01]  /*b7f0*/  LDG.E.U16 R191, desc[UR4][R126.64] ;  /* 0x000000047ebf7981 */ /* 0x0002a2000c1e1500 */
[----:B------:R-:W-:Y:S02]  /*b800*/  IMAD R125, R213, 0x1bd, RZ ;  /* 0x000001bdd57d7824 */ /* 0x000fe400078e02ff */
[----:B------:R-:W5:Y:S01]  /*b810*/  LDC R207, c[0x0][0x248] ;  /* 0x00009200ffcf7b82 */ /* 0x000f620000000800 */
[----:B------:R-:W-:Y:S01]  /*b820*/  IADD3 R124, P1, R124, R120, RZ ;  /* 0x000000787c7c7210 */ /* 0x000fe20007f3e0ff */
[----:B0-----:R-:W-:Y:S01]  /*b830*/  IMAD R249, R249, 0x1d4, RZ ;  /* 0x000001d4f9f97824 */ /* 0x001fe200078e02ff */
[----:B------:R4:W2:Y:S01]  /*b840*/  LDG.E.U16 R193, desc[UR4][R128.64] ;  /* 0x0000000480c17981 */ /* 0x0008a2000c1e1500 */
[----:B-1----:R-:W-:Y:S01]  /*b850*/  IMAD R126, R203, 0x3a8, RZ ;  /* 0x000003a8cb7e7824 */ /* 0x002fe200078e02ff */
[----:B------:R-:W-:-:S03]  /*b860*/  LEA.HI.X.SX32 R125, R125, R121, 0x1, P1 ;  /* 0x000000797d7d7211 */ /* 0x000fc600008f0eff */
[----:B------:R-:W0:Y:S01]  /*b870*/  LDC R211, c[0x0][0x248] ;  /* 0x00009200ffd37b82 */ /* 0x000e220000000800 */
[----:B------:R-:W-:Y:S01]  /*b880*/  IADD3 R126, P1, R126, R120, RZ ;  /* 0x000000787e7e7210 */ /* 0x000fe20007f3e0ff */
[----:B----4-:R-:W-:Y:S01]  /*b890*/  IMAD R128, R201, 0x398, RZ ;  /* 0x00000398c9807824 */ /* 0x010fe200078e02ff */
[----:B------:R0:W4:Y:S02]  /*b8a0*/  LDG.E.U16 R189, desc[UR4][R124.64] ;  /* 0x000000047cbd7981 */ /* 0x000124000c1e1500 */
[----:B------:R-:W-:-:S03]  /*b8b0*/  LEA.HI.X.SX32 R127, R249, R121, 0x1, P1 ;  /* 0x00000079f97f7211 */ /* 0x000fc600008f0eff */
[----:B------:R-:W1:Y:S08]  /*b8c0*/  LDC R217, c[0x0][0x248] ;  /* 0x00009200ffd97b82 */ /* 0x000e700000000800 */
[----:B------:R-:W1:Y:S01]  /*b8d0*/  LDC R249, c[0x0][0x248] ;  /* 0x00009200fff97b82 */ /* 0x000e620000000800 */
[----:B------:R-:W-:Y:S01]  /*b8e0*/  IADD3 R128, P0, R128, R120, RZ ;  /* 0x0000007880807210 */ /* 0x000fe20007f1e0ff */
[----:B-----5:R-:W-:-:S02]  /*b8f0*/  IMAD R122, R209, 0x3c8, RZ ;  /* 0x000003c8d17a7824 */ /* 0x020fc400078e02ff */
[----:B------:R-:W-:Y:S01]  /*b900*/  IMAD R123, R207, 0x3d8, RZ ;  /* 0x000003d8cf7b7824 */ /* 0x000fe200078e02ff */
[----:B------:R-:W-:Y:S02]  /*b910*/  LEA.HI.X.SX32 R129, R195, R121, 0x1, P0 ;  /* 0x00000079c3817211 */ /* 0x000fe400000f0eff */
[-C--:B------:R-:W-:Y:S01]  /*b920*/  IADD3 R122, P2, R122, R120.reuse, RZ ;  /* 0x000000787a7a7210 */ /* 0x080fe20007f5e0ff */
[----:B0-----:R-:W-:Y:S01]  /*b930*/  IMAD R124, R211, 0x3b8, RZ ;  /* 0x000003b8d37c7824 */ /* 0x001fe200078e02ff */
[----:B------:R-:W0:Y:S01]  /*b940*/  LDC R215, c[0x0][0x248] ;  /* 0x00009200ffd77b82 */ /* 0x000e220000000800 */
[----:B------:R5:W4:Y:S03]  /*b950*/  LDG.E.U16 R195, desc[UR4][R128.64] ;  /* 0x0000000480c37981 */ /* 0x000b26000c1e1500 */
[----:B------:R-:W-:-:S04]  /*b960*/  IADD3 R124, P0, R124, R120, RZ ;  /* 0x000000787c7c7210 */ /* 0x000fc80007f1e0ff */
[----:B------:R-:W3:Y:S01]  /*b970*/  LDC R219, c[0x0][0x248] ;  /* 0x00009200ffdb7b82 */ /* 0x000ee20000000800 */
[----:B-----5:R-:W-:Y:S01]  /*b980*/  IADD3 R128, P1, R123, R120, RZ ;  /* 0x000000787b807210 */ /* 0x020fe20007f3e0ff */
[----:B-1----:R-:W-:-:S06]  /*b990*/  IMAD R249, R249, 0x1e4, RZ ;  /* 0x000001e4f9f97824 */ /* 0x002fcc00078e02ff */
[----:B------:R-:W1:Y:S01]  /*b9a0*/  LDC R213, c[0x0][0x248] ;  /* 0x00009200ffd57b82 */ /* 0x000e620000000800 */
[----:B------:R-:W-:-:S07]  /*b9b0*/  LEA.HI.X.SX32 R123, R249, R121, 0x1, P2 ;  /* 0x00000079f97b7211 */ /* 0x000fce00010f0eff */
[----:B------:R-:W5:Y:S01]  /*b9c0*/  LDC R249, c[0x0][0x248] ;  /* 0x00009200fff97b82 */ /* 0x000f620000000800 */
[-C--:B------:R-:W-:Y:S01]  /*b9d0*/  LEA.HI.X.SX32 R125, R197, R121.reuse, 0x1, P0 ;  /* 0x00000079c57d7211 */ /* 0x080fe200000f0eff */
[----:B------:R-:W4:Y:S01]  /*b9e0*/  LDG.E.U16 R201, desc[UR4][R122.64] ;  /* 0x000000047ac97981 */ /* 0x000f22000c1e1500 */
[----:B------:R-:W-:-:S03]  /*b9f0*/  LEA.HI.X.SX32 R129, R199, R121, 0x1, P1 ;  /* 0x00000079c7817211 */ /* 0x000fc600008f0eff */
[----:B------:R0:W4:Y:S02]  /*ba00*/  LDG.E.U16 R199, desc[UR4][R124.64] ;  /* 0x000000047cc77981 */ /* 0x000124000c1e1500 */
[----:B------:R-:W1:Y:S02]  /*ba10*/  LDC R211, c[0x0][0x248] ;  /* 0x00009200ffd37b82 */ /* 0x000e640000000800 */
[----:B------:R3:W4:Y:S04]  /*ba20*/  LDG.E.U16 R203, desc[UR4][R128.64] ;  /* 0x0000000480cb7981 */ /* 0x000728000c1e1500 */
[----:B------:R3:W4:Y:S01]  /*ba30*/  LDG.E.U16 R197, desc[UR4][R126.64] ;  /* 0x000000047ec57981 */ /* 0x000722000c1e1500 */
[----:B0-----:R-:W-:Y:S01]  /*ba40*/  IMAD R124, R217, 0x3f8, RZ ;  /* 0x000003f8d97c7824 */ /* 0x001fe200078e02ff */
[----:B------:R-:W0:Y:S04]  /*ba50*/  LDC R221, c[0x0][0x248] ;  /* 0x00009200ffdd7b82 */ /* 0x000e280000000800 */
[----:B------:R-:W-:Y:S01]  /*ba60*/  IADD3 R124, P2, R124, R120, RZ ;  /* 0x000000787c7c7210 */ /* 0x000fe20007f5e0ff */
[----:B------:R-:W-:-:S03]  /*ba70*/  IMAD R122, R215, 0x3e8, RZ ;  /* 0x000003e8d77a7824 */ /* 0x000fc600078e02ff */
[-C--:B------:R-:W-:Y:S01]  /*ba80*/  LEA.HI.X.SX32 R125, R205, R121.reuse, 0x1, P2 ;  /* 0x00000079cd7d7211 */ /* 0x080fe200010f0eff */
[----:B---3--:R-:W3:Y:S01]  /*ba90*/  LDC R128, c[0x0][0x248] ;  /* 0x00009200ff807b82 */ /* 0x008ee20000000800 */
[----:B------:R-:W-:Y:S01]  /*baa0*/  IMAD R126, R219, 0x38a, RZ ;  /* 0x0000038adb7e7824 */ /* 0x000fe200078e02ff */
[----:B------:R-:W-:Y:S01]  /*bab0*/  IADD3 R122, P1, R122, R120, RZ ;  /* 0x000000787a7a7210 */ /* 0x000fe20007f3e0ff */
[----:B-----5:R-:W-:Y:S01]  /*bac0*/  IMAD R249, R249, 0x1f4, RZ ;  /* 0x000001f4f9f97824 */ /* 0x020fe200078e02ff */
[----:B------:R1:W5:Y:S04]  /*bad0*/  LDG.E.U16 R207, desc[UR4][R124.64] ;  /* 0x000000047ccf7981 */ /* 0x000368000c1e1500 */
[----:B------:R-:W3:Y:S01]  /*bae0*/  LDC R129, c[0x0][0x248] ;  /* 0x00009200ff817b82 */ /* 0x000ee20000000800 */
[----:B------:R-:W-:Y:S01]  /*baf0*/  LEA.HI.X.SX32 R123, R249, R121, 0x1, P1 ;  /* 0x00000079f97b7211 */ /* 0x000fe200008f0eff */
[----:B-1----:R-:W-:-:S06]  /*bb00*/  IMAD R124, R213, 0x3aa, RZ ;  /* 0x000003aad57c7824 */ /* 0x002fcc00078e02ff */
[----:B------:R-:W1:Y:S01]  /*bb10*/  LDC R219, c[0x0][0x248] ;  /* 0x00009200ffdb7b82 */ /* 0x000e620000000800 */
[----:B------:R-:W-:-:S07]  /*bb20*/  IMAD R125, R211, 0x1d5, RZ ;  /* 0x000001d5d37d7824 */ /* 0x000fce00078e02ff */
[----:B------:R-:W1:Y:S01]  /*bb30*/  LDC R215, c[0x0][0x248] ;  /* 0x00009200ffd77b82 */ /* 0x000e620000000800 */
[-C--:B------:R-:W-:Y:S01]  /*bb40*/  IADD3 R124, P1, R124, R120.reuse, RZ ;  /* 0x000000787c7c7210 */ /* 0x080fe20007f3e0ff */
[----:B0-----:R-:W-:Y:S01]  /*bb50*/  IMAD R127, R221, 0x1c5, RZ ;  /* 0x000001c5dd7f7824 */ /* 0x001fe200078e02ff */
[----:B------:R-:W-:Y:S01]  /*bb60*/  IADD3 R126, P0, R126, R120, RZ ;  /* 0x000000787e7e7210 */ /* 0x000fe20007f1e0ff */
[----:B------:R3:W5:Y:S01]  /*bb70*/  LDG.E.U16 R205, desc[UR4][R122.64] ;  /* 0x000000047acd7981 */ /* 0x000762000c1e1500 */
[----:B------:R-:W-:-:S03]  /*bb80*/  LEA.HI.X.SX32 R125, R125, R121, 0x1, P1 ;  /* 0x000000797d7d7211 */ /* 0x000fc600008f0eff */
[----:B------:R-:W0:Y:S02]  /*bb90*/  LDC R217, c[0x0][0x248] ;  /* 0x00009200ffd97b82 */ /* 0x000e240000000800 */
[----:B------:R3:W5:Y:S01]  /*bba0*/  LDG.E.U16 R213, desc[UR4][R124.64] ;  /* 0x000000047cd57981 */ /* 0x000762000c1e1500 */
[----:B------:R-:W-:Y:S01]  /*bbb0*/  LEA.HI.X.SX32 R127, R127, R121, 0x1, P0 ;  /* 0x000000797f7f7211 */ /* 0x000fe200000f0eff */
[----:B---3--:R-:W-:-:S04]  /*bbc0*/  IMAD R122, R128, 0x39a, RZ ;  /* 0x0000039a807a7824 */ /* 0x008fc800078e02ff */
[----:B------:R-:W3:Y:S01]  /*bbd0*/  LDC R221, c[0x0][0x248] ;  /* 0x00009200ffdd7b82 */ /* 0x000ee20000000800 */
[----:B------:R1:W5:Y:S07]  /*bbe0*/  LDG.E.U16 R209, desc[UR4][R126.64] ;  /* 0x000000047ed17981 */ /* 0x00036e000c1e1500 */
[----:B------:R-:W3:Y:S01]  /*bbf0*/  LDC R125, c[0x0][0x248] ;  /* 0x00009200ff7d7b82 */ /* 0x000ee20000000800 */
[----:B------:R-:W-:Y:S01]  /*bc00*/  IMAD R123, R129, 0x1cd, RZ ;  /* 0x000001cd817b7824 */ /* 0x000fe200078e02ff */
[----:B------:R-:W-:Y:S01]  /*bc10*/  IADD3 R122, P0, R122, R120, RZ ;  /* 0x000000787a7a7210 */ /* 0x000fe20007f1e0ff */
[----:B-1----:R-:W-:-:S02]  /*bc20*/  IMAD R126, R219, 0x3ba, RZ ;  /* 0x000003badb7e7824 */ /* 0x002fc400078e02ff */
[----:B------:R-:W-:Y:S01]  /*bc30*/  IMAD R127, R215, 0x1dd, RZ ;  /* 0x000001ddd77f7824 */ /* 0x000fe200078e02ff */
[-C--:B------:R-:W-:Y:S02]  /*bc40*/  LEA.HI.X.SX32 R123, R123, R121.reuse, 0x1, P0 ;  /* 0x000000797b7b7211 */ /* 0x080fe400000f0eff */
[----:B------:R-:W1:Y:S01]  /*bc50*/  LDC R247, c[0x0][0x248] ;  /* 0x00009200fff77b82 */ /* 0x000e620000000800 */
[----:B------:R-:W-:Y:S02]  /*bc60*/  IADD3 R126, P0, R126, R120, RZ ;  /* 0x000000787e7e7210 */ /* 0x000fe40007f1e0ff */
[----:B------:R0:W5:Y:S02]  /*bc70*/  LDG.E.U16 R211, desc[UR4][R122.64] ;  /* 0x000000047ad37981 */ /* 0x000164000c1e1500 */
[----:B------:R-:W-:-:S03]  /*bc80*/  LEA.HI.X.SX32 R127, R127, R121, 0x1, P0 ;  /* 0x000000797f7f7211 */ /* 0x000fc600000f0eff */
[----:B------:R-:W1:Y:S02]  /*bc90*/  LDC R227, c[0x0][0x248] ;  /* 0x00009200ffe37b82 */ /* 0x000e640000000800 */
[----:B------:R3:W5:Y:S01]  /*bca0*/  LDG.E.U16 R215, desc[UR4][R126.64] ;  /* 0x000000047ed77981 */ /* 0x000762000c1e1500 */
[----:B0-----:R-:W-:-:S05]  /*bcb0*/  IMAD R128, R217, 0x3ca, RZ ;  /* 0x000003cad9807824 */ /* 0x001fca00078e02ff */
[----:B------:R-:W0:Y:S01]  /*bcc0*/  LDC R123, c[0x0][0x248] ;  /* 0x00009200ff7b7b82 */ /* 0x000e220000000800 */
[----:B---3--:R-:W-:-:S07]  /*bcd0*/  IMAD R126, R125, 0x3ea, RZ ;  /* 0x000003ea7d7e7824 */ /* 0x008fce00078e02ff */
[----:B------:R-:W3:Y:S01]  /*bce0*/  LDC R125, c[0x0][0x248] ;  /* 0x00009200ff7d7b82 */ /* 0x000ee20000000800 */
[----:B------:R-:W-:Y:S01]  /*bcf0*/  IMAD R129, R221, 0x1e5, RZ ;  /* 0x000001e5dd817824 */ /* 0x000fe200078e02ff */
[----:B------:R-:W-:-:S06]  /*bd00*/  IADD3 R128, P2, R128, R120, RZ ;  /* 0x0000007880807210 */ /* 0x000fcc0007f5e0ff */
[----:B------:R-:W2:Y:S01]  /*bd10*/  LDC R249, c[0x0][0x248] ;  /* 0x00009200fff97b82 */ /* 0x000ea20000000800 */
[----:B-1----:R-:W-:Y:S01]  /*bd20*/  IMAD R122, R247, 0x37e, RZ ;  /* 0x0000037ef77a7824 */ /* 0x002fe200078e02ff */
[----:B------:R-:W-:-:S05]  /*bd30*/  LEA.HI.X.SX32 R129, R129, R121, 0x1, P2 ;  /* 0x0000007981817211 */ /* 0x000fca00010f0eff */
[----:B------:R1:W5:Y:S01]  /*bd40*/  LDG.E.U16 R217, desc[UR4][R128.64] ;  /* 0x0000000480d97981 */ /* 0x000362000c1e1500 */
[----:B------:R-:W2:Y:S08]  /*bd50*/  LDC R219, c[0x0][0x248] ;  /* 0x00009200ffdb7b82 */ /* 0x000eb00000000800 */
[----:B------:R-:W2:Y:S01]  /*bd60*/  LDC R247, c[0x0][0x248] ;  /* 0x00009200fff77b82 */ /* 0x000ea20000000800 */
[----:B-1----:R-:W-:-:S02]  /*bd70*/  IMAD R128, R227, 0x3da, RZ ;  /* 0x000003dae3807824 */ /* 0x002fc400078e02ff */
[----:B0-----:R-:W-:Y:S01]  /*bd80*/  IMAD R123, R123, 0x1ed, RZ ;  /* 0x000001ed7b7b7824 */ /* 0x001fe200078e02ff */
[-C--:B------:R-:W-:Y:S01]  /*bd90*/  IADD3 R126, P1, R126, R120.reuse, RZ ;  /* 0x000000787e7e7210 */ /* 0x080fe20007f3e0ff */
[----:B---3--:R-:W-:Y:S01]  /*bda0*/  IMAD R125, R125, 0x1f5, RZ ;  /* 0x000001f57d7d7824 */ /* 0x008fe200078e02ff */
[----:B------:R-:W-:Y:S02]  /*bdb0*/  IADD3 R128, P0, R128, R120, RZ ;  /* 0x0000007880807210 */ /* 0x000fe40007f1e0ff */
[----:B------:R-:W0:Y:S01]  /*bdc0*/  LDC R124, c[0x0][0x248] ;  /* 0x00009200ff7c7b82 */ /* 0x000e220000000800 */
[----:B--2---:R-:W-:Y:S01]  /*bdd0*/  IMAD R221, R249, 0x38c, RZ ;  /* 0x0000038cf9dd7824 */ /* 0x004fe200078e02ff */
[-C--:B------:R-:W-:Y:S02]  /*bde0*/  LEA.HI.X.SX32 R129, R123, R121.reuse, 0x1, P0 ;  /* 0x000000797b817211 */ /* 0x080fe400000f0eff */
[----:B------:R-:W-:-:S04]  /*bdf0*/  LEA.HI.X.SX32 R127, R125, R121, 0x1, P1 ;  /* 0x000000797d7f7211 */ /* 0x000fc800008f0eff */
[----:B------:R-:W1:Y:S01]  /*be00*/  LDC R223, c[0x0][0x248] ;  /* 0x00009200ffdf7b82 */ /* 0x000e620000000800 */
[----:B------:R-:W-:Y:S02]  /*be10*/  IMAD R123, R219, 0x1fd, RZ ;  /* 0x000001fddb7b7824 */ /* 0x000fe400078e02ff */
[----:B------:R2:W3:Y:S05]  /*be20*/  LDG.E.U16 R219, desc[UR4][R128.64] ;  /* 0x0000000480db7981 */ /* 0x0004ea000c1e1500 */
[----:B------:R-:W4:Y:S01]  /*be30*/  LDC R245, c[0x0][0x248] ;  /* 0x00009200fff57b82 */ /* 0x000f220000000800 */
[----:B--2---:R-:W-:Y:S02]  /*be40*/  IADD3 R128, P1, R221, R120, RZ ;  /* 0x00000078dd807210 */ /* 0x004fe40007f3e0ff */
[----:B------:R2:W3:Y:S01]  /*be50*/  LDG.E.U16 R221, desc[UR4][R126.64] ;  /* 0x000000047edd7981 */ /* 0x0004e2000c1e1500 */
[----:B0-----:R-:W-:-:S04]  /*be60*/  IMAD R124, R124, 0x3fa, RZ ;  /* 0x000003fa7c7c7824 */ /* 0x001fc800078e02ff */
[----:B------:R-:W0:Y:S01]  /*be70*/  LDC R249, c[0x0][0x248] ;  /* 0x00009200fff97b82 */ /* 0x000e220000000800 */
[----:B--2---:R-:W-:Y:S01]  /*be80*/  IMAD R126, R247, 0x3ac, RZ ;  /* 0x000003acf77e7824 */ /* 0x004fe200078e02ff */
[----:B------:R-:W-:-:S06]  /*be90*/  IADD3 R122, P0, R122, R120, RZ ;  /* 0x000000787a7a7210 */ /* 0x000fcc0007f1e0ff */
[----:B------:R-:W2:Y:S01]  /*bea0*/  LDC R247, c[0x0][0x248] ;  /* 0x00009200fff77b82 */ /* 0x000ea20000000800 */
[----:B------:R-:W-:Y:S01]  /*beb0*/  IADD3 R124, P2, R124, R120, RZ ;  /* 0x000000787c7c7210 */ /* 0x000fe20007f5e0ff */
[----:B-1----:R-:W-:-:S03]  /*bec0*/  IMAD R223, R223, 0x1bf, RZ ;  /* 0x000001bfdfdf7824 */ /* 0x002fc600078e02ff */
[-C--:B------:R-:W-:Y:S02]  /*bed0*/  LEA.HI.X.SX32 R125, R123, R121.reuse, 0x1, P2 ;  /* 0x000000797b7d7211 */ /* 0x080fe400010f0eff */
[-C--:B------:R-:W-:Y:S01]  /*bee0*/  LEA.HI.X.SX32 R123, R223, R121.reuse, 0x1, P0 ;  /* 0x00000079df7b7211 */ /* 0x080fe200000f0eff */
[----:B------:R-:W1:Y:S02]  /*bef0*/  LDC R127, c[0x0][0x248] ;  /* 0x00009200ff7f7b82 */ /* 0x000e640000000800 */
[----:B------:R2:W3:Y:S01]  /*bf00*/  LDG.E.U16 R223, desc[UR4][R124.64] ;  /* 0x000000047cdf7981 */ /* 0x0004e2000c1e1500 */
[----:B------:R-:W-:-:S03]  /*bf10*/  LEA.HI.X.SX32 R129, R225, R121, 0x1, P1 ;  /* 0x00000079e1817211 */ /* 0x000fc600008f0eff */
[----:B------:R-:W3:Y:S04]  /*bf20*/  LDG.E.U16 R225, desc[UR4][R122.64] ;  /* 0x000000047ae17981 */ /* 0x000ee8000c1e1500 */
[----:B------:R4:W3:Y:S01]  /*bf30*/  LDG.E.U16 R227, desc[UR4][R128.64] ;  /* 0x0000000480e37981 */ /* 0x0008e2000c1e1500 */
[----:B--2---:R-:W-:Y:S02]  /*bf40*/  IMAD R124, R247, 0x3bc, RZ ;  /* 0x000003bcf77c7824 */ /* 0x004fe400078e02ff */
[----:B------:R-:W2:Y:S01]  /*bf50*/  LDC R247, c[0x0][0x248] ;  /* 0x00009200fff77b82 */ /* 0x000ea20000000800 */
[----:B----4-:R-:W-:Y:S01]  /*bf60*/  IMAD R128, R245, 0x39c, RZ ;  /* 0x0000039cf5807824 */ /* 0x010fe200078e02ff */
[----:B------:R-:W-:-:S04]  /*bf70*/  IADD3 R126, P1, R126, R120, RZ ;  /* 0x000000787e7e7210 */ /* 0x000fc80007f3e0ff */
[-C--:B------:R-:W-:Y:S01]  /*bf80*/  IADD3 R128, P0, R128, R120.reuse, RZ ;  /* 0x0000007880807210 */ /* 0x080fe20007f1e0ff */
[----:B-1----:R-:W-:Y:S01]  /*bf90*/  IMAD R122, R127, 0x3cc, RZ ;  /* 0x000003cc7f7a7824 */ /* 0x002fe200078e02ff */
[----:B------:R-:W1:Y:S02]  /*bfa0*/  LDC R245, c[0x0][0x248] ;  /* 0x00009200fff57b82 */ /* 0x000e640000000800 */
[-C--:B------:R-:W-:Y:S02]  /*bfb0*/  LEA.HI.X.SX32 R129, R235, R121.reuse, 0x1, P0 ;  /* 0x00000079eb817211 */ /* 0x080fe400000f0eff */
[-C--:B------:R-:W-:Y:S02]  /*bfc0*/  IADD3 R122, P3, R122, R120.reuse, RZ ;  /* 0x000000787a7a7210 */ /* 0x080fe40007f7e0ff */
[----:B------:R-:W-:Y:S02]  /*bfd0*/  LEA.HI.X.SX32 R127, R229, R121, 0x1, P1 ;  /* 0x00000079e57f7211 */ /* 0x000fe400008f0eff */
[----:B------:R4:W3:Y:S01]  /*bfe0*/  LDG.E.U16 R229, desc[UR4][R128.64] ;  /* 0x0000000480e57981 */ /* 0x0008e2000c1e1500 */
[----:B--2---:R-:W-:Y:S01]  /*bff0*/  IMAD R123, R247, 0x20c, RZ ;  /* 0x0000020cf77b7824 */ /* 0x004fe200078e02ff */
[-C--:B------:R-:W-:Y:S01]  /*c000*/  IADD3 R124, P2, R124, R120.reuse, RZ ;  /* 0x000000787c7c7210 */ /* 0x080fe20007f5e0ff */
[----:B------:R-:W2:Y:S03]  /*c010*/  LDC R247, c[0x0][0x248] ;  /* 0x00009200fff77b82 */ /* 0x000ea60000000800 */
[----:B----4-:R-:W-:-:S02]  /*c020*/  IADD3 R128, P0, R123, R120, RZ ;  /* 0x000000787b807210 */ /* 0x010fc40007f1e0ff */
[-C--:B------:R-:W-:Y:S02]  /*c030*/  LEA.HI.X.SX32 R123, R231, R121.reuse, 0x1, P3 ;  /* 0x00000079e77b7211 */ /* 0x080fe400018f0eff */
[----:B------:R4:W3:Y:S01]  /*c040*/  LDG.E.U16 R231, desc[UR4][R126.64] ;  /* 0x000000047ee77981 */ /* 0x0008e2000c1e1500 */
[-C--:B------:R-:W-:Y:S02]  /*c050*/  LEA.HI.X.SX32 R129, R237, R121.reuse, 0x1, P0 ;  /* 0x00000079ed817211 */ /* 0x080fe400000f0eff */
[----:B------:R-:W-:Y:S01]  /*c060*/  LEA.HI.X.SX32 R125, R233, R121, 0x1, P2 ;  /* 0x00000079e97d7211 */ /* 0x000fe200010f0eff */
[----:B------:R-:W3:Y:S04]  /*c070*/  LDG.E.U16 R235, desc[UR4][R122.64] ;  /* 0x000000047aeb7981 */ /* 0x000ee8000c1e1500 */
[----:B------:R0:W3:Y:S01]  /*c080*/  LDG.E.U16 R237, desc[UR4][R128.64] ;  /* 0x0000000480ed7981 */ /* 0x0000e2000c1e1500 */
[----:B----4-:R-:W4:Y:S03]  /*c090*/  LDC R127, c[0x0][0x248] ;  /* 0x00009200ff7f7b82 */ /* 0x010f260000000800 */
[----:B------:R1:W3:Y:S05]  /*c0a0*/  LDG.E.U16 R233, desc[UR4][R124.64] ;  /* 0x000000047ce97981 */ /* 0x0002ea000c1e1500 */
[----:B0-----:R-:W0:Y:S01]  /*c0b0*/  LDC R129, c[0x0][0x248] ;  /* 0x00009200ff817b82 */ /* 0x001e220000000800 */
[----:B-1----:R-:W-:-:S07]  /*c0c0*/  IMAD R122, R245, 0x3dc, RZ ;  /* 0x000003dcf57a7824 */ /* 0x002fce00078e02ff */
[----:B------:R-:W1:Y:S01]  /*c0d0*/  LDC R128, c[0x0][0x248] ;  /* 0x00009200ff807b82 */ /* 0x000e620000000800 */
[----:B------:R-:W-:Y:S01]  /*c0e0*/  IMAD R124, R249, 0x3ec, RZ ;  /* 0x000003ecf97c7824 */ /* 0x000fe200078e02ff */
[----:B------:R-:W-:Y:S01]  /*c0f0*/  IADD3 R122, P0, R122, R120, RZ ;  /* 0x000000787a7a7210 */ /* 0x000fe20007f1e0ff */
[----:B----4-:R-:W-:-:S05]  /*c100*/  IMAD R126, R127, 0x3fc, RZ ;  /* 0x000003fc7f7e7824 */ /* 0x010fca00078e02ff */
[----:B------:R-:W4:Y:S01]  /*c110*/  LDC R245, c[0x0][0x248] ;  /* 0x00009200fff57b82 */ /* 0x000f220000000800 */
[-C--:B------:R-:W-:Y:S02]  /*c120*/  IADD3 R124, P1, R124, R120.reuse, RZ ;  /* 0x000000787c7c7210 */ /* 0x080fe40007f3e0ff */
[-C--:B------:R-:W-:Y:S02]  /*c130*/  LEA.HI.X.SX32 R123, R243, R121.reuse, 0x1, P0 ;  /* 0x00000079f37b7211 */ /* 0x080fe400000f0eff */
[----:B------:R-:W-:Y:S02]  /*c140*/  IADD3 R126, P2, R126, R120, RZ ;  /* 0x000000787e7e7210 */ /* 0x000fe40007f5e0ff */
[-C--:B------:R-:W-:Y:S01]  /*c150*/  LEA.HI.X.SX32 R125, R241, R121.reuse, 0x1, P1 ;  /* 0x00000079f17d7211 */ /* 0x080fe200008f0eff */
[----:B------:R-:W2:Y:S01]  /*c160*/  LDC R249, c[0x0][0x248] ;  /* 0x00009200fff97b82 */ /* 0x000ea20000000800 */
[----:B------:R-:W-:Y:S02]  /*c170*/  LEA.HI.X.SX32 R127, R239, R121, 0x1, P2 ;  /* 0x00000079ef7f7211 */ /* 0x000fe400010f0eff */
[----:B------:R0:W3:Y:S04]  /*c180*/  LDG.E.U16 R239, desc[UR4][R122.64] ;  /* 0x000000047aef7981 */ /* 0x0000e8000c1e1500 */
[----:B------:R1:W3:Y:S04]  /*c190*/  LDG.E.U16 R241, desc[UR4][R124.64] ;  /* 0x000000047cf17981 */ /* 0x0002e8000c1e1500 */
[----:B------:R4:W3:Y:S01]  /*c1a0*/  LDG.E.U16 R243, desc[UR4][R126.64] ;  /* 0x000000047ef37981 */ /* 0x0008e2000c1e1500 */
[----:B0-----:R-:W-:-:S02]  /*c1b0*/  IMAD R122, R129, 0x38e, RZ ;  /* 0x0000038e817a7824 */ /* 0x001fc400078e02ff */
[----:B-1----:R-:W-:Y:S01]  /*c1c0*/  IMAD R123, R128, 0x1c7, RZ ;  /* 0x000001c7807b7824 */ /* 0x002fe200078e02ff */
[----:B------:R-:W0:Y:S02]  /*c1d0*/  LDC R129, c[0x0][0x248] ;  /* 0x00009200ff817b82 */ /* 0x000e240000000800 */
[----:B------:R-:W-:-:S06]  /*c1e0*/  IADD3 R122, P0, R122, R120, RZ ;  /* 0x000000787a7a7210 */ /* 0x000fcc0007f1e0ff */
[----:B------:R-:W1:Y:S01]  /*c1f0*/  LDC R124, c[0x0][0x248] ;  /* 0x00009200ff7c7b82 */ /* 0x000e620000000800 */
[----:B------:R-:W-:Y:S01]  /*c200*/  LEA.HI.X.SX32 R123, R123, R121, 0x1, P0 ;  /* 0x000000797b7b7211 */ /* 0x000fe200000f0eff */
[----:B----4-:R-:W-:-:S04]  /*c210*/  IMAD R127, R245, 0x1d7, RZ ;  /* 0x000001d7f57f7824 */ /* 0x010fc800078e02ff */
[----:B------:R4:W3:Y:S02]  /*c220*/  LDG.E.U16 R245, desc[UR4][R122.64] ;  /* 0x000000047af57981 */ /* 0x0008e4000c1e1500 */
[----:B------:R-:W5:Y:S08]  /*c230*/  LDC R128, c[0x0][0x248] ;  /* 0x00009200ff807b82 */ /* 0x000f700000000800 */
[----:B----4-:R-:W4:Y:S01]  /*c240*/  LDC R123, c[0x0][0x248] ;  /* 0x00009200ff7b7b82 */ /* 0x010f220000000800 */
[----:B--2---:R-:W-:-:S07]  /*c250*/  IMAD R126, R249, 0x3ae, RZ ;  /* 0x000003aef97e7824 */ /* 0x004fce00078e02ff */
[----:B------:R-:W2:Y:S01]  /*c260*/  LDC R122, c[0x0][0x248] ;  /* 0x00009200ff7a7b82 */ /* 0x000ea20000000800 */
[----:B-1----:R-:W-:Y:S01]  /*c270*/  IMAD R124, R124, 0x39e, RZ ;  /* 0x0000039e7c7c7824 */ /* 0x002fe200078e02ff */
[----:B------:R-:W-:Y:S01]  /*c280*/  IADD3 R126, P2, R126, R120, RZ ;  /* 0x000000787e7e7210 */ /* 0x000fe20007f5e0ff */
[----:B------:R-:W-:-:S03]  /*c290*/  IMAD R125, R247, 0x1cf, RZ ;  /* 0x000001cff77d7824 */ /* 0x000fc600078e02ff */
[-C--:B------:R-:W-:Y:S02]  /*c2a0*/  IADD3 R124, P1, R124, R120.reuse, RZ ;  /* 0x000000787c7c7210 */ /* 0x080fe40007f3e0ff */
[-C--:B------:R-:W-:Y:S01]  /*c2b0*/  LEA.HI.X.SX32 R127, R127, R121.reuse, 0x1, P2 ;  /* 0x000000797f7f7211 */ /* 0x080fe200010f0eff */
[----:B-----5:R-:W-:Y:S01]  /*c2c0*/  IMAD R128, R128, 0x3be, RZ ;  /* 0x000003be80807824 */ /* 0x020fe200078e02ff */
[----:B------:R-:W-:Y:S01]  /*c2d0*/  LEA.HI.X.SX32 R125, R125, R121, 0x1, P1 ;  /* 0x000000797d7d7211 */ /* 0x000fe200008f0eff */
[----:B0-----:R-:W-:Y:S02]  /*c2e0*/  IMAD R129, R129, 0x1df, RZ ;  /* 0x000001df81817824 */ /* 0x001fe400078e02ff */
[----:B------:R4:W5:Y:S01]  /*c2f0*/  LDG.E.U16 R249, desc[UR4][R126.64] ;  /* 0x000000047ef97981 */ /* 0x000962000c1e1500 */
[----:B------:R-:W-:-:S03]  /*c300*/  IADD3 R128, P0, R128, R120, RZ ;  /* 0x0000007880807210 */ /* 0x000fc60007f1e0ff */
[----:B------:R2:W5:Y:S01]  /*c310*/  LDG.E.U16 R247, desc[UR4][R124.64] ;  /* 0x000000047cf77981 */ /* 0x000562000c1e1500 */
[----:B------:R-:W-:Y:S01]  /*c320*/  LEA.HI.X.SX32 R129, R129, R121, 0x1, P0 ;  /* 0x0000007981817211 */ /* 0x000fe200000f0eff */
[----:B----4-:R-:W-:-:S04]  /*c330*/  IMAD R126, R123, 0x3ce, RZ ;  /* 0x000003ce7b7e7824 */ /* 0x010fc800078e02ff */
[----:B------:R0:W4:Y:S01]  /*c340*/  LDG.E.U16 R128, desc[UR4][R128.64] ;  /* 0x0000000480807981 */ /* 0x000122000c1e1500 */
[----:B------:R-:W1:Y:S01]  /*c350*/  LDC R123, c[0x0][0x248] ;  /* 0x00009200ff7b7b82 */ /* 0x000e620000000800 */
[----:B--2---:R-:W-:Y:S01]  /*c360*/  IMAD R125, R122, 0x1e7, RZ ;  /* 0x000001e77a7d7824 */ /* 0x004fe200078e02ff */
[----:B------:R-:W-:-:S04]  /*c370*/  IADD3 R126, P0, R126, R120, RZ ;  /* 0x000000787e7e7210 */ /* 0x000fc80007f1e0ff */
[----:B------:R-:W-:Y:S02]  /*c380*/  LEA.HI.X.SX32 R127, R125, R121, 0x1, P0 ;  /* 0x000000797d7f7211 */ /* 0x000fe400000f0eff */
[----:B------:R-:W2:Y:S03]  /*c390*/  LDC R124, c[0x0][0x248] ;  /* 0x00009200ff7c7b82 */ /* 0x000ea60000000800 */
[----:B------:R-:W4:Y:S05]  /*c3a0*/  LDG.E.U16 R126, desc[UR4][R126.64] ;  /* 0x000000047e7e7981 */ /* 0x000f2a000c1e1500 */
[----:B------:R-:W0:Y:S01]  /*c3b0*/  LDC R122, c[0x0][0x248] ;  /* 0x00009200ff7a7b82 */ /* 0x000e220000000800 */
[----:B------:R-:W3:Y:S01]  /*c3c0*/  LDL R127, [R1+0x804] ;  /* 0x00080400017f7983 */ /* 0x000ee20000100800 */
[----:B-1----:R-:W-:-:S06]  /*c3d0*/  IMAD R123, R123, 0x3fe, RZ ;  /* 0x000003fe7b7b7824 */ /* 0x002fcc00078e02ff */
[----:B------:R-:W1:Y:S01]  /*c3e0*/  LDC R125, c[0x0][0x248] ;  /* 0x00009200ff7d7b82 */ /* 0x000e620000000800 */
[----:B--2---:R-:W-:-:S07]  /*c3f0*/  IMAD R124, R124, 0x3de, RZ ;  /* 0x000003de7c7c7824 */ /* 0x004fce00078e02ff */
[----:B0-----:R-:W0:Y:S01]  /*c400*/  LDC R129, c[0x0][0x248] ;  /* 0x00009200ff817b82 */ /* 0x001e220000000800 */
[----:B------:R-:W-:Y:S01]  /*c410*/  IMAD R122, R122, 0x3ee, RZ ;  /* 0x000003ee7a7a7824 */ /* 0x000fe200078e02ff */
[----:B------:R-:W-:-:S04]  /*c420*/  IADD3 R124, P1, R124, R120, RZ ;  /* 0x000000787c7c7210 */ /* 0x000fc80007f3e0ff */
[-C--:B------:R-:W-:Y:S02]  /*c430*/  IADD3 R122, P2, R122, R120.reuse, RZ ;  /* 0x000000787a7a7210 */ /* 0x080fe40007f5e0ff */
[----:B------:R-:W-:Y:S02]  /*c440*/  IADD3 R120, P0, R123, R120, RZ ;  /* 0x000000787b787210 */ /* 0x000fe40007f1e0ff */
[----:B------:R-:W2:Y:S01]  /*c450*/  LDC R123, c[0x0][0x248] ;  /* 0x00009200ff7b7b82 */ /* 0x000ea20000000800 */
[----:B-1----:R-:W-:Y:S01]  /*c460*/  IMAD R125, R125, 0x1ef, RZ ;  /* 0x000001ef7d7d7824 */ /* 0x002fe200078e02ff */
[----:B0-----:R-:W-:-:S04]  /*c470*/  LEA R129, R129, -R129, 0x9 ;  /* 0x8000008181817211 */ /* 0x001fc800078e48ff */
[----:B------:R-:W-:-:S05]  /*c480*/  LEA.HI.X.SX32 R125, R125, R121, 0x1, P1 ;  /* 0x000000797d7d7211 */ /* 0x000fca00008f0eff */
[----:B------:R-:W4:Y:S01]  /*c490*/  LDG.E.U16 R124, desc[UR4][R124.64] ;  /* 0x000000047c7c7981 */ /* 0x000f22000c1e1500 */
[----:B--2---:R-:W-:-:S05]  /*c4a0*/  IMAD R123, R123, 0x1f7, RZ ;  /* 0x000001f77b7b7824 */ /* 0x004fca00078e02ff */
[-C--:B------:R-:W-:Y:S02]  /*c4b0*/  LEA.HI.X.SX32 R123, R123, R121.reuse, 0x1, P2 ;  /* 0x000000797b7b7211 */ /* 0x080fe400010f0eff */
[----:B------:R-:W-:-:S03]  /*c4c0*/  LEA.HI.X.SX32 R121, R129, R121, 0x1, P0 ;  /* 0x0000007981797211 */ /* 0x000fc600000f0eff */
[----:B------:R-:W2:Y:S04]  /*c4d0*/  LDG.E.U16 R122, desc[UR4][R122.64] ;  /* 0x000000047a7a7981 */ /* 0x000ea8000c1e1500 */
[----:B------:R-:W2:Y:S04]  /*c4e0*/  LDG.E.U16 R120, desc[UR4][R120.64] ;  /* 0x0000000478787981 */ /* 0x000ea8000c1e1500 */
[----:B------:R3:W-:Y:S04]  /*c4f0*/  STS.U16 [R4+0x2180], R220 ;  /* 0x002180dc04007388 */ /* 0x0007e80000000400 */
[----:B------:R-:W5:Y:S04]  /*c500*/  LDL.LU R121, [R1+0x14] ;  /* 0x0000140001797983 */ /* 0x000f680000300800 */
[----:B------:R-:W4:Y:S04]  /*c510*/  LDL.LU R123, [R1+0x10] ;  /* 0x00001000017b7983 */ /* 0x000f280000300800 */
[----:B------:R-:W2:Y:S04]  /*c520*/  LDL.LU R125, [R1+0xc] ;  /* 0x00000c00017d7983 */ /* 0x000ea80000300800 */
[----:B------:R-:W2:Y:S04]  /*c530*/  LDL.LU R129, [R1+0x8] ;  /* 0x0000080001817983 */ /* 0x000ea80000300800 */
[----:B------:R0:W-:Y:S04]  /*c540*/  STS.U16 [R4+0x2580], R216 ;  /* 0x002580d804007388 */ /* 0x0001e80000000400 */
        /* <DEDUP_REMOVED lines=10> */
[----:B------:R1:W-:Y:S01]  /*c5f0*/  STS.U16 [R4+0x5180], R160 ;  /* 0x005180a004007388 */ /* 0x0003e20000000400 */
[----:B---3--:R-:W-:-:S03]  /*c600*/  MOV R220, R127 ;  /* 0x0000007f00dc7202 */ /* 0x008fc60000000f00 */
[----:B------:R-:W3:Y:S04]  /*c610*/  LDL.LU R127, [R1+0x4] ;  /* 0x00000400017f7983 */ /* 0x000ee80000300800 */
[----:B0-----:R-:W3:Y:S04]  /*c620*/  LDL.LU R216, [R1+0x18] ;  /* 0x0000180001d87983 */ /* 0x001ee80000300800 */
[----:B-1----:R-:W3:Y:S04]  /*c630*/  LDL.LU R212, [R1+0x1c] ;  /* 0x00001c0001d47983 */ /* 0x002ee80000300800 */
[----:B------:R-:W3:Y:S04]  /*c640*/  LDL.LU R208, [R1+0x20] ;  /* 0x0000200001d07983 */ /* 0x000ee80000300800 */
        /* <DEDUP_REMOVED lines=9> */
[----:B------:R0:W-:Y:S04]  /*c6e0*/  STS.U16 [R4+0x5580], R154 ;  /* 0x0055809a04007388 */ /* 0x0001e80000000400 */
[----:B------:R1:W-:Y:S04]  /*c6f0*/  STS.U16 [R4+0x5980], R148 ;  /* 0x0059809404007388 */ /* 0x0003e80000000400 */
[----:B------:R1:W-:Y:S04]  /*c700*/  STS.U16 [R4+0x5d80], R142 ;  /* 0x005d808e04007388 */ /* 0x0003e80000000400 */
[----:B0-----:R-:W3:Y:S04]  /*c710*/  LDL.LU R154, [R1+0x60] ;  /* 0x00006000019a7983 */ /* 0x001ee80000300800 */
[----:B-1----:R-:W3:Y:S04]  /*c720*/  LDL.LU R148, [R1+0x6c] ;  /* 0x00006c0001947983 */ /* 0x002ee80000300800 */
[----:B------:R0:W-:Y:S04]  /*c730*/  STS.U16 [R4+0x6580], R5 ;  /* 0x0065800504007388 */ /* 0x0001e80000000400 */
[----:B------:R-:W3:Y:S04]  /*c740*/  LDL.LU R142, [R1+0x78] ;  /* 0x00007800018e7983 */ /* 0x000ee80000300800 */
[----:B------:R1:W-:Y:S01]  /*c750*/  STS.U16 [R4+0x6180], R136 ;  /* 0x0061808804007388 */ /* 0x0003e20000000400 */
[----:B0-----:R-:W-:-:S03]  /*c760*/  LOP3.LUT R5, R2, 0x40, RZ, 0x3c, !PT ;  /* 0x0000004002057812 */ /* 0x001fc600078e3cff */
[----:B------:R0:W-:Y:S01]  /*c770*/  STS.U16 [R4+0x6980], R8 ;  /* 0x0069800804007388 */ /* 0x0001e20000000400 */
[----:B------:R-:W-:-:S03]  /*c780*/  IADD3 R5, R220, R5, RZ ;  /* 0x00000005dc057210 */ /* 0x000fc60007ffe0ff */
[----:B------:R0:W-:Y:S04]  /*c790*/  STS.U16 [R4+0x6d80], R11 ;  /* 0x006d800b04007388 */ /* 0x0001e80000000400 */
[----:B-1----:R-:W3:Y:S04]  /*c7a0*/  LDL.LU R136, [R1+0x84] ;  /* 0x0000840001887983 */ /* 0x002ee80000300800 */
[----:B0-----:R-:W3:Y:S04]  /*c7b0*/  LDL.LU R8, [R1+0x90] ;  /* 0x0000900001087983 */ /* 0x001ee80000300800 */
[----:B------:R-:W3:Y:S04]  /*c7c0*/  LDL.LU R11, [R1+0x9c] ;  /* 0x00009c00010b7983 */ /* 0x000ee80000300800 */
[----:B------:R0:W-:Y:S04]  /*c7d0*/  STS.U16 [R4+0x7180], R14 ;  /* 0x0071800e04007388 */ /* 0x0001e80000000400 */
[----:B------:R1:W-:Y:S04]  /*c7e0*/  STS.U16 [R4+0x7580], R17 ;  /* 0x0075801104007388 */ /* 0x0003e80000000400 */
[----:B------:R5:W-:Y:S04]  /*c7f0*/  STS.U16 [R4+0x7980], R20 ;  /* 0x0079801404007388 */ /* 0x000be80000000400 */
[----:B0-----:R-:W3:Y:S04]  /*c800*/  LDL.LU R14, [R1+0xac] ;  /* 0x0000ac00010e7983 */ /* 0x001ee80000300800 */
[----:B-1----:R-:W3:Y:S04]  /*c810*/  LDL.LU R17, [R1+0xbc] ;  /* 0x0000bc0001117983 */ /* 0x002ee80000300800 */
[----:B-----5:R-:W5:Y:S04]  /*c820*/  LDL.LU R20, [R1+0xcc] ;  /* 0x0000cc0001147983 */ /* 0x020f680000300800 */
[----:B------:R0:W-:Y:S04]  /*c830*/  STS.U16 [R4+0x7d80], R23 ;  /* 0x007d801704007388 */ /* 0x0001e80000000400 */
[----:B------:R1:W-:Y:S04]  /*c840*/  STS.U16 [R4+0x20180], R26 ;  /* 0x0201801a04007388 */ /* 0x0003e80000000400 */
[----:B------:R4:W-:Y:S04]  /*c850*/  STS.U16 [R4+0x20580], R30 ;  /* 0x0205801e04007388 */ /* 0x0009e80000000400 */
[----:B0-----:R-:W5:Y:S04]  /*c860*/  LDL.LU R23, [R1+0xdc] ;  /* 0x0000dc0001177983 */ /* 0x001f680000300800 */
[----:B-1----:R-:W5:Y:S04]  /*c870*/  LDL.LU R26, [R1+0xec] ;  /* 0x0000ec00011a7983 */ /* 0x002f680000300800 */
        /* <DEDUP_REMOVED lines=30> */
[----:B----4-:R-:W4:Y:S04]  /*ca60*/  LDL.LU R30, [R1+0xfc] ;  /* 0x0000fc00011e7983 */ /* 0x010f280000300800 */
[----:B------:R-:W-:Y:S04]  /*ca70*/  STS.U16 [R5+0x6600], R121 ;  /* 0x0066007905007388 */ /* 0x000fe80000000400 */
[----:B------:R-:W-:Y:S04]  /*ca80*/  STS.U16 [R5+0x6a00], R123 ;  /* 0x006a007b05007388 */ /* 0x000fe80000000400 */
[----:B--2---:R-:W-:Y:S04]  /*ca90*/  STS.U16 [R5+0x6e00], R125 ;  /* 0x006e007d05007388 */ /* 0x004fe80000000400 */
[----:B------:R-:W-:Y:S04]  /*caa0*/  STS.U16 [R5+0x7200], R129 ;  /* 0x0072008105007388 */ /* 0x000fe80000000400 */
[----:B---3--:R-:W-:Y:S04]  /*cab0*/  STS.U16 [R5+0x6200], R216 ;  /* 0x006200d805007388 */ /* 0x008fe80000000400 */
        /* <DEDUP_REMOVED lines=11> */
[----:B0-----:R-:W2:Y:S04]  /*cb70*/  LDL.LU R160, [R1+0x108] ;  /* 0x0001080001a07983 */ /* 0x001ea80000300800 */
[----:B------:R-:W3:Y:S04]  /*cb80*/  LDL.LU R166, [R1+0xf8] ;  /* 0x0000f80001a67983 */ /* 0x000ee80000300800 */
[----:B------:R-:W3:Y:S04]  /*cb90*/  LDL.LU R172, [R1+0xe8] ;  /* 0x0000e80001ac7983 */ /* 0x000ee80000300800 */
[----:B------:R-:W2:Y:S04]  /*cba0*/  LDL.LU R178, [R1+0xd8] ;  /* 0x0000d80001b27983 */ /* 0x000ea80000300800 */
        /* <DEDUP_REMOVED lines=12> */
[----:B------:R-:W3:Y:S04]  /*cc70*/  LDL.LU R129, [R1+0x3c] ;  /* 0x00003c0001817983 */ /* 0x000ee80000300800 */
[----:B0-----:R-:W3:Y:S04]  /*cc80*/  LDL.LU R127, [R1] ;  /* 0x00000000017f7983 */ /* 0x001ee80000300800 */
[----:B------:R0:W-:Y:S04]  /*cc90*/  STS.U16 [R5+0x7600], R0 ;  /* 0x0076000005007388 */ /* 0x0001e80000000400 */
[----:B------:R1:W-:Y:S01]  /*cca0*/  STS.U16 [R5+0x7e00], R3 ;  /* 0x007e000305007388 */ /* 0x0003e20000000400 */
[----:B0-----:R-:W-:-:S04]  /*ccb0*/  LOP3.LUT R0, R2, 0x50, RZ, 0x3c, !PT ;  /* 0x0000005002007812 */ /* 0x001fc800078e3cff */
[----:B-1----:R-:W-:Y:S01]  /*ccc0*/  IADD3 R3, R220, R0, RZ ;  /* 0x00000000dc037210 */ /* 0x002fe20007ffe0ff */
[----:B------:R-:W-:Y:S04]  /*ccd0*/  STS.U16 [R5+0x200], R224 ;  /* 0x000200e005007388 */ /* 0x000fe80000000400 */
[----:B-----5:R-:W-:Y:S04]  /*cce0*/  STS.U16 [R5+0xa00], R26 ;  /* 0x000a001a05007388 */ /* 0x020fe80000000400 */
        /* <DEDUP_REMOVED lines=29> */
[----:B----4-:R-:W-:Y:S04]  /*cec0*/  STS.U16 [R5+0x600], R30 ;  /* 0x0006001e05007388 */ /* 0x010fe80000000400 */
        /* <DEDUP_REMOVED lines=13> */
[----:B--2---:R0:W-:Y:S04]  /*cfa0*/  STS.U16 [R3+0xe80], R178 ;  /* 0x000e80b203007388 */ /* 0x0041e80000000400 */
[----:B---3--:R1:W-:Y:S04]  /*cfb0*/  STS.U16 [R3+0x1280], R184 ;  /* 0x001280b803007388 */ /* 0x0083e80000000400 */
[----:B------:R2:W-:Y:S04]  /*cfc0*/  STS.U16 [R3+0x1680], R190 ;  /* 0x001680be03007388 */ /* 0x0005e80000000400 */
[----:B0-----:R-:W3:Y:S04]  /*cfd0*/  LDL.LU R178, [R1+0x104] ;  /* 0x0001040001b27983 */ /* 0x001ee80000300800 */
[----:B-1----:R-:W4:Y:S04]  /*cfe0*/  LDL.LU R184, [R1+0xf4] ;  /* 0x0000f40001b87983 */ /* 0x002f280000300800 */
[----:B------:R0:W-:Y:S04]  /*cff0*/  STS.U16 [R3+0x1a80], R196 ;  /* 0x001a80c403007388 */ /* 0x0001e80000000400 */
[----:B--2---:R-:W2:Y:S04]  /*d000*/  LDL.LU R190, [R1+0xe4] ;  /* 0x0000e40001be7983 */ /* 0x004ea80000300800 */
[----:B------:R1:W-:Y:S04]  /*d010*/  STS.U16 [R3+0x1e80], R200 ;  /* 0x001e80c803007388 */ /* 0x0003e80000000400 */
[----:B0-----:R-:W5:Y:S04]  /*d020*/  LDL.LU R196, [R1+0xd4] ;  /* 0x0000d40001c47983 */ /* 0x001f680000300800 */
[----:B------:R0:W-:Y:S04]  /*d030*/  STS.U16 [R3+0x2280], R204 ;  /* 0x002280cc03007388 */ /* 0x0001e80000000400 */
[----:B-1----:R-:W5:Y:S04]  /*d040*/  LDL.LU R200, [R1+0xc4] ;  /* 0x0000c40001c87983 */ /* 0x002f680000300800 */
[----:B------:R1:W-:Y:S04]  /*d050*/  STS.U16 [R3+0x2680], R208 ;  /* 0x002680d003007388 */ /* 0x0003e80000000400 */
[----:B0-----:R-:W5:Y:S04]  /*d060*/  LDL.LU R204, [R1+0xb4] ;  /* 0x0000b40001cc7983 */ /* 0x001f680000300800 */
[----:B------:R0:W-:Y:S04]  /*d070*/  STS.U16 [R3+0x2a80], R212 ;  /* 0x002a80d403007388 */ /* 0x0001e80000000400 */
[----:B-1----:R-:W5:Y:S04]  /*d080*/  LDL.LU R208, [R1+0xa4] ;  /* 0x0000a40001d07983 */ /* 0x002f680000300800 */
[----:B------:R1:W-:Y:S04]  /*d090*/  STS.U16 [R3+0x2e80], R216 ;  /* 0x002e80d803007388 */ /* 0x0003e80000000400 */
[----:B0-----:R-:W3:Y:S04]  /*d0a0*/  LDL.LU R212, [R1+0x94] ;  /* 0x0000940001d47983 */ /* 0x001ee80000300800 */
[----:B------:R0:W-:Y:S04]  /*d0b0*/  STS.U16 [R3+0x3280], R121 ;  /* 0x0032807903007388 */ /* 0x0001e80000000400 */
[----:B-1----:R-:W4:Y:S04]  /*d0c0*/  LDL.LU R216, [R1+0x88] ;  /* 0x0000880001d87983 */ /* 0x002f280000300800 */
[----:B------:R1:W-:Y:S04]  /*d0d0*/  STS.U16 [R3+0x3680], R123 ;  /* 0x0036807b03007388 */ /* 0x0003e80000000400 */
[----:B0-----:R-:W2:Y:S04]  /*d0e0*/  LDL.LU R121, [R1+0x7c] ;  /* 0x00007c0001797983 */ /* 0x001ea80000300800 */
[----:B------:R0:W-:Y:S04]  /*d0f0*/  STS.U16 [R3+0x3a80], R125 ;  /* 0x003a807d03007388 */ /* 0x0001e80000000400 */
[----:B-1----:R-:W5:Y:S04]  /*d100*/  LDL.LU R123, [R1+0x70] ;  /* 0x00007000017b7983 */ /* 0x002f680000300800 */
[----:B------:R1:W-:Y:S04]  /*d110*/  STS.U16 [R3+0x3e80], R129 ;  /* 0x003e808103007388 */ /* 0x0003e80000000400 */
[----:B0-----:R-:W5:Y:S04]  /*d120*/  LDL.LU R125, [R1+0x64] ;  /* 0x00006400017d7983 */ /* 0x001f680000300800 */
[----:B------:R0:W-:Y:S04]  /*d130*/  STS.U16 [R3+0x4280], R127 ;  /* 0x0042807f03007388 */ /* 0x0001e80000000400 */
[----:B-1----:R-:W5:Y:S04]  /*d140*/  LDL.LU R129, [R1+0x58] ;  /* 0x0000580001817983 */ /* 0x002f680000300800 */
[----:B0-----:R-:W5:Y:S01]  /*d150*/  LDL.LU R127, [R1+0x4c] ;  /* 0x00004c00017f7983 */ /* 0x001f620000300800 */
[----:B------:R-:W-:-:S04]  /*d160*/  LOP3.LUT R0, R2, 0x60, RZ, 0x3c, !PT ;  /* 0x0000006002007812 */ /* 0x000fc800078e3cff */
[----:B------:R-:W-:Y:S01]  /*d170*/  IADD3 R0, R220, R0, RZ ;  /* 0x00000000dc007210 */ /* 0x000fe20007ffe0ff */
        /* <DEDUP_REMOVED lines=50> */
[----:B---3--:R0:W-:Y:S04]  /*d4a0*/  STS.U16 [R0+0x1f00], R212 ;  /* 0x001f00d400007388 */ /* 0x0081e80000000400 */
[----:B----4-:R1:W-:Y:S04]  /*d4b0*/  STS.U16 [R0+0x2300], R216 ;  /* 0x002300d800007388 */ /* 0x0103e80000000400 */
[----:B0-----:R-:W3:Y:S04]  /*d4c0*/  LDL.LU R212, [R1+0x100] ;  /* 0x0001000001d47983 */ /* 0x001ee80000300800 */
[----:B--2---:R0:W-:Y:S04]  /*d4d0*/  STS.U16 [R0+0x2700], R121 ;  /* 0x0027007900007388 */ /* 0x0041e80000000400 */
[----:B-1----:R-:W2:Y:S04]  /*d4e0*/  LDL.LU R216, [R1+0xf0] ;  /* 0x0000f00001d87983 */ /* 0x002ea80000300800 */
[----:B-----5:R1:W-:Y:S04]  /*d4f0*/  STS.U16 [R0+0x2b00], R123 ;  /* 0x002b007b00007388 */ /* 0x0203e80000000400 */
[----:B0-----:R-:W4:Y:S04]  /*d500*/  LDL.LU R121, [R1+0xe0] ;  /* 0x0000e00001797983 */ /* 0x001f280000300800 */
        /* <DEDUP_REMOVED lines=9> */
[----:B------:R-:W-:Y:S01]  /*d5a0*/  STS.U16 [R0+0x300], R178 ;  /* 0x000300b200007388 */ /* 0x000fe20000000400 */
[----:B------:R-:W-:-:S03]  /*d5b0*/  MOV R2, 0x3f800000 ;  /* 0x3f80000000027802 */ /* 0x000fc60000000f00 */
        /* <DEDUP_REMOVED lines=57> */
[----:B------:R-:W-:Y:S01]  /*d950*/  STS.U16 [R3+0x2380], R218 ;  /* 0x002380da03007388 */ /* 0x000fe20000000400 */
[----:B0-----:R-:W-:-:S03]  /*d960*/  MOV R0, 0xff800000 ;  /* 0xff80000000007802 */ /* 0x001fc60000000f00 */
[----:B------:R-:W-:Y:S04]  /*d970*/  STS.U16 [R3+0x2780], R214 ;  /* 0x002780d603007388 */ /* 0x000fe80000000400 */
[----:B------:R-:W-:Y:S04]  /*d980*/  STS.U16 [R3+0x2b80], R210 ;  /* 0x002b80d203007388 */ /* 0x000fe80000000400 */
[----:B------:R-:W-:Y:S04]  /*d990*/  STS.U16 [R3+0x2f80], R206 ;  /* 0x002f80ce03007388 */ /* 0x000fe80000000400 */
[----:B---3--:R-:W-:Y:S04]  /*d9a0*/  STS.U16 [R3+0x380], R212 ;  /* 0x000380d403007388 */ /* 0x008fe80000000400 */
[----:B------:R-:W-:Y:S04]  /*d9b0*/  STS.U16 [R3+0x3380], R202 ;  /* 0x003380ca03007388 */ /* 0x000fe80000000400 */
[----:B--2---:R-:W-:Y:S04]  /*d9c0*/  STS.U16 [R3+0x780], R216 ;  /* 0x000780d803007388 */ /* 0x004fe80000000400 */
[----:B------:R-:W-:Y:S04]  /*d9d0*/  STS.U16 [R3+0x3780], R198 ;  /* 0x003780c603007388 */ /* 0x000fe80000000400 */
[----:B----4-:R-:W-:Y:S04]  /*d9e0*/  STS.U16 [R3+0xb80], R121 ;  /* 0x000b807903007388 */ /* 0x010fe80000000400 */
        /* <DEDUP_REMOVED lines=54> */
[----:B------:R1:W-:Y:S01]  /*dd50*/  STL [R1+0x7f8], R2 ;  /* 0x0007f80201007387 */ /* 0x0003e20000100800 */
[----:B0-----:R-:W-:-:S03]  /*dd60*/  MOV R3, 0xff800000 ;  /* 0xff80000000037802 */ /* 0x001fc60000000f00 */
[----:B------:R-:W-:Y:S01]  /*dd70*/  STL [R1+0x60c], R0 ;  /* 0x00060c0001007387 */ /* 0x000fe20000100800 */
[----:B-1----:R-:W-:-:S03]  /*dd80*/  MOV R2, 0xff800000 ;  /* 0xff80000000027802 */ /* 0x002fc60000000f00 */
[----:B------:R0:W-:Y:S04]  /*dd90*/  STL [R1+0x608], R3 ;  /* 0x0006080301007387 */ /* 0x0001e80000100800 */
[----:B------:R1:W-:Y:S04]  /*dda0*/  STL [R1+0x604], R2 ;  /* 0x0006040201007387 */ /* 0x0003e80000100800 */
[----:B------:R2:W-:Y:S01]  /*ddb0*/  STL [R1+0x600], R0 ;  /* 0x0006000001007387 */ /* 0x0005e20000100800 */
[----:B0-----:R-:W-:Y:S02]  /*ddc0*/  MOV R3, 0x3f800000 ;  /* 0x3f80000000037802 */ /* 0x001fe40000000f00 */
[----:B-1----:R-:W-:-:S03]  /*ddd0*/  MOV R2, 0x3f800000 ;  /* 0x3f80000000027802 */ /* 0x002fc60000000f00 */
[----:B------:R-:W-:Y:S01]  /*dde0*/  STL [R1+0x7fc], R3 ;  /* 0x0007fc0301007387 */ /* 0x000fe20000100800 */
[----:B--2---:R-:W-:-:S03]  /*ddf0*/  MOV R0, 0x3f800000 ;  /* 0x3f80000000007802 */ /* 0x004fc60000000f00 */
[----:B------:R-:W-:Y:S04]  /*de00*/  STL [R1+0x800], R2 ;  /* 0x0008000201007387 */ /* 0x000fe80000100800 */
[----:B------:R-:W-:Y:S04]  /*de10*/  STL [R1+0x400], RZ ;  /* 0x000400ff01007387 */ /* 0x000fe80000100800 */
[----:B------:R0:W-:Y:S04]  /*de20*/  STL [R1+0x7f4], R0 ;  /* 0x0007f40001007387 */ /* 0x0001e80000100800 */
[----:B------:R1:W-:Y:S04]  /*de30*/  STL [R1+0x404], RZ ;  /* 0x000404ff01007387 */ /* 0x0003e80000100800 */
        /* <DEDUP_REMOVED lines=254> */
[----:B------:R1:W-:Y:S04]  /*ee20*/  STL [R1], RZ ;  /* 0x000000ff01007387 */ /* 0x0003e80000100800 */
        /* <DEDUP_REMOVED lines=91> */
[----:B------:R1:W-:Y:S01]  /*f3e0*/  STL [R1+0x170], RZ ;  /* 0x000170ff01007387 */ /* 0x0003e20000100800 */
[----:B------:R-:W2:Y:S03]  /*f3f0*/  S2R R216, SR_CTAID.X ;  /* 0x0000000000d87919 */ /* 0x000ea60000002500 */
        /* <DEDUP_REMOVED lines=23> */
[----:B------:R-:W3:Y:S03]  /*f570*/  S2R R212, SR_TID.X ;  /* 0x0000000000d47919 */ /* 0x000ee60000002100 */
[----:B------:R1:W-:Y:S04]  /*f580*/  STL [R1+0x1d0], RZ ;  /* 0x0001d0ff01007387 */ /* 0x0003e80000100800 */
[----:B------:R1:W-:Y:S04]  /*f590*/  STL [R1+0x1d4], RZ ;  /* 0x0001d4ff01007387 */ /* 0x0003e80000100800 */
[----:B------:R1:W-:Y:S04]  /*f5a0*/  STL [R1+0x1d8], RZ ;  /* 0x0001d8ff01007387 */ /* 0x0003e80000100800 */
[----:B------:R1:W-:Y:S04]  /*f5b0*/  STL [R1+0x1dc], RZ ;  /* 0x0001dcff01007387 */ /* 0x0003e80000100800 */
[----:B------:R1:W-:Y:S01]  /*f5c0*/  STL [R1+0x1e0], RZ ;  /* 0x0001e0ff01007387 */ /* 0x0003e20000100800 */
[----:B--2---:R-:W-:-:S03]  /*f5d0*/  SHF.L.U32 R10, R216, 0x8, RZ ;  /* 0x00000008d80a7819 */ /* 0x004fc600000006ff */
[----:B------:R1:W-:Y:S04]  /*f5e0*/  STL [R1+0x1e4], RZ ;  /* 0x0001e4ff01007387 */ /* 0x0003e80000100800 */
[----:B------:R1:W-:Y:S04]  /*f5f0*/  STL [R1+0x1e8], RZ ;  /* 0x0001e8ff01007387 */ /* 0x0003e80000100800 */
[----:B------:R1:W-:Y:S04]  /*f600*/  STL [R1+0x1ec], RZ ;  /* 0x0001ecff01007387 */ /* 0x0003e80000100800 */
[----:B------:R1:W-:Y:S01]  /*f610*/  STL [R1+0x1f0], RZ ;  /* 0x0001f0ff01007387 */ /* 0x0003e20000100800 */
[----:B0-----:R-:W-:-:S03]  /*f620*/  IADD3 R0, R10, 0x100, RZ ;  /* 0x000001000a007810 */ /* 0x001fc60007ffe0ff */
[----:B------:R1:W-:Y:S04]  /*f630*/  STL [R1+0x1f4], RZ ;  /* 0x0001f4ff01007387 */ /* 0x0003e80000100800 */
[----:B------:R1:W-:Y:S04]  /*f640*/  STL [R1+0x1f8], RZ ;  /* 0x0001f8ff01007387 */ /* 0x0003e80000100800 */
[----:B------:R1:W-:Y:S01]  /*f650*/  STL [R1+0x1fc], RZ ;  /* 0x0001fcff01007387 */ /* 0x0003e20000100800 */
[----:B------:R-:W-:Y:S02]  /*f660*/  ISETP.GE.AND P0, PT, R0, 0x1, PT ;  /* 0x000000010000780c */ /* 0x000fe40003f06270 */
[----:B------:R-:W-:-:S02]  /*f670*/  CS2R R24, SRZ ;  /* 0x0000000000187805 */ /* 0x000fc4000001ff00 */
[----:B------:R-:W-:Y:S02]  /*f680*/  CS2R R26, SRZ ;  /* 0x00000000001a7805 */ /* 0x000fe4000001ff00 */
[----:B------:R-:W-:Y:S02]  /*f690*/  CS2R R28, SRZ ;  /* 0x00000000001c7805 */ /* 0x000fe4000001ff00 */
[----:B------:R-:W-:Y:S02]  /*f6a0*/  CS2R R30, SRZ ;  /* 0x00000000001e7805 */ /* 0x000fe4000001ff00 */
[----:B------:R-:W-:Y:S02]  /*f6b0*/  CS2R R32, SRZ ;  /* 0x0000000000207805 */ /* 0x000fe4000001ff00 */
[----:B------:R-:W-:Y:S02]  /*f6c0*/  CS2R R34, SRZ ;  /* 0x0000000000227805 */ /* 0x000fe4000001ff00 */
        /* <DEDUP_REMOVED lines=58> */
[C---:B---3--:R-:W-:Y:S02]  /*fa70*/  LOP3.LUT R0, R212.reuse, 0xff, RZ, 0xc0, !PT ;  /* 0x000000ffd4007812 */ /* 0x048fe400078ec0ff */
[----:B------:R-:W-:Y:S01]  /*fa80*/  LOP3.LUT R2, R212, 0xe0, RZ, 0xc0, !PT ;  /* 0x000000e0d4027812 */ /* 0x000fe200078ec0ff */
[----:B-1----:R-:W-:Y:S06]  /*fa90*/  @!P0 BRA `(.L_x_0) ;  /* 0x0000011800948947 */ /* 0x002fec0003800000 */
[----:B------:R-:W0:Y:S01]  /*faa0*/  LDC R11, c[0x0][0x268] ;  /* 0x00009a00ff0b7b82 */ /* 0x000e220000000800 */
[----:B------:R-:W1:Y:S01]  /*fab0*/  S2R R216, SR_TID.X ;  /* 0x0000000000d87919 */ /* 0x000e620000002100 */
[----:B------:R-:W-:Y:S02]  /*fac0*/  SHF.R.U32.HI R4, RZ, 0x6, R212 ;  /* 0x00000006ff047819 */ /* 0x000fe400000116d4 */
[----:B------:R-:W-:Y:S02]  /*fad0*/  CS2R R110, SRZ ;  /* 0x00000000006e7805 */ /* 0x000fe4000001ff00 */
[----:B------:R-:W-:Y:S02]  /*fae0*/  SHF.R.U32.HI R3, RZ, 0x1, R2 ;  /* 0x00000001ff037819 */ /* 0x000fe40000011602 */
[----:B------:R-:W-:Y:S02]  /*faf0*/  CS2R R112, SRZ ;  /* 0x0000000000707805 */ /* 0x000fe4000001ff00 */
[----:B------:R-:W-:-:S02]  /*fb00*/  SGXT.U32 R4, R4, 0x2 ;  /* 0x000000020404781a */ /* 0x000fc40000000000 */
[----:B------:R-:W-:Y:S01]  /*fb10*/  CS2R R114, SRZ ;  /* 0x0000000000727805 */ /* 0x000fe2000001ff00 */
[----:B------:R-:W2:Y:S01]  /*fb20*/  LDC.64 R6, c[0x0][0x260] ;  /* 0x00009800ff067b82 */ /* 0x000ea20000000a00 */
[----:B------:R-:W-:Y:S02]  /*fb30*/  IADD3 R2, R220, 0x40000, RZ ;  /* 0x00040000dc027810 */ /* 0x000fe40007ffe0ff */
[----:B------:R-:W-:Y:S02]  /*fb40*/  CS2R R116, SRZ ;  /* 0x0000000000747805 */ /* 0x000fe4000001ff00 */
[----:B------:R-:W-:Y:S02]  /*fb50*/  SHF.L.U32 R18, R0, 0x1, RZ ;  /* 0x0000000100127819 */ /* 0x000fe400000006ff */
[----:B------:R-:W-:Y:S02]  /*fb60*/  CS2R R118, SRZ ;  /* 0x0000000000767805 */ /* 0x000fe4000001ff00 */
[----:B------:R-:W-:-:S02]  /*fb70*/  SHF.R.U32.HI R8, RZ, 0x4, R2 ;  /* 0x00000004ff087819 */ /* 0x000fc40000011602 */
[----:B------:R-:W-:Y:S02]  /*fb80*/  CS2R R120, SRZ ;  /* 0x0000000000787805 */ /* 0x000fe4000001ff00 */
[----:B------:R-:W-:Y:S01]  /*fb90*/  CS2R R122, SRZ ;  /* 0x00000000007a7805 */ /* 0x000fe2000001ff00 */
[----:B------:R-:W3:Y:S01]  /*fba0*/  LDC.64 R100, c[0x0][0x220] ;  /* 0x00008800ff647b82 */ /* 0x000ee20000000a00 */
[----:B------:R-:W-:Y:S02]  /*fbb0*/  CS2R R124, SRZ ;  /* 0x00000000007c7805 */ /* 0x000fe4000001ff00 */
[----:B------:R-:W-:Y:S02]  /*fbc0*/  CS2R R126, SRZ ;  /* 0x00000000007e7805 */ /* 0x000fe4000001ff00 */
[----:B------:R-:W-:Y:S02]  /*fbd0*/  CS2R R128, SRZ ;  /* 0x0000000000807805 */ /* 0x000fe4000001ff00 */
[----:B------:R-:W-:-:S02]  /*fbe0*/  CS2R R130, SRZ ;  /* 0x0000000000827805 */ /* 0x000fc4000001ff00 */
[----:B------:R-:W-:Y:S02]  /*fbf0*/  CS2R R132, SRZ ;  /* 0x0000000000847805 */ /* 0x000fe4000001ff00 */
[----:B------:R-:W-:Y:S02]  /*fc00*/  CS2R R134, SRZ ;  /* 0x0000000000867805 */ /* 0x000fe4000001ff00 */
[----:B------:R-:W-:Y:S01]  /*fc10*/  CS2R R136, SRZ ;  /* 0x0000000000887805 */ /* 0x000fe2000001ff00 */
[----:B0-----:R-:W-:Y:S01]  /*fc20*/  IMAD R9, R4, R11, RZ ;  /* 0x0000000b04097224 */ /* 0x001fe200078e02ff */
[----:B------:R-:W0:Y:S01]  /*fc30*/  LDC R14, c[0x0][0x258] ;  /* 0x00009600ff0e7b82 */ /* 0x000e220000000800 */
[----:B------:R-:W-:Y:S02]  /*fc40*/  CS2R R138, SRZ ;  /* 0x00000000008a7805 */ /* 0x000fe4000001ff00 */
[----:B------:R-:W-:Y:S02]  /*fc50*/  CS2R R140, SRZ ;  /* 0x00000000008c7805 */ /* 0x000fe4000001ff00 */
[----:B------:R-:W-:-:S02]  /*fc60*/  CS2R R142, SRZ ;  /* 0x00000000008e7805 */ /* 0x000fc4000001ff00 */
[C---:B------:R-:W-:Y:S02]  /*fc70*/  LEA R13, R11.reuse, R9, 0x2 ;  /* 0x000000090b0d7211 */ /* 0x040fe400078e10ff */
[----:B------:R-:W-:Y:S02]  /*fc80*/  CS2R R144, SRZ ;  /* 0x0000000000907805 */ /* 0x000fe4000001ff00 */
[----:B------:R-:W-:Y:S01]  /*fc90*/  CS2R R146, SRZ ;  /* 0x0000000000927805 */ /* 0x000fe2000001ff00 */
[----:B--2---:R2:W-:Y:S01]  /*fca0*/  STL [R1+0xc0c], R7 ;  /* 0x000c0c0701007387 */ /* 0x0045e20000100800 */
[----:B------:R-:W-:Y:S01]  /*fcb0*/  LEA R15, R11, R13, 0x2 ;  /* 0x0000000d0b0f7211 */ /* 0x000fe200078e10ff */
[----:B------:R-:W4:Y:S01]  /*fcc0*/  LDC.64 R4, c[0x0][0x250] ;  /* 0x00009400ff047b82 */ /* 0x000f220000000a00 */
[----:B-1----:R-:W-:Y:S02]  /*fcd0*/  LOP3.LUT R208, R216, 0x3f, RZ, 0xc0, !PT ;  /* 0x0000003fd8d07812 */ /* 0x002fe400078ec0ff */
[----:B------:R-:W-:-:S02]  /*fce0*/  CS2R R148, SRZ ;  /* 0x0000000000947805 */ /* 0x000fc4000001ff00 */
[C---:B------:R-:W-:Y:S02]  /*fcf0*/  LEA R17, R11.reuse, R15, 0x2 ;  /* 0x0000000f0b117211 */ /* 0x040fe400078e10ff */
[----:B------:R-:W-:Y:S02]  /*fd00*/  CS2R R150, SRZ ;  /* 0x0000000000967805 */ /* 0x000fe4000001ff00 */
[----:B------:R-:W-:Y:S01]  /*fd10*/  LOP3.LUT R216, R216, 0xc0, RZ, 0xc0, !PT ;  /* 0x000000c0d8d87812 */ /* 0x000fe200078ec0ff */
[----:B------:R-:W-:Y:S01]  /*fd20*/  UMOV UR35, 0x40000040 ;  /* 0x4000004000237882 */ /* 0x000fe20000000000 */
[C---:B------:R-:W-:Y:S01]  /*fd30*/  LEA R21, R11.reuse, R17, 0x2 ;  /* 0x000000110b157211 */ /* 0x040fe200078e10ff */
[----:B------:R-:W1:Y:S01]  /*fd40*/  LDC.64 R98, c[0x0][0x218] ;  /* 0x00008600ff627b82 */ /* 0x000e620000000a00 */
[----:B------:R-:W-:Y:S02]  /*fd50*/  SHF.L.U32 R208, R208, 0x1, RZ ;  /* 0x00000001d0d07819 */ /* 0x000fe400000006ff */
[----:B------:R-:W-:-:S02]  /*fd60*/  LEA R23, R11, R21, 0x2 ;  /* 0x000000150b177211 */ /* 0x000fc400078e10ff */
[----:B------:R-:W-:Y:S02]  /*fd70*/  MOV R12, R7 ;  /* 0x00000007000c7202 */ /* 0x000fe40000000f00 */
[C---:B------:R-:W-:Y:S02]  /*fd80*/  LEA R25, R11.reuse, R23, 0x2 ;  /* 0x000000170b197211 */ /* 0x040fe400078e10ff */
[----:B------:R-:W-:Y:S02]  /*fd90*/  LEA R19, R216, R208, 0x7 ;  /* 0x000000d0d8137211 */ /* 0x000fe400078e38ff */
[C---:B------:R-:W-:Y:S02]  /*fda0*/  LEA R27, R11.reuse, R25, 0x2 ;  /* 0x000000190b1b7211 */ /* 0x040fe400078e10ff */
[----:B--2---:R-:W-:Y:S02]  /*fdb0*/  SHF.R.U32.HI R7, RZ, 0x2, R216 ;  /* 0x00000002ff077819 */ /* 0x004fe400000116d8 */
[----:B------:R-:W2:Y:S01]  /*fdc0*/  S2R R216, SR_CTAID.Y ;  /* 0x0000000000d87919 */ /* 0x000ea20000002600 */
[----:B------:R-:W-:-:S02]  /*fdd0*/  LEA R29, R11, R27, 0x2 ;  /* 0x0000001b0b1d7211 */ /* 0x000fc400078e10ff */
[----:B------:R-:W-:Y:S02]  /*fde0*/  MOV R16, R6 ;  /* 0x0000000600107202 */ /* 0x000fe40000000f00 */
[C---:B------:R-:W-:Y:S02]  /*fdf0*/  LEA R31, R11.reuse, R29, 0x2 ;  /* 0x0000001d0b1f7211 */ /* 0x040fe400078e10ff */
[----:B------:R-:W-:Y:S02]  /*fe00*/  SHF.R.U32.HI R6, RZ, 0x2, R212 ;  /* 0x00000002ff067819 */ /* 0x000fe400000116d4 */
[C---:B------:R-:W-:Y:S02]  /*fe10*/  LEA R33, R11.reuse, R31, 0x2 ;  /* 0x0000001f0b217211 */ /* 0x040fe400078e10ff */
[----:B------:R-:W-:Y:S02]  /*fe20*/  SGXT.U32 R2, R6, 0x3 ;  /* 0x000000030602781a */ /* 0x000fe40000000000 */
[----:B------:R-:W-:-:S02]  /*fe30*/  LEA R35, R11, R33, 0x2 ;  /* 0x000000210b237211 */ /* 0x000fc400078e10ff */
[----:B------:R-:W-:Y:S02]  /*fe40*/  SGXT.U32 R6, R8, 0xe ;  /* 0x0000000e0806781a */ /* 0x000fe40000000000 */
[C---:B------:R-:W-:Y:S02]  /*fe50*/  LEA R37, R11.reuse, R35, 0x2 ;  /* 0x000000230b257211 */ /* 0x040fe400078e10ff */
[----:B------:R-:W-:Y:S02]  /*fe60*/  LOP3.LUT R212, R212, 0x3f, RZ, 0xc0, !PT ;  /* 0x0000003fd4d47812 */ /* 0x000fe400078ec0ff */
[C---:B------:R-:W-:Y:S02]  /*fe70*/  LEA R39, R11.reuse, R37, 0x2 ;  /* 0x000000250b277211 */ /* 0x040fe400078e10ff */
[----:B------:R-:W-:Y:S02]  /*fe80*/  LOP3.LUT R10, R10, R3, R2, 0xfe, !PT ;  /* 0x000000030a0a7212 */ /* 0x000fe400078efe02 */
[----:B------:R-:W-:-:S02]  /*fe90*/  LEA R41, R11, R39, 0x2 ;  /* 0x000000270b297211 */ /* 0x000fc400078e10ff */
[C---:B------:R-:W-:Y:S02]  /*fea0*/  R2UR UR34, R6.reuse ;  /* 0x00000000062272ca */ /* 0x040fe400000e0000 */
[C---:B------:R-:W-:Y:S02]  /*feb0*/  LEA R43, R11.reuse, R41, 0x2 ;  /* 0x000000290b2b7211 */ /* 0x040fe400078e10ff */
[----:B------:R-:W-:Y:S01]  /*fec0*/  IADD3 R3, P0, R6, 0x2, RZ ;  /* 0x0000000206037810 */ /* 0x000fe20007f1e0ff */
[----:B--2---:R-:W-:Y:S01]  /*fed0*/  IMAD R2, R216, R16, RZ ;  /* 0x00000010d8027224 */ /* 0x004fe200078e02ff */
[----:B------:R-:W-:Y:S01]  /*fee0*/  LOP3.LUT R18, R18, R7, RZ, 0x3c, !PT ;  /* 0x0000000712127212 */ /* 0x000fe200078e3cff */
[----:B------:R-:W-:Y:S01]  /*fef0*/  IMAD R6, R212, R12, RZ ;  /* 0x0000000cd4067224 */ /* 0x000fe200078e02ff */
[----:B------:R-:W-:Y:S01]  /*ff00*/  MOV R7, RZ ;  /* 0x000000ff00077202 */ /* 0x000fe20000000f00 */
[----:B----4-:R-:W-:Y:S01]  /*ff10*/  IMAD R4, R216, R4, RZ ;  /* 0x00000004d8047224 */ /* 0x010fe200078e02ff */
[----:B------:R-:W-:-:S02]  /*ff20*/  LEA R45, R11, R43, 0x2 ;  /* 0x0000002b0b2d7211 */ /* 0x000fc400078e10ff */
[----:B------:R-:W-:Y:S02]  /*ff30*/  R2UR UR54, R3 ;  /* 0x00000000033672ca */ /* 0x000fe400000e0000 */
[----:B------:R-:W-:Y:S02]  /*ff40*/  SHF.L.U32 R3, R2, 0x1, RZ ;  /* 0x0000000102037819 */ /* 0x000fe400000006ff */
[----:B------:R-:W-:Y:S02]  /*ff50*/  IADD3.X R7, R7, 0x40000040, RZ, P0, !PT ;  /* 0x4000004007077810 */ /* 0x000fe400007fe4ff */
[C---:B------:R-:W-:Y:S01]  /*ff60*/  SHF.L.U32 R12, R6.reuse, 0x1, RZ ;  /* 0x00000001060c7819 */ /* 0x040fe200000006ff */
[----:B------:R-:W-:Y:S01]  /*ff70*/  IMAD.HI R6, R6, 0x2, RZ ;  /* 0x0000000206067827 */ /* 0x000fe200078e02ff */
[----:B------:R-:W-:Y:S02]  /*ff80*/  LEA R47, R11, R45, 0x2 ;  /* 0x0000002d0b2f7211 */ /* 0x000fe400078e10ff */
[----:B------:R-:W-:-:S02]  /*ff90*/  R2UR UR55, R7 ;  /* 0x00000000073772ca */ /* 0x000fc400000e0000 */
[----:B---3--:R-:W-:Y:S01]  /*ffa0*/  IADD3 R12, P1, P2, R12, R100, R3 ;  /* 0x000000640c0c7210 */ /* 0x008fe20007a3e003 */
[----:B0-----:R-:W-:Y:S01]  /*ffb0*/  IMAD R3, R0, R14, RZ ;  /* 0x0000000e00037224 */ /* 0x001fe200078e02ff */
[----:B-1----:R-:W-:Y:S01]  /*ffc0*/  LEA R7, P0, R4, R98, 0x1 ;  /* 0x0000006204077211 */ /* 0x002fe200078008ff */
[----:B------:R-:W-:Y:S01]  /*ffd0*/  IMAD.HI R0, R2, 0x2, RZ ;  /* 0x0000000202007827 */ /* 0x000fe200078e02ff */
[C---:B------:R-:W-:Y:S02]  /*ffe0*/  LEA R49, R11.reuse, R47, 0x2 ;  /* 0x0000002f0b317211 */ /* 0x040fe400078e10ff */
[----:B------:R-:W-:Y:S02]  /*fff0*/  LEA.HI.X.SX32 R8, R4, R99, 0x1, P0 ;  /* 0x0000006304087211 */ /* 0x000fe400000f0eff */
[----:B------:R-:W-:Y:S02]  /*10000*/  LEA R51, R11, R49, 0x2 ;  /* 0x000000310b337211 */ /* 0x000fe400078e10ff */
[----:B------:R-:W-:Y:S01]  /*10010*/  LEA R2, P0, R3, R7, 0x1 ;  /* 0x0000000703027211 */ /* 0x000fe200078008ff */
[----:B------:R-:W-:Y:S01]  /*10020*/  UIADD3.64 UR6, UR54, 0x200, URZ ;  /* 0x0000020036067897 */ /* 0x000fe2000fffe03f */
[----:B------:R-:W-:Y:S01]  /*10030*/  LEA R4, R14, R3, 0x8 ;  /* 0x000000030e047211 */ /* 0x000fe200078e40ff */
[----:B------:R-:W-:Y:S01]  /*10040*/  UIADD3.64 UR8, UR54, 0x1fe, URZ ;  /* 0x000001fe36087897 */ /* 0x000fe2000fffe03f */
[----:B------:R-:W-:Y:S01]  /*10050*/  LEA R53, R11, R51, 0x2 ;  /* 0x000000330b357211 */ /* 0x000fe200078e10ff */
[----:B------:R-:W-:Y:S01]  /*10060*/  UIADD3.64 UR6, UR54, 0x204, URZ ;  /* 0x0000020436067897 */ /* 0x000fe2000fffe03f */
[----:B------:R-:W-:Y:S01]  /*10070*/  LEA.HI.X.SX32 R3, R3, R8, 0x1, P0 ;  /* 0x0000000803037211 */ /* 0x000fe200000f0eff */
[----:B------:R-:W-:Y:S01]  /*10080*/  UIADD3.64 UR8, UR54, 0x202, URZ ;  /* 0x0000020236087897 */ /* 0x000fe2000fffe03f */
[----:B------:R-:W-:Y:S01]  /*10090*/  IADD3.X R0, R6, R101, R0, P1, P2 ;  /* 0x0000006506007210 */ /* 0x000fe20000fe4400 */
[----:B------:R-:W-:Y:S01]  /*100a0*/  UIADD3.64 UR6, UR54, 0x400, URZ ;  /* 0x0000040036067897 */ /* 0x000fe2000fffe03f */
[----:B------:R-:W-:Y:S01]  /*100b0*/  LEA R104, P0, R9, R12, 0x1 ;  /* 0x0000000c09687211 */ /* 0x000fe200078008ff */
[----:B------:R-:W-:Y:S01]  /*100c0*/  UIADD3.64 UR8, UR54, 0x3fe, URZ ;  /* 0x000003fe36087897 */ /* 0x000fe2000fffe03f */
[----:B------:R-:W-:Y:S01]  /*100d0*/  LEA R55, R11, R53, 0x2 ;  /* 0x000000350b377211 */ /* 0x000fe200078e10ff */
[----:B------:R-:W-:Y:S01]  /*100e0*/  UIADD3.64 UR6, UR54, 0x404, URZ ;  /* 0x0000040436067897 */ /* 0x000fe2000fffe03f */
[C---:B------:R-:W-:Y:S01]  /*100f0*/  LEA R6, P1, R4.reuse, R7, 0x1 ;  /* 0x0000000704067211 */ /* 0x040fe200078208ff */
[----:B------:R-:W-:Y:S01]  /*10100*/  UIADD3.64 UR8, UR54, 0x402, URZ ;  /* 0x0000040236087897 */ /* 0x000fe2000fffe03f */
[----:B------:R-:W-:Y:S01]  /*10110*/  LEA.HI.X.SX32 R105, R9, R0, 0x1, P0 ;  /* 0x0000000009697211 */ /* 0x000fe200000f0eff */
[----:B------:R-:W-:Y:S01]  /*10120*/  UIADD3.64 UR6, UR54, 0x600, URZ ;  /* 0x0000060036067897 */ /* 0x000fe2000fffe03f */
[----:B------:R-:W-:Y:S01]  /*10130*/  LEA R57, R11, R55, 0x2 ;  /* 0x000000370b397211 */ /* 0x000fe200078e10ff */
[----:B------:R-:W-:Y:S01]  /*10140*/  UIADD3.64 UR8, UR54, 0x5fe, URZ ;  /* 0x000005fe36087897 */ /* 0x000fe2000fffe03f */
[----:B------:R-:W-:Y:S01]  /*10150*/  LEA.HI.X.SX32 R7, R4, R8, 0x1, P1 ;  /* 0x0000000804077211 */ /* 0x000fe200008f0eff */
[----:B------:R0:W-:Y:S01]  /*10160*/  STL.64 [R1+0xc00], R104 ;  /* 0x000c006801007387 */ /* 0x0001e20000100a00 */
[-C--:B------:R-:W-:Y:S01]  /*10170*/  LEA R108, P1, R13, R12.reuse, 0x1 ;  /* 0x0000000c0d6c7211 */ /* 0x080fe200078208ff */
[----:B------:R-:W-:Y:S01]  /*10180*/  UIADD3.64 UR6, UR54, 0x604, URZ ;  /* 0x0000060436067897 */ /* 0x000fe2000fffe03f */
[----:B------:R-:W-:Y:S01]  /*10190*/  LEA R106, P0, R15, R12, 0x1 ;  /* 0x0000000c0f6a7211 */ /* 0x000fe200078008ff */
[----:B------:R-:W-:Y:S01]  /*101a0*/  UIADD3.64 UR8, UR54, 0x602, URZ ;  /* 0x0000060236087897 */ /* 0x000fe2000fffe03f */
[----:B------:R-:W-:Y:S01]  /*101b0*/  LEA R59, R11, R57, 0x2 ;  /* 0x000000390b3b7211 */ /* 0x000fe200078e10ff */
[----:B------:R-:W-:Y:S01]  /*101c0*/  UIADD3.64 UR6, UR54, 0x9fe, URZ ;  /* 0x000009fe36067897 */ /* 0x000fe2000fffe03f */
[-C--:B------:R-:W-:Y:S01]  /*101d0*/  LEA.HI.X.SX32 R109, R13, R0.reuse, 0x1, P1 ;  /* 0x000000000d6d7211 */ /* 0x080fe200008f0eff */
[----:B------:R-:W-:Y:S01]  /*101e0*/  UIADD3.64 UR8, UR54, 0xa00, URZ ;  /* 0x00000a0036087897 */ /* 0x000fe2000fffe03f */
[----:B------:R-:W-:Y:S01]  /*101f0*/  LEA.HI.X.SX32 R107, R15, R0, 0x1, P0 ;  /* 0x000000000f6b7211 */ /* 0x000fe200000f0eff */
[----:B------:R-:W-:Y:S01]  /*10200*/  UIADD3.64 UR6, UR54, 0xa02, URZ ;  /* 0x00000a0236067897 */ /* 0x000fe2000fffe03f */
[----:B------:R-:W-:Y:S01]  /*10210*/  LEA R61, R11, R59, 0x2 ;  /* 0x0000003b0b3d7211 */ /* 0x000fe200078e10ff */
[----:B------:R1:W-:Y:S01]  /*10220*/  STL.64 [R1+0xbf8], R108 ;  /* 0x000bf86c01007387 */ /* 0x0003e20000100a00 */
[----:B0-----:R-:W-:Y:S01]  /*10230*/  LEA R104, P2, R17, R12, 0x1 ;  /* 0x0000000c11687211 */ /* 0x001fe200078408ff */
[----:B------:R-:W-:Y:S01]  /*10240*/  UIADD3.64 UR8, UR54, 0xa04, URZ ;  /* 0x00000a0436087897 */ /* 0x000fe2000fffe03f */
[----:B------:R-:W-:Y:S01]  /*10250*/  LEA R63, R11, R61, 0x2 ;  /* 0x0000003d0b3f7211 */ /* 0x000fe200078e10ff */
[----:B------:R0:W-:Y:S01]  /*10260*/  STL.64 [R1+0xbf0], R106 ;  /* 0x000bf06a01007387 */ /* 0x0001e20000100a00 */
[----:B------:R-:W-:Y:S01]  /*10270*/  LEA.HI.X.SX32 R105, R17, R0, 0x1, P2 ;  /* 0x0000000011697211 */ /* 0x000fe200010f0eff */
[----:B------:R-:W-:Y:S01]  /*10280*/  UIADD3.64 UR6, UR54, 0xbfe, URZ ;  /* 0x00000bfe36067897 */ /* 0x000fe2000fffe03f */
[----:B------:R-:W-:Y:S01]  /*10290*/  LEA R65, R11, R63, 0x2 ;  /* 0x0000003f0b417211 */ /* 0x000fe200078e10ff */
[----:B------:R-:W-:Y:S01]  /*102a0*/  UIADD3.64 UR10, UR54, 0x2, URZ ;  /* 0x00000002360a7897 */ /* 0x000fe2000fffe03f */
[----:B------:R-:W-:Y:S01]  /*102b0*/  LOP3.LUT R217, R19, 0x10, RZ, 0x3c, !PT ;  /* 0x0000001013d97812 */ /* 0x000fe200078e3cff */
[----:B------:R2:W-:Y:S01]  /*102c0*/  STL.64 [R1+0xbe8], R104 ;  /* 0x000be86801007387 */ /* 0x0005e20000100a00 */
[----:B------:R-:W-:Y:S01]  /*102d0*/  LEA R67, R11, R65, 0x2 ;  /* 0x000000410b437211 */ /* 0x000fe200078e10ff */
[----:B------:R-:W-:Y:S01]  /*102e0*/  UIADD3.64 UR14, UR54, 0x4, URZ ;  /* 0x00000004360e7897 */ /* 0x000fe2000fffe03f */
[-C--:B-1----:R-:W-:Y:S01]  /*102f0*/  LEA R108, P0, R21, R12.reuse, 0x1 ;  /* 0x0000000c156c7211 */ /* 0x082fe200078008ff */
[----:B------:R-:W-:Y:S01]  /*10300*/  UIADD3.64 UR18, UR54, 0x7fe, URZ ;  /* 0x000007fe36127897 */ /* 0x000fe2000fffe03f */
[----:B------:R-:W-:Y:S01]  /*10310*/  LEA R69, R11, R67, 0x2 ;  /* 0x000000430b457211 */ /* 0x000fe200078e10ff */
[----:B------:R-:W-:Y:S01]  /*10320*/  UIADD3.64 UR22, UR54, 0x800, URZ ;  /* 0x0000080036167897 */ /* 0x000fe2000fffe03f */
[----:B0-----:R-:W-:Y:S01]  /*10330*/  LEA R106, P1, R23, R12, 0x1 ;  /* 0x0000000c176a7211 */ /* 0x001fe200078208ff */
[----:B------:R-:W-:Y:S01]  /*10340*/  UIADD3.64 UR26, UR54, 0x802, URZ ;  /* 0x00000802361a7897 */ /* 0x000fe2000fffe03f */
[-C--:B------:R-:W-:Y:S01]  /*10350*/  LEA.HI.X.SX32 R109, R21, R0.reuse, 0x1, P0 ;  /* 0x00000000156d7211 */ /* 0x080fe200000f0eff */
[----:B------:R-:W-:Y:S01]  /*10360*/  UIADD3.64 UR30, UR54, 0x804, URZ ;  /* 0x00000804361e7897 */ /* 0x000fe2000fffe03f */
[----:B------:R-:W-:Y:S01]  /*10370*/  LEA.HI.X.SX32 R107, R23, R0, 0x1, P1 ;  /* 0x00000000176b7211 */ /* 0x000fe200008f0eff */
[----:B------:R-:W-:Y:S01]  /*10380*/  UIADD3.64 UR12, UR54, 0xc00, URZ ;  /* 0x00000c00360c7897 */ /* 0x000fe2000fffe03f */
[----:B--2---:R-:W-:Y:S01]  /*10390*/  LEA R104, P2, R25, R12, 0x1 ;  /* 0x0000000c19687211 */ /* 0x004fe200078408ff */
[----:B------:R0:W-:Y:S01]  /*103a0*/  STL.64 [R1+0xbe0], R108 ;  /* 0x000be06c01007387 */ /* 0x0001e20000100a00 */
[----:B------:R-:W-:Y:S01]  /*103b0*/  LEA R71, R11, R69, 0x2 ;  /* 0x000000450b477211 */ /* 0x000fe200078e10ff */
[----:B------:R-:W-:Y:S01]  /*103c0*/  UIADD3.64 UR8, UR54, 0xc02, URZ ;  /* 0x00000c0236087897 */ /* 0x000fe2000fffe03f */
[----:B------:R-:W-:Y:S01]  /*103d0*/  LEA.HI.X.SX32 R105, R25, R0, 0x1, P2 ;  /* 0x0000000019697211 */ /* 0x000fe200010f0eff */
[----:B------:R1:W-:Y:S01]  /*103e0*/  STL.64 [R1+0xbd8], R106 ;  /* 0x000bd86a01007387 */ /* 0x0003e20000100a00 */
[----:B------:R-:W-:Y:S01]  /*103f0*/  LEA R22, P2, R31, R12, 0x1 ;  /* 0x0000000c1f167211 */ /* 0x000fe200078408ff */
[----:B------:R-:W-:Y:S01]  /*10400*/  UIADD3.64 UR6, UR54, 0xc04, URZ ;  /* 0x00000c0436067897 */ /* 0x000fe2000fffe03f */
[----:B------:R-:W-:Y:S01]  /*10410*/  LEA R73, R11, R71, 0x2 ;  /* 0x000000470b497211 */ /* 0x000fe200078e10ff */
[----:B------:R2:W-:Y:S01]  /*10420*/  STL.64 [R1+0xbd0], R104 ;  /* 0x000bd06801007387 */ /* 0x0005e20000100a00 */
[----:B------:R-:W-:Y:S01]  /*10430*/  LEA.HI.X.SX32 R23, R31, R0, 0x1, P2 ;  /* 0x000000001f177211 */ /* 0x000fe200010f0eff */
[----:B------:R-:W-:Y:S01]  /*10440*/  UIADD3.64 UR38, UR54, 0xdfe, URZ ;  /* 0x00000dfe36267897 */ /* 0x000fe2000fffe03f */
[----:B------:R-:W-:-:S02]  /*10450*/  LEA R26, P2, R37, R12, 0x1 ;  /* 0x0000000c251a7211 */ /* 0x000fc400078408ff */
[----:B0-----:R-:W-:Y:S02]  /*10460*/  CS2R R108, SRZ ;  /* 0x00000000006c7805 */ /* 0x001fe4000001ff00 */
[----:B------:R-:W-:Y:S01]  /*10470*/  LEA R75, R11, R73, 0x2 ;  /* 0x000000490b4b7211 */ /* 0x000fe200078e10ff */
[----:B------:R-:W-:Y:S01]  /*10480*/  STL.64 [R1+0xbb8], R22 ;  /* 0x000bb81601007387 */ /* 0x000fe20000100a00 */
[----:B------:R-:W-:Y:S01]  /*10490*/  LOP3.LUT R216, R19, 0x20, RZ, 0x3c, !PT ;  /* 0x0000002013d87812 */ /* 0x000fe200078e3cff */
[----:B------:R-:W-:Y:S01]  /*104a0*/  UIADD3.64 UR42, UR54, 0xe00, URZ ;  /* 0x00000e00362a7897 */ /* 0x000fe2000fffe03f */
[-C--:B-1----:R-:W-:Y:S01]  /*104b0*/  LEA R106, P0, R27, R12.reuse, 0x1 ;  /* 0x0000000c1b6a7211 */ /* 0x082fe200078008ff */
[----:B------:R-:W-:Y:S01]  /*104c0*/  UIADD3.64 UR46, UR54, 0xe02, URZ ;  /* 0x00000e02362e7897 */ /* 0x000fe2000fffe03f */
[----:B------:R-:W-:Y:S01]  /*104d0*/  LEA R77, R11, R75, 0x2 ;  /* 0x0000004b0b4d7211 */ /* 0x000fe200078e10ff */
[----:B------:R-:W-:Y:S01]  /*104e0*/  UIADD3.64 UR50, UR54, 0xe04, URZ ;  /* 0x00000e0436327897 */ /* 0x000fe2000fffe03f */
[----:B--2---:R-:W-:-:S02]  /*104f0*/  LEA R104, P1, R29, R12, 0x1 ;  /* 0x0000000c1d687211 */ /* 0x004fc400078208ff */
[-C--:B------:R-:W-:Y:S02]  /*10500*/  LEA.HI.X.SX32 R107, R27, R0.reuse, 0x1, P0 ;  /* 0x000000001b6b7211 */ /* 0x080fe400000f0eff */
[----:B------:R-:W-:Y:S02]  /*10510*/  LEA.HI.X.SX32 R105, R29, R0, 0x1, P1 ;  /* 0x000000001d697211 */ /* 0x000fe400008f0eff */
[----:B------:R-:W-:Y:S01]  /*10520*/  LEA R28, P1, R35, R12, 0x1 ;  /* 0x0000000c231c7211 */ /* 0x000fe200078208ff */
[----:B------:R0:W-:Y:S01]  /*10530*/  STL.64 [R1+0xbc8], R106 ;  /* 0x000bc86a01007387 */ /* 0x0001e20000100a00 */
[----:B------:R-:W-:Y:S02]  /*10540*/  LEA.HI.X.SX32 R27, R37, R0, 0x1, P2 ;  /* 0x00000000251b7211 */ /* 0x000fe400010f0eff */
[----:B------:R-:W-:Y:S01]  /*10550*/  LEA R30, P2, R43, R12, 0x1 ;  /* 0x0000000c2b1e7211 */ /* 0x000fe200078408ff */
[----:B------:R1:W-:Y:S01]  /*10560*/  STL.64 [R1+0xbc0], R104 ;  /* 0x000bc06801007387 */ /* 0x0003e20000100a00 */
[----:B------:R-:W-:-:S02]  /*10570*/  LEA.HI.X.SX32 R29, R35, R0, 0x1, P1 ;  /* 0x00000000231d7211 */ /* 0x000fc400008f0eff */
[----:B------:R-:W-:Y:S01]  /*10580*/  LEA.HI.X.SX32 R31, R43, R0, 0x1, P2 ;  /* 0x000000002b1f7211 */ /* 0x000fe200010f0eff */
[----:B------:R-:W-:Y:S01]  /*10590*/  STL.64 [R1+0xba0], R26 ;  /* 0x000ba01a01007387 */ /* 0x000fe20000100a00 */
[----:B------:R-:W-:Y:S02]  /*105a0*/  LEA R79, R11, R77, 0x2 ;  /* 0x0000004d0b4f7211 */ /* 0x000fe400078e10ff */
[----:B------:R-:W-:Y:S02]  /*105b0*/  LEA R32, P1, R41, R12, 0x1 ;  /* 0x0000000c29207211 */ /* 0x000fe400078208ff */
[----:B0-----:R-:W-:Y:S02]  /*105c0*/  CS2R R106, SRZ ;  /* 0x00000000006a7805 */ /* 0x001fe4000001ff00 */
[----:B------:R-:W-:Y:S02]  /*105d0*/  LEA R81, R11, R79, 0x2 ;  /* 0x0000004f0b517211 */ /* 0x000fe400078e10ff */
[----:B------:R-:W-:-:S02]  /*105e0*/  IADD3 R218, R220, R19, RZ ;  /* 0x00000013dcda7210 */ /* 0x000fc40007ffe0ff */
[----:B-1----:R-:W-:Y:S02]  /*105f0*/  LEA R104, P0, R33, R12, 0x1 ;  /* 0x0000000c21687211 */ /* 0x002fe400078008ff */
[----:B------:R-:W-:Y:S02]  /*10600*/  LEA R83, R11, R81, 0x2 ;  /* 0x000000510b537211 */ /* 0x000fe400078e10ff */
[----:B------:R-:W-:Y:S02]  /*10610*/  LEA.HI.X.SX32 R105, R33, R0, 0x1, P0 ;  /* 0x0000000021697211 */ /* 0x000fe400000f0eff */
[----:B------:R-:W-:Y:S02]  /*10620*/  LEA R34, P0, R39, R12, 0x1 ;  /* 0x0000000c27227211 */ /* 0x000fe400078008ff */
[-C--:B------:R-:W-:Y:S01]  /*10630*/  LEA.HI.X.SX32 R33, R41, R0.reuse, 0x1, P1 ;  /* 0x0000000029217211 */ /* 0x080fe200008f0eff */
[----:B------:R0:W-:Y:S01]  /*10640*/  STL.64 [R1+0xbb0], R104 ;  /* 0x000bb06801007387 */ /* 0x0001e20000100a00 */
[----:B------:R-:W-:-:S02]  /*10650*/  LEA.HI.X.SX32 R35, R39, R0, 0x1, P0 ;  /* 0x0000000027237211 */ /* 0x000fc400000f0eff */
[----:B------:R-:W-:Y:S01]  /*10660*/  LEA R38, P0, R45, R12, 0x1 ;  /* 0x0000000c2d267211 */ /* 0x000fe200078008ff */
[----:B------:R-:W-:Y:S01]  /*10670*/  STL.64 [R1+0xba8], R28 ;  /* 0x000ba81c01007387 */ /* 0x000fe20000100a00 */
[----:B------:R-:W-:Y:S02]  /*10680*/  LEA R85, R11, R83, 0x2 ;  /* 0x000000530b557211 */ /* 0x000fe400078e10ff */
[----:B------:R-:W-:Y:S01]  /*10690*/  LEA.HI.X.SX32 R39, R45, R0, 0x1, P0 ;  /* 0x000000002d277211 */ /* 0x000fe200000f0eff */
[----:B------:R-:W-:Y:S01]  /*106a0*/  STL.64 [R1+0xb88], R30 ;  /* 0x000b881e01007387 */ /* 0x000fe20000100a00 */
[-C--:B------:R-:W-:Y:S02]  /*106b0*/  LEA R36, P1, R47, R12.reuse, 0x1 ;  /* 0x0000000c2f247211 */ /* 0x080fe400078208ff */
[----:B------:R-:W-:Y:S01]  /*106c0*/  LEA R87, R11, R85, 0x2 ;  /* 0x000000550b577211 */ /* 0x000fe200078e10ff */
[----:B------:R1:W-:Y:S01]  /*106d0*/  STL.64 [R1+0xb98], R34 ;  /* 0x000b982201007387 */ /* 0x0003e20000100a00 */
[----:B------:R-:W-:-:S02]  /*106e0*/  LEA R42, P0, R51, R12, 0x1 ;  /* 0x0000000c332a7211 */ /* 0x000fc400078008ff */
[----:B0-----:R-:W-:Y:S02]  /*106f0*/  CS2R R104, SRZ ;  /* 0x0000000000687805 */ /* 0x001fe4000001ff00 */
[-C--:B------:R-:W-:Y:S01]  /*10700*/  LEA.HI.X.SX32 R37, R47, R0.reuse, 0x1, P1 ;  /* 0x000000002f257211 */ /* 0x080fe200008f0eff */
[----:B------:R-:W-:Y:S01]  /*10710*/  STL.64 [R1+0xb90], R32 ;  /* 0x000b902001007387 */ /* 0x000fe20000100a00 */
[----:B------:R-:W-:Y:S02]  /*10720*/  LEA R89, R11, R87, 0x2 ;  /* 0x000000570b597211 */ /* 0x000fe400078e10ff */
[----:B------:R-:W-:Y:S02]  /*10730*/  LEA.HI.X.SX32 R43, R51, R0, 0x1, P0 ;  /* 0x00000000332b7211 */ /* 0x000fe400000f0eff */
[----:B------:R-:W-:Y:S02]  /*10740*/  LEA R91, R11, R89, 0x2 ;  /* 0x000000590b5b7211 */ /* 0x000fe400078e10ff */
[----:B------:R-:W-:-:S02]  /*10750*/  LEA R40, P1, R53, R12, 0x1 ;  /* 0x0000000c35287211 */ /* 0x000fc400078208ff */
[-C--:B-1----:R-:W-:Y:S02]  /*10760*/  LEA R34, P2, R49, R12.reuse, 0x1 ;  /* 0x0000000c31227211 */ /* 0x082fe400078408ff */
[----:B------:R-:W-:Y:S02]  /*10770*/  LEA R46, P0, R57, R12, 0x1 ;  /* 0x0000000c392e7211 */ /* 0x000fe400078008ff */
[-C--:B------:R-:W-:Y:S02]  /*10780*/  LEA.HI.X.SX32 R35, R49, R0.reuse, 0x1, P2 ;  /* 0x0000000031237211 */ /* 0x080fe400010f0eff */
[----:B------:R-:W-:Y:S02]  /*10790*/  LEA R93, R11, R91, 0x2 ;  /* 0x0000005b0b5d7211 */ /* 0x000fe400078e10ff */
[-C--:B------:R-:W-:Y:S01]  /*107a0*/  LEA.HI.X.SX32 R41, R53, R0.reuse, 0x1, P1 ;  /* 0x0000000035297211 */ /* 0x080fe200008f0eff */
[----:B------:R-:W-:Y:S01]  /*107b0*/  STL.64 [R1+0xb70], R34 ;  /* 0x000b702201007387 */ /* 0x000fe20000100a00 */
[----:B------:R-:W-:-:S02]  /*107c0*/  LEA.HI.X.SX32 R47, R57, R0, 0x1, P0 ;  /* 0x00000000392f7211 */ /* 0x000fc400000f0eff */
[----:B------:R-:W-:Y:S01]  /*107d0*/  LEA R95, R11, R93, 0x2 ;  /* 0x0000005d0b5f7211 */ /* 0x000fe200078e10ff */
[----:B------:R0:W-:Y:S01]  /*107e0*/  STL.64 [R1+0xb80], R38 ;  /* 0x000b802601007387 */ /* 0x0001e20000100a00 */
[-C--:B------:R-:W-:Y:S02]  /*107f0*/  LEA R44, P1, R59, R12.reuse, 0x1 ;  /* 0x0000000c3b2c7211 */ /* 0x080fe400078208ff */
[----:B------:R-:W-:Y:S01]  /*10800*/  LEA R97, R11, R95, 0x2 ;  /* 0x0000005f0b617211 */ /* 0x000fe200078e10ff */
[----:B------:R-:W-:Y:S01]  /*10810*/  STL.64 [R1+0xb78], R36 ;  /* 0x000b782401007387 */ /* 0x000fe20000100a00 */
[----:B------:R-:W-:Y:S02]  /*10820*/  LEA R50, P0, R63, R12, 0x1 ;  /* 0x0000000c3f327211 */ /* 0x000fe400078008ff */
[----:B------:R-:W-:Y:S02]  /*10830*/  LEA R99, R11, R97, 0x2 ;  /* 0x000000610b637211 */ /* 0x000fe400078e10ff */
[----:B------:R-:W-:-:S02]  /*10840*/  LEA.HI.X.SX32 R45, R59, R0, 0x1, P1 ;  /* 0x000000003b2d7211 */ /* 0x000fc400008f0eff */
[----:B------:R-:W-:Y:S02]  /*10850*/  LEA.HI.X.SX32 R51, R63, R0, 0x1, P0 ;  /* 0x000000003f337211 */ /* 0x000fe400000f0eff */
[----:B0-----:R-:W-:Y:S02]  /*10860*/  LEA R38, P2, R55, R12, 0x1 ;  /* 0x0000000c37267211 */ /* 0x001fe400078408ff */
[----:B------:R-:W-:Y:S02]  /*10870*/  LEA R101, R11, R99, 0x2 ;  /* 0x000000630b657211 */ /* 0x000fe400078e10ff */
[----:B------:R-:W-:Y:S02]  /*10880*/  LEA.HI.X.SX32 R39, R55, R0, 0x1, P2 ;  /* 0x0000000037277211 */ /* 0x000fe400010f0eff */
[-C--:B------:R-:W-:Y:S02]  /*10890*/  LEA R48, P1, R65, R12.reuse, 0x1 ;  /* 0x0000000c41307211 */ /* 0x080fe400078208ff */
[----:B------:R-:W-:Y:S01]  /*108a0*/  LEA R103, R11, R101, 0x2 ;  /* 0x000000650b677211 */ /* 0x000fe200078e10ff */
[----:B------:R-:W-:Y:S01]  /*108b0*/  STL.64 [R1+0xb58], R38 ;  /* 0x000b582601007387 */ /* 0x000fe20000100a00 */
[----:B------:R-:W-:-:S02]  /*108c0*/  LEA R54, P0, R69, R12, 0x1 ;  /* 0x0000000c45367211 */ /* 0x000fc400078008ff */
[-C--:B------:R-:W-:Y:S01]  /*108d0*/  LEA.HI.X.SX32 R49, R65, R0.reuse, 0x1, P1 ;  /* 0x0000000041317211 */ /* 0x080fe200008f0eff */
[----:B------:R0:W-:Y:S01]  /*108e0*/  STL.64 [R1+0xb68], R42 ;  /* 0x000b682a01007387 */ /* 0x0001e20000100a00 */
[----:B------:R-:W-:Y:S02]  /*108f0*/  LEA R9, R11, R103, 0x2 ;  /* 0x000000670b097211 */ /* 0x000fe400078e10ff */
[----:B------:R-:W-:Y:S01]  /*10900*/  LEA.HI.X.SX32 R55, R69, R0, 0x1, P0 ;  /* 0x0000000045377211 */ /* 0x000fe200000f0eff */
[----:B------:R-:W-:Y:S01]  /*10910*/  STL.64 [R1+0xb60], R40 ;  /* 0x000b602801007387 */ /* 0x000fe20000100a00 */
[----:B------:R-:W-:Y:S02]  /*10920*/  LEA R13, R11, R9, 0x2 ;  /* 0x000000090b0d7211 */ /* 0x000fe400078e10ff */
[----:B------:R-:W-:Y:S02]  /*10930*/  LEA R52, P1, R71, R12, 0x1 ;  /* 0x0000000c47347211 */ /* 0x000fe400078208ff */
[----:B------:R-:W-:-:S02]  /*10940*/  LEA R15, R11, R13, 0x2 ;  /* 0x0000000d0b0f7211 */ /* 0x000fc400078e10ff */
[-C--:B------:R-:W-:Y:S02]  /*10950*/  LEA R58, P0, R75, R12.reuse, 0x1 ;  /* 0x0000000c4b3a7211 */ /* 0x080fe400078008ff */
[----:B0-----:R-:W-:Y:S02]  /*10960*/  LEA R42, P2, R61, R12, 0x1 ;  /* 0x0000000c3d2a7211 */ /* 0x001fe400078408ff */
[-C--:B------:R-:W-:Y:S02]  /*10970*/  LEA.HI.X.SX32 R53, R71, R0.reuse, 0x1, P1 ;  /* 0x0000000047357211 */ /* 0x080fe400008f0eff */
[-C--:B------:R-:W-:Y:S02]  /*10980*/  LEA.HI.X.SX32 R43, R61, R0.reuse, 0x1, P2 ;  /* 0x000000003d2b7211 */ /* 0x080fe400010f0eff */
[----:B------:R-:W-:Y:S02]  /*10990*/  LEA R17, R11, R15, 0x2 ;  /* 0x0000000f0b117211 */ /* 0x000fe400078e10ff */
[----:B------:R-:W-:Y:S01]  /*109a0*/  LEA.HI.X.SX32 R59, R75, R0, 0x1, P0 ;  /* 0x000000004b3b7211 */ /* 0x000fe200000f0eff */
[----:B------:R-:W-:Y:S01]  /*109b0*/  STL.64 [R1+0xb40], R42 ;  /* 0x000b402a01007387 */ /* 0x000fe20000100a00 */
[----:B------:R-:W-:-:S02]  /*109c0*/  LEA R21, R11, R17, 0x2 ;  /* 0x000000110b157211 */ /* 0x000fc400078e10ff */
[-C--:B------:R-:W-:Y:S01]  /*109d0*/  LEA R56, P1, R77, R12.reuse, 0x1 ;  /* 0x0000000c4d387211 */ /* 0x080fe200078208ff */
[----:B------:R0:W-:Y:S01]  /*109e0*/  STL.64 [R1+0xb50], R46 ;  /* 0x000b502e01007387 */ /* 0x0001e20000100a00 */
[----:B------:R-:W-:Y:S02]  /*109f0*/  LEA R62, P0, R81, R12, 0x1 ;  /* 0x0000000c513e7211 */ /* 0x000fe400078008ff */
[----:B------:R-:W-:Y:S01]  /*10a00*/  LEA R23, R11, R21, 0x2 ;  /* 0x000000150b177211 */ /* 0x000fe200078e10ff */
[----:B------:R-:W-:Y:S01]  /*10a10*/  STL.64 [R1+0xb48], R44 ;  /* 0x000b482c01007387 */ /* 0x000fe20000100a00 */
[-C--:B------:R-:W-:Y:S02]  /*10a20*/  LEA.HI.X.SX32 R57, R77, R0.reuse, 0x1, P1 ;  /* 0x000000004d397211 */ /* 0x080fe400008f0eff */
[----:B------:R-:W-:Y:S02]  /*10a30*/  LEA.HI.X.SX32 R63, R81, R0, 0x1, P0 ;  /* 0x00000000513f7211 */ /* 0x000fe400000f0eff */
[----:B------:R-:W-:-:S02]  /*10a40*/  CS2R R80, SRZ ;  /* 0x0000000000507805 */ /* 0x000fc4000001ff00 */
[----:B------:R-:W-:Y:S02]  /*10a50*/  LEA R25, R11, R23, 0x2 ;  /* 0x000000170b197211 */ /* 0x000fe400078e10ff */
[-C--:B------:R-:W-:Y:S02]  /*10a60*/  LEA R60, P1, R83, R12.reuse, 0x1 ;  /* 0x0000000c533c7211 */ /* 0x080fe400078208ff */
[----:B0-----:R-:W-:Y:S02]  /*10a70*/  LEA R46, P2, R67, R12, 0x1 ;  /* 0x0000000c432e7211 */ /* 0x001fe400078408ff */
[----:B------:R-:W-:Y:S02]  /*10a80*/  LEA R27, R11, R25, 0x2 ;  /* 0x000000190b1b7211 */ /* 0x000fe400078e10ff */
[----:B------:R-:W-:Y:S02]  /*10a90*/  LEA.HI.X.SX32 R47, R67, R0, 0x1, P2 ;  /* 0x00000000432f7211 */ /* 0x000fe400010f0eff */
[----:B------:R-:W-:-:S02]  /*10aa0*/  LEA R66, P0, R87, R12, 0x1 ;  /* 0x0000000c57427211 */ /* 0x000fc400078008ff */
[----:B------:R-:W-:Y:S01]  /*10ab0*/  LEA R29, R11, R27, 0x2 ;  /* 0x0000001b0b1d7211 */ /* 0x000fe200078e10ff */
[----:B------:R-:W-:Y:S01]  /*10ac0*/  STL.64 [R1+0xb28], R46 ;  /* 0x000b282e01007387 */ /* 0x000fe20000100a00 */
[-C--:B------:R-:W-:Y:S02]  /*10ad0*/  LEA.HI.X.SX32 R61, R83, R0.reuse, 0x1, P1 ;  /* 0x00000000533d7211 */ /* 0x080fe400008f0eff */
[----:B------:R-:W-:Y:S02]  /*10ae0*/  CS2R R82, SRZ ;  /* 0x0000000000527805 */ /* 0x000fe4000001ff00 */
[----:B------:R-:W-:Y:S01]  /*10af0*/  LEA.HI.X.SX32 R67, R87, R0, 0x1, P0 ;  /* 0x0000000057437211 */ /* 0x000fe200000f0eff */
[----:B------:R0:W-:Y:S01]  /*10b00*/  STL.64 [R1+0xb38], R50 ;  /* 0x000b383201007387 */ /* 0x0001e20000100a00 */
[----:B------:R-:W-:Y:S02]  /*10b10*/  LEA R31, R11, R29, 0x2 ;  /* 0x0000001d0b1f7211 */ /* 0x000fe400078e10ff */
[----:B------:R-:W-:-:S02]  /*10b20*/  CS2R R86, SRZ ;  /* 0x0000000000567805 */ /* 0x000fc4000001ff00 */
[-C--:B------:R-:W-:Y:S01]  /*10b30*/  LEA R64, P1, R89, R12.reuse, 0x1 ;  /* 0x0000000c59407211 */ /* 0x080fe200078208ff */
[----:B------:R-:W-:Y:S01]  /*10b40*/  STL.64 [R1+0xb30], R48 ;  /* 0x000b303001007387 */ /* 0x000fe20000100a00 */
[----:B------:R-:W-:Y:S02]  /*10b50*/  LEA R33, R11, R31, 0x2 ;  /* 0x0000001f0b217211 */ /* 0x000fe400078e10ff */
[----:B------:R-:W-:Y:S02]  /*10b60*/  LEA R70, P0, R93, R12, 0x1 ;  /* 0x0000000c5d467211 */ /* 0x000fe400078008ff */
[----:B------:R-:W-:Y:S02]  /*10b70*/  LEA.HI.X.SX32 R65, R89, R0, 0x1, P1 ;  /* 0x0000000059417211 */ /* 0x000fe400008f0eff */
[----:B------:R-:W-:Y:S02]  /*10b80*/  CS2R R88, SRZ ;  /* 0x0000000000587805 */ /* 0x000fe4000001ff00 */
[----:B------:R-:W-:-:S02]  /*10b90*/  LEA R35, R11, R33, 0x2 ;  /* 0x000000210b237211 */ /* 0x000fc400078e10ff */
[----:B0-----:R-:W-:Y:S02]  /*10ba0*/  LEA R50, P2, R73, R12, 0x1 ;  /* 0x0000000c49327211 */ /* 0x001fe400078408ff */
[-C--:B------:R-:W-:Y:S02]  /*10bb0*/  LEA.HI.X.SX32 R71, R93, R0.reuse, 0x1, P0 ;  /* 0x000000005d477211 */ /* 0x080fe400000f0eff */
[----:B------:R-:W-:Y:S02]  /*10bc0*/  CS2R R92, SRZ ;  /* 0x00000000005c7805 */ /* 0x000fe4000001ff00 */
[----:B------:R-:W-:Y:S02]  /*10bd0*/  LEA.HI.X.SX32 R51, R73, R0, 0x1, P2 ;  /* 0x0000000049337211 */ /* 0x000fe400010f0eff */
[----:B------:R-:W-:Y:S02]  /*10be0*/  LEA R37, R11, R35, 0x2 ;  /* 0x000000230b257211 */ /* 0x000fe400078e10ff */
[----:B------:R-:W-:Y:S01]  /*10bf0*/  LEA R68, P1, R95, R12, 0x1 ;  /* 0x0000000c5f447211 */ /* 0x000fe200078208ff */
[----:B------:R-:W-:Y:S01]  /*10c00*/  STL.64 [R1+0xb10], R50 ;  /* 0x000b103201007387 */ /* 0x000fe20000100a00 */
[----:B------:R-:W-:-:S02]  /*10c10*/  LEA R39, R11, R37, 0x2 ;  /* 0x000000250b277211 */ /* 0x000fc400078e10ff */
[----:B------:R-:W-:Y:S01]  /*10c20*/  LEA R74, P0, R99, R12, 0x1 ;  /* 0x0000000c634a7211 */ /* 0x000fe200078008ff */
[----:B------:R0:W-:Y:S01]  /*10c30*/  STL.64 [R1+0xb20], R54 ;  /* 0x000b203601007387 */ /* 0x0001e20000100a00 */
[----:B------:R-:W-:Y:S02]  /*10c40*/  LEA.HI.X.SX32 R69, R95, R0, 0x1, P1 ;  /* 0x000000005f457211 */ /* 0x000fe400008f0eff */
[----:B------:R-:W-:Y:S02]  /*10c50*/  CS2R R94, SRZ ;  /* 0x00000000005e7805 */ /* 0x000fe4000001ff00 */
[----:B------:R-:W-:Y:S01]  /*10c60*/  LEA R41, R11, R39, 0x2 ;  /* 0x000000270b297211 */ /* 0x000fe200078e10ff */
[----:B------:R-:W-:Y:S01]  /*10c70*/  STL.64 [R1+0xb18], R52 ;  /* 0x000b183401007387 */ /* 0x000fe20000100a00 */
[----:B------:R-:W-:Y:S02]  /*10c80*/  LEA R72, P1, R101, R12, 0x1 ;  /* 0x0000000c65487211 */ /* 0x000fe400078208ff */
[----:B------:R-:W-:-:S02]  /*10c90*/  LEA.HI.X.SX32 R75, R99, R0, 0x1, P0 ;  /* 0x00000000634b7211 */ /* 0x000fc400000f0eff */
[----:B------:R-:W-:Y:S02]  /*10ca0*/  CS2R R98, SRZ ;  /* 0x0000000000627805 */ /* 0x000fe4000001ff00 */
[----:B------:R-:W-:Y:S02]  /*10cb0*/  LEA R43, R11, R41, 0x2 ;  /* 0x000000290b2b7211 */ /* 0x000fe400078e10ff */
[----:B------:R-:W-:Y:S02]  /*10cc0*/  LEA.HI.X.SX32 R73, R101, R0, 0x1, P1 ;  /* 0x0000000065497211 */ /* 0x000fe400008f0eff */
[----:B------:R-:W-:Y:S02]  /*10cd0*/  CS2R R100, SRZ ;  /* 0x0000000000647805 */ /* 0x000fe4000001ff00 */
[-C--:B0-----:R-:W-:Y:S02]  /*10ce0*/  LEA R54, P2, R79, R12.reuse, 0x1 ;  /* 0x0000000c4f367211 */ /* 0x081fe400078408ff */
[----:B------:R-:W-:-:S02]  /*10cf0*/  LEA R78, P0, R9, R12, 0x1 ;  /* 0x0000000c094e7211 */ /* 0x000fc400078008ff */
[----:B------:R-:W-:Y:S02]  /*10d00*/  LEA.HI.X.SX32 R55, R79, R0, 0x1, P2 ;  /* 0x000000004f377211 */ /* 0x000fe400010f0eff */
[----:B------:R-:W-:Y:S02]  /*10d10*/  LEA R76, P1, R13, R12, 0x1 ;  /* 0x0000000c0d4c7211 */ /* 0x000fe400078208ff */
[----:B------:R-:W-:Y:S01]  /*10d20*/  LEA R45, R11, R43, 0x2 ;  /* 0x0000002b0b2d7211 */ /* 0x000fe200078e10ff */
[----:B------:R-:W-:Y:S01]  /*10d30*/  STL.64 [R1+0xaf8], R54 ;  /* 0x000af83601007387 */ /* 0x000fe20000100a00 */
[-C--:B------:R-:W-:Y:S02]  /*10d40*/  LEA.HI.X.SX32 R79, R9, R0.reuse, 0x1, P0 ;  /* 0x00000000094f7211 */ /* 0x080fe400000f0eff */
[----:B------:R-:W-:Y:S01]  /*10d50*/  LEA.HI.X.SX32 R77, R13, R0, 0x1, P1 ;  /* 0x000000000d4d7211 */ /* 0x000fe200008f0eff */
[----:B------:R0:W-:Y:S01]  /*10d60*/  STL.64 [R1+0xb08], R58 ;  /* 0x000b083a01007387 */ /* 0x0001e20000100a00 */
[----:B------:R-:W-:-:S02]  /*10d70*/  LEA R47, R11, R45, 0x2 ;  /* 0x0000002d0b2f7211 */ /* 0x000fc400078e10ff */
[C---:B------:R-:W-:Y:S01]  /*10d80*/  IADD3 R217, R220.reuse, R217, RZ ;  /* 0x000000d9dcd97210 */ /* 0x040fe20007ffe0ff */
[----:B------:R1:W-:Y:S01]  /*10d90*/  STL.64 [R1+0xb00], R56 ;  /* 0x000b003801007387 */ /* 0x0003e20000100a00 */
[C---:B------:R-:W-:Y:S02]  /*10da0*/  LEA R49, R11.reuse, R47, 0x2 ;  /* 0x0000002f0b317211 */ /* 0x040fe400078e10ff */
[----:B------:R-:W-:Y:S02]  /*10db0*/  IADD3 R216, R220, R216, RZ ;  /* 0x000000d8dcd87210 */ /* 0x000fe40007ffe0ff */
[----:B------:R-:W-:Y:S02]  /*10dc0*/  LEA R51, R11, R49, 0x2 ;  /* 0x000000310b337211 */ /* 0x000fe400078e10ff */
[----:B0-----:R-:W-:Y:S02]  /*10dd0*/  LEA R58, P2, R85, R12, 0x1 ;  /* 0x0000000c553a7211 */ /* 0x001fe400078408ff */
[----:B------:R-:W-:-:S02]  /*10de0*/  LEA R53, R11, R51, 0x2 ;  /* 0x000000330b357211 */ /* 0x000fc400078e10ff */
[----:B------:R-:W-:Y:S02]  /*10df0*/  LEA.HI.X.SX32 R59, R85, R0, 0x1, P2 ;  /* 0x00000000553b7211 */ /* 0x000fe400010f0eff */
[----:B------:R-:W-:Y:S02]  /*10e00*/  CS2R R84, SRZ ;  /* 0x0000000000547805 */ /* 0x000fe4000001ff00 */
[C---:B------:R-:W-:Y:S01]  /*10e10*/  LEA R55, R11.reuse, R53, 0x2 ;  /* 0x000000350b377211 */ /* 0x040fe200078e10ff */
[----:B------:R0:W-:Y:S03]  /*10e20*/  STL.64 [R1+0xae0], R58 ;  /* 0x000ae03a01007387 */ /* 0x0001e60000100a00 */
[C---:B-1----:R-:W-:Y:S01]  /*10e30*/  LEA R57, R11.reuse, R55, 0x2 ;  /* 0x000000370b397211 */ /* 0x042fe200078e10ff */
[----:B------:R1:W-:Y:S04]  /*10e40*/  STL.64 [R1+0xaf0], R62 ;  /* 0x000af03e01007387 */ /* 0x0003e80000100a00 */
[----:B------:R2:W-:Y:S01]  /*10e50*/  STL.64 [R1+0xae8], R60 ;  /* 0x000ae83c01007387 */ /* 0x0005e20000100a00 */
[----:B0-----:R-:W-:-:S02]  /*10e60*/  LEA R59, R11, R57, 0x2 ;  /* 0x000000390b3b7211 */ /* 0x001fc400078e10ff */
[----:B-1----:R-:W-:-:S04]  /*10e70*/  LEA R62, P2, R91, R12, 0x1 ;  /* 0x0000000c5b3e7211 */ /* 0x002fc800078408ff */
[----:B------:R-:W-:Y:S02]  /*10e80*/  LEA.HI.X.SX32 R63, R91, R0, 0x1, P2 ;  /* 0x000000005b3f7211 */ /* 0x000fe400010f0eff */
[----:B------:R-:W-:Y:S02]  /*10e90*/  CS2R R90, SRZ ;  /* 0x00000000005a7805 */ /* 0x000fe4000001ff00 */
[C---:B--2---:R-:W-:Y:S01]  /*10ea0*/  LEA R61, R11.reuse, R59, 0x2 ;  /* 0x0000003b0b3d7211 */ /* 0x044fe200078e10ff */
[----:B------:R0:W-:Y:S04]  /*10eb0*/  STL.64 [R1+0xac8], R62 ;  /* 0x000ac83e01007387 */ /* 0x0001e80000100a00 */
        /* <DEDUP_REMOVED lines=17> */
[----:B------:R2:W-:Y:S04]  /*10fd0*/  STL.64 [R1+0xaa0], R72 ;  /* 0x000aa04801007387 */ /* 0x0005e80000100a00 */
[----:B------:R3:W-:Y:S01]  /*10fe0*/  STL.64 [R1+0xa90], R78 ;  /* 0x000a904e01007387 */ /* 0x0007e20000100a00 */
[----:B0-----:R-:W-:-:S02]  /*10ff0*/  LEA R71, R11, R69, 0x2 ;  /* 0x000000450b477211 */ /* 0x001fc400078e10ff */
[C---:B-1----:R-:W-:Y:S01]  /*11000*/  LEA R74, P2, R15.reuse, R12, 0x1 ;  /* 0x0000000c0f4a7211 */ /* 0x042fe200078408ff */
[----:B------:R0:W-:Y:S03]  /*11010*/  STL.64 [R1+0xa88], R76 ;  /* 0x000a884c01007387 */ /* 0x0001e60000100a00 */
[----:B------:R-:W-:Y:S02]  /*11020*/  LEA.HI.X.SX32 R75, R15, R0, 0x1, P2 ;  /* 0x000000000f4b7211 */ /* 0x000fe400010f0eff */
[----:B--2---:R-:W-:Y:S02]  /*11030*/  LEA R73, R11, R71, 0x2 ;  /* 0x000000470b497211 */ /* 0x004fe400078e10ff */
[----:B---3--:R-:W-:Y:S01]  /*11040*/  LEA R78, P0, R17, R12, 0x1 ;  /* 0x0000000c114e7211 */ /* 0x008fe200078008ff */
[----:B------:R1:W-:Y:S01]  /*11050*/  STL.64 [R1+0xa80], R74 ;  /* 0x000a804a01007387 */ /* 0x0003e20000100a00 */
[----:B------:R-:W-:-:S02]  /*11060*/  LEA R9, R11, R73, 0x2 ;  /* 0x000000490b097211 */ /* 0x000fc400078e10ff */
[----:B------:R-:W-:Y:S02]  /*11070*/  LEA.HI.X.SX32 R79, R17, R0, 0x1, P0 ;  /* 0x00000000114f7211 */ /* 0x000fe400000f0eff */
[----:B0-----:R-:W-:Y:S02]  /*11080*/  LEA R76, P1, R21, R12, 0x1 ;  /* 0x0000000c154c7211 */ /* 0x001fe400078208ff */
[----:B------:R-:W-:Y:S01]  /*11090*/  LEA R13, R11, R9, 0x2 ;  /* 0x000000090b0d7211 */ /* 0x000fe200078e10ff */
[----:B------:R0:W-:Y:S01]  /*110a0*/  STL.64 [R1+0xa78], R78 ;  /* 0x000a784e01007387 */ /* 0x0001e20000100a00 */
[----:B------:R-:W-:Y:S02]  /*110b0*/  LEA.HI.X.SX32 R77, R21, R0, 0x1, P1 ;  /* 0x00000000154d7211 */ /* 0x000fe400008f0eff */
[----:B------:R-:W-:Y:S02]  /*110c0*/  LEA R15, R11, R13, 0x2 ;  /* 0x0000000d0b0f7211 */ /* 0x000fe400078e10ff */
[----:B-1----:R-:W-:Y:S01]  /*110d0*/  LEA R74, P2, R23, R12, 0x1 ;  /* 0x0000000c174a7211 */ /* 0x002fe200078408ff */
[----:B------:R1:W-:Y:S01]  /*110e0*/  STL.64 [R1+0xa70], R76 ;  /* 0x000a704c01007387 */ /* 0x0003e20000100a00 */
[----:B------:R-:W-:-:S02]  /*110f0*/  LEA R17, R11, R15, 0x2 ;  /* 0x0000000f0b117211 */ /* 0x000fc400078e10ff */
[----:B------:R-:W-:Y:S02]  /*11100*/  LEA.HI.X.SX32 R75, R23, R0, 0x1, P2 ;  /* 0x00000000174b7211 */ /* 0x000fe400010f0eff */
[C---:B------:R-:W-:Y:S02]  /*11110*/  LEA R20, P2, R29.reuse, R12, 0x1 ;  /* 0x0000000c1d147211 */ /* 0x040fe400078408ff */
[----:B0-----:R-:W-:Y:S01]  /*11120*/  CS2R R78, SRZ ;  /* 0x00000000004e7805 */ /* 0x001fe2000001ff00 */
[----:B------:R0:W-:Y:S01]  /*11130*/  STL.64 [R1+0xa68], R74 ;  /* 0x000a684a01007387 */ /* 0x0001e20000100a00 */
[----:B------:R-:W-:Y:S02]  /*11140*/  LEA.HI.X.SX32 R21, R29, R0, 0x1, P2 ;  /* 0x000000001d157211 */ /* 0x000fe400010f0eff */
[-C--:B------:R-:W-:Y:S02]  /*11150*/  LEA R24, P2, R35, R12.reuse, 0x1 ;  /* 0x0000000c23187211 */ /* 0x080fe400078408ff */
[C---:B-1----:R-:W-:Y:S01]  /*11160*/  LEA R76, P0, R25.reuse, R12, 0x1 ;  /* 0x0000000c194c7211 */ /* 0x042fe200078008ff */
[----:B------:R1:W-:Y:S03]  /*11170*/  STL.64 [R1+0xa50], R20 ;  /* 0x000a501401007387 */ /* 0x0003e60000100a00 */
[----:B------:R-:W-:-:S02]  /*11180*/  LEA.HI.X.SX32 R77, R25, R0, 0x1, P0 ;  /* 0x00000000194d7211 */ /* 0x000fc400000f0eff */
[----:B------:R-:W-:Y:S02]  /*11190*/  LEA.HI.X.SX32 R25, R35, R0, 0x1, P2 ;  /* 0x0000000023197211 */ /* 0x000fe400010f0eff */
[-C--:B0-----:R-:W-:Y:S01]  /*111a0*/  LEA R74, P1, R27, R12.reuse, 0x1 ;  /* 0x0000000c1b4a7211 */ /* 0x081fe200078208ff */
[----:B------:R0:W-:Y:S01]  /*111b0*/  STL.64 [R1+0xa60], R76 ;  /* 0x000a604c01007387 */ /* 0x0001e20000100a00 */
[----:B------:R-:W-:Y:S02]  /*111c0*/  LEA R28, P2, R41, R12, 0x1 ;  /* 0x0000000c291c7211 */ /* 0x000fe400078408ff */
[----:B------:R-:W-:Y:S02]  /*111d0*/  LEA.HI.X.SX32 R75, R27, R0, 0x1, P1 ;  /* 0x000000001b4b7211 */ /* 0x000fe400008f0eff */
[----:B------:R-:W-:Y:S02]  /*111e0*/  LEA R26, P1, R33, R12, 0x1 ;  /* 0x0000000c211a7211 */ /* 0x000fe400078208ff */
[-C--:B------:R-:W-:Y:S01]  /*111f0*/  LEA.HI.X.SX32 R29, R41, R0.reuse, 0x1, P2 ;  /* 0x00000000291d7211 */ /* 0x080fe200010f0eff */
[----:B------:R2:W-:Y:S01]  /*11200*/  STL.64 [R1+0xa58], R74 ;  /* 0x000a584a01007387 */ /* 0x0005e20000100a00 */
[----:B------:R-:W-:-:S02]  /*11210*/  LEA.HI.X.SX32 R27, R33, R0, 0x1, P1 ;  /* 0x00000000211b7211 */ /* 0x000fc400008f0eff */
[-C--:B------:R-:W-:Y:S01]  /*11220*/  LEA R30, P1, R39, R12.reuse, 0x1 ;  /* 0x0000000c271e7211 */ /* 0x080fe200078208ff */
[----:B------:R3:W-:Y:S01]  /*11230*/  STL.64 [R1+0xa38], R24 ;  /* 0x000a381801007387 */ /* 0x0007e20000100a00 */
[C---:B-1----:R-:W-:Y:S02]  /*11240*/  LEA R21, R11.reuse, R17, 0x2 ;  /* 0x000000110b157211 */ /* 0x042fe400078e10ff */
[----:B0-----:R-:W-:Y:S02]  /*11250*/  CS2R R76, SRZ ;  /* 0x00000000004c7805 */ /* 0x001fe4000001ff00 */
[----:B------:R-:W-:Y:S02]  /*11260*/  LEA R23, R11, R21, 0x2 ;  /* 0x000000150b177211 */ /* 0x000fe400078e10ff */
[----:B--2---:R-:W-:-:S04]  /*11270*/  LEA R74, P0, R31, R12, 0x1 ;  /* 0x0000000c1f4a7211 */ /* 0x004fc800078008ff */
[----:B------:R-:W-:Y:S02]  /*11280*/  LEA.HI.X.SX32 R75, R31, R0, 0x1, P0 ;  /* 0x000000001f4b7211 */ /* 0x000fe400000f0eff */
[----:B------:R-:W-:Y:S02]  /*11290*/  LEA R32, P0, R37, R12, 0x1 ;  /* 0x0000000c25207211 */ /* 0x000fe400078008ff */
[-C--:B------:R-:W-:Y:S01]  /*112a0*/  LEA.HI.X.SX32 R31, R39, R0.reuse, 0x1, P1 ;  /* 0x00000000271f7211 */ /* 0x080fe200008f0eff */
[----:B------:R0:W-:Y:S01]  /*112b0*/  STL.64 [R1+0xa48], R74 ;  /* 0x000a484a01007387 */ /* 0x0001e20000100a00 */
[----:B------:R-:W-:Y:S02]  /*112c0*/  LEA.HI.X.SX32 R33, R37, R0, 0x1, P0 ;  /* 0x0000000025217211 */ /* 0x000fe400000f0eff */
[----:B------:R-:W-:Y:S01]  /*112d0*/  LEA R34, P0, R43, R12, 0x1 ;  /* 0x0000000c2b227211 */ /* 0x000fe200078008ff */
[----:B------:R1:W-:Y:S01]  /*112e0*/  STL.64 [R1+0xa40], R26 ;  /* 0x000a401a01007387 */ /* 0x0003e20000100a00 */
[----:B---3--:R-:W-:-:S02]  /*112f0*/  LEA R25, R11, R23, 0x2 ;  /* 0x000000170b197211 */ /* 0x008fc400078e10ff */
[----:B------:R-:W-:Y:S01]  /*11300*/  LEA.HI.X.SX32 R35, R43, R0, 0x1, P0 ;  /* 0x000000002b237211 */ /* 0x000fe200000f0eff */
[----:B------:R2:W-:Y:S04]  /*11310*/  STL.64 [R1+0xa28], R30 ;  /* 0x000a281e01007387 */ /* 0x0005e80000100a00 */
[----:B------:R3:W-:Y:S01]  /*11320*/  STL.64 [R1+0xa30], R32 ;  /* 0x000a302001007387 */ /* 0x0007e20000100a00 */
[----:B0-----:R-:W-:-:S03]  /*11330*/  CS2R R74, SRZ ;  /* 0x00000000004a7805 */ /* 0x001fc6000001ff00 */
[----:B------:R0:W-:Y:S01]  /*11340*/  STL.64 [R1+0xa20], R28 ;  /* 0x000a201c01007387 */ /* 0x0001e20000100a00 */
[----:B-1----:R-:W-:-:S03]  /*11350*/  LEA R27, R11, R25, 0x2 ;  /* 0x000000190b1b7211 */ /* 0x002fc600078e10ff */
[----:B------:R1:W-:Y:S01]  /*11360*/  STL.64 [R1+0xa18], R34 ;  /* 0x000a182201007387 */ /* 0x0003e20000100a00 */
[----:B--2---:R-:W-:Y:S02]  /*11370*/  LEA R31, R11, R27, 0x2 ;  /* 0x0000001b0b1f7211 */ /* 0x004fe400078e10ff */
[-C--:B---3--:R-:W-:Y:S02]  /*11380*/  LEA R32, P1, R45, R12.reuse, 0x1 ;  /* 0x0000000c2d207211 */ /* 0x088fe400078208ff */
[----:B------:R-:W-:Y:S02]  /*11390*/  LEA R37, R11, R31, 0x2 ;  /* 0x0000001f0b257211 */ /* 0x000fe400078e10ff */
[----:B0-----:R-:W-:Y:S02]  /*113a0*/  LEA R28, P2, R47, R12, 0x1 ;  /* 0x0000000c2f1c7211 */ /* 0x001fe400078408ff */
[-C--:B------:R-:W-:Y:S02]  /*113b0*/  LEA.HI.X.SX32 R33, R45, R0.reuse, 0x1, P1 ;  /* 0x000000002d217211 */ /* 0x080fe400008f0eff */
[----:B------:R-:W-:-:S02]  /*113c0*/  LEA.HI.X.SX32 R29, R47, R0, 0x1, P2 ;  /* 0x000000002f1d7211 */ /* 0x000fc400010f0eff */
[----:B-1----:R-:W-:Y:S01]  /*113d0*/  LEA R34, P0, R49, R12, 0x1 ;  /* 0x0000000c31227211 */ /* 0x002fe200078008ff */
[----:B------:R0:W-:Y:S01]  /*113e0*/  STL.64 [R1+0xa10], R32 ;  /* 0x000a102001007387 */ /* 0x0001e20000100a00 */
[----:B------:R-:W-:Y:S02]  /*113f0*/  LEA R39, R11, R37, 0x2 ;  /* 0x000000250b277211 */ /* 0x000fe400078e10ff */
[----:B------:R-:W-:Y:S01]  /*11400*/  LEA.HI.X.SX32 R35, R49, R0, 0x1, P0 ;  /* 0x0000000031237211 */ /* 0x000fe200000f0eff */
[----:B------:R1:W-:Y:S01]  /*11410*/  STL.64 [R1+0xa08], R28 ;  /* 0x000a081c01007387 */ /* 0x0003e20000100a00 */
[----:B------:R-:W-:-:S03]  /*11420*/  LEA R41, R11, R39, 0x2 ;  /* 0x000000270b297211 */ /* 0x000fc600078e10ff */
[----:B------:R2:W-:Y:S01]  /*11430*/  STL.64 [R1+0xa00], R34 ;  /* 0x000a002201007387 */ /* 0x0005e20000100a00 */
[----:B------:R-:W-:Y:S02]  /*11440*/  LEA R43, R11, R41, 0x2 ;  /* 0x000000290b2b7211 */ /* 0x000fe400078e10ff */
[-C--:B0-----:R-:W-:Y:S02]  /*11450*/  LEA R32, P1, R51, R12.reuse, 0x1 ;  /* 0x0000000c33207211 */ /* 0x081fe400078208ff */
[----:B------:R-:W-:Y:S02]  /*11460*/  LEA R45, R11, R43, 0x2 ;  /* 0x0000002b0b2d7211 */ /* 0x000fe400078e10ff */
[----:B-1----:R-:W-:Y:S02]  /*11470*/  LEA R28, P2, R53, R12, 0x1 ;  /* 0x0000000c351c7211 */ /* 0x002fe400078408ff */
[-C--:B------:R-:W-:Y:S02]  /*11480*/  LEA.HI.X.SX32 R33, R51, R0.reuse, 0x1, P1 ;  /* 0x0000000033217211 */ /* 0x080fe400008f0eff */
[----:B------:R-:W-:-:S02]  /*11490*/  LEA.HI.X.SX32 R29, R53, R0, 0x1, P2 ;  /* 0x00000000351d7211 */ /* 0x000fc400010f0eff */
[----:B--2---:R-:W-:Y:S01]  /*114a0*/  LEA R34, P0, R55, R12, 0x1 ;  /* 0x0000000c37227211 */ /* 0x004fe200078008ff */
        /* <DEDUP_REMOVED lines=17> */
[----:B------:R-:W-:Y:S02]  /*115c0*/  LEA R57, R11, R55, 0x2 ;  /* 0x000000370b397211 */ /* 0x000fe400078e10ff */
[----:B------:R-:W-:Y:S01]  /*115d0*/  CS2R R60, SRZ ;  /* 0x00000000003c7805 */ /* 0x000fe2000001ff00 */
[----:B------:R2:W-:Y:S01]  /*115e0*/  STL.64 [R1+0x9d0], R34 ;  /* 0x0009d02201007387 */ /* 0x0005e20000100a00 */
[----:B0-----:R-:W-:-:S02]  /*115f0*/  LEA R32, P1, R63, R12, 0x1 ;  /* 0x0000000c3f207211 */ /* 0x001fc400078208ff */
[----:B-1----:R-:W-:Y:S02]  /*11600*/  LEA R28, P2, R65, R12, 0x1 ;  /* 0x0000000c411c7211 */ /* 0x002fe400078408ff */
[-C--:B------:R-:W-:Y:S02]  /*11610*/  LEA.HI.X.SX32 R33, R63, R0.reuse, 0x1, P1 ;  /* 0x000000003f217211 */ /* 0x080fe400008f0eff */
[----:B------:R-:W-:Y:S02]  /*11620*/  CS2R R62, SRZ ;  /* 0x00000000003e7805 */ /* 0x000fe4000001ff00 */
[----:B------:R-:W-:Y:S02]  /*11630*/  LEA.HI.X.SX32 R29, R65, R0, 0x1, P2 ;  /* 0x00000000411d7211 */ /* 0x000fe400010f0eff */
[----:B------:R-:W-:Y:S02]  /*11640*/  CS2R R64, SRZ ;  /* 0x0000000000407805 */ /* 0x000fe4000001ff00 */
[C---:B--2---:R-:W-:Y:S01]  /*11650*/  LEA R34, P0, R67.reuse, R12, 0x1 ;  /* 0x0000000c43227211 */ /* 0x044fe200078008ff */
[----:B------:R0:W-:Y:S03]  /*11660*/  STL.64 [R1+0x9c8], R32 ;  /* 0x0009c82001007387 */ /* 0x0001e60000100a00 */
[----:B------:R-:W-:Y:S01]  /*11670*/  LEA.HI.X.SX32 R35, R67, R0, 0x1, P0 ;  /* 0x0000000043237211 */ /* 0x000fe200000f0eff */
[----:B------:R1:W-:Y:S01]  /*11680*/  STL.64 [R1+0x9c0], R28 ;  /* 0x0009c01c01007387 */ /* 0x0003e20000100a00 */
[----:B------:R-:W-:-:S03]  /*11690*/  CS2R R66, SRZ ;  /* 0x0000000000427805 */ /* 0x000fc6000001ff00 */
[----:B------:R2:W-:Y:S01]  /*116a0*/  STL.64 [R1+0x9b8], R34 ;  /* 0x0009b82201007387 */ /* 0x0005e20000100a00 */
[-C--:B0-----:R-:W-:Y:S02]  /*116b0*/  LEA R32, P1, R69, R12.reuse, 0x1 ;  /* 0x0000000c45207211 */ /* 0x081fe400078208ff */
[----:B-1----:R-:W-:Y:S02]  /*116c0*/  LEA R28, P2, R71, R12, 0x1 ;  /* 0x0000000c471c7211 */ /* 0x002fe400078408ff */
[-C--:B------:R-:W-:Y:S02]  /*116d0*/  LEA.HI.X.SX32 R33, R69, R0.reuse, 0x1, P1 ;  /* 0x0000000045217211 */ /* 0x080fe400008f0eff */
[----:B------:R-:W-:Y:S02]  /*116e0*/  CS2R R68, SRZ ;  /* 0x0000000000447805 */ /* 0x000fe4000001ff00 */
[----:B------:R-:W-:Y:S02]  /*116f0*/  LEA.HI.X.SX32 R29, R71, R0, 0x1, P2 ;  /* 0x00000000471d7211 */ /* 0x000fe400010f0eff */
[----:B------:R-:W-:-:S02]  /*11700*/  CS2R R70, SRZ ;  /* 0x0000000000467805 */ /* 0x000fc4000001ff00 */
[C---:B--2---:R-:W-:Y:S01]  /*11710*/  LEA R34, P0, R73.reuse, R12, 0x1 ;  /* 0x0000000c49227211 */ /* 0x044fe200078008ff */
[----:B------:R0:W-:Y:S03]  /*11720*/  STL.64 [R1+0x9b0], R32 ;  /* 0x0009b02001007387 */ /* 0x0001e60000100a00 */
[----:B------:R-:W-:Y:S01]  /*11730*/  LEA.HI.X.SX32 R35, R73, R0, 0x1, P0 ;  /* 0x0000000049237211 */ /* 0x000fe200000f0eff */
[----:B------:R1:W-:Y:S01]  /*11740*/  STL.64 [R1+0x9a8], R28 ;  /* 0x0009a81c01007387 */ /* 0x0003e20000100a00 */
[----:B------:R-:W-:-:S03]  /*11750*/  CS2R R72, SRZ ;  /* 0x0000000000487805 */ /* 0x000fc6000001ff00 */
[----:B------:R-:W-:Y:S01]  /*11760*/  STL.64 [R1+0x9a0], R34 ;  /* 0x0009a02201007387 */ /* 0x000fe20000100a00 */
[-C--:B0-----:R-:W-:Y:S02]  /*11770*/  LEA R32, P1, R9, R12.reuse, 0x1 ;  /* 0x0000000c09207211 */ /* 0x081fe400078208ff */
[----:B-1----:R-:W-:Y:S02]  /*11780*/  LEA R28, P2, R13, R12, 0x1 ;  /* 0x0000000c0d1c7211 */ /* 0x002fe400078408ff */
[-C--:B------:R-:W-:Y:S02]  /*11790*/  LEA.HI.X.SX32 R33, R9, R0.reuse, 0x1, P1 ;  /* 0x0000000009217211 */ /* 0x080fe400008f0eff */
[----:B------:R-:W-:Y:S02]  /*117a0*/  LEA.HI.X.SX32 R29, R13, R0, 0x1, P2 ;  /* 0x000000000d1d7211 */ /* 0x000fe400010f0eff */
[----:B------:R-:W-:Y:S01]  /*117b0*/  LEA R8, P2, R21, R12, 0x1 ;  /* 0x0000000c15087211 */ /* 0x000fe200078408ff */
[----:B------:R0:W-:Y:S01]  /*117c0*/  STL.64 [R1+0x998], R32 ;  /* 0x0009982001007387 */ /* 0x0001e20000100a00 */
[----:B------:R-:W-:-:S02]  /*117d0*/  LEA R13, R11, R57, 0x2 ;  /* 0x000000390b0d7211 */ /* 0x000fc400078e10ff */
[----:B------:R-:W-:Y:S01]  /*117e0*/  LEA.HI.X.SX32 R9, R21, R0, 0x1, P2 ;  /* 0x0000000015097211 */ /* 0x000fe200010f0eff */
[----:B------:R1:W-:Y:S01]  /*117f0*/  STL.64 [R1+0x990], R28 ;  /* 0x0009901c01007387 */ /* 0x0003e20000100a00 */
[----:B------:R-:W-:-:S04]  /*11800*/  LEA R59, R11, R13, 0x2 ;  /* 0x0000000d0b3b7211 */ /* 0x000fc800078e10ff */
[----:B------:R-:W-:Y:S02]  /*11810*/  LEA R21, R11, R59, 0x2 ;  /* 0x0000003b0b157211 */ /* 0x000fe400078e10ff */
[-C--:B0-----:R-:W-:Y:S02]  /*11820*/  LEA R32, P0, R15, R12.reuse, 0x1 ;  /* 0x0000000c0f207211 */ /* 0x081fe400078008ff */
[----:B-1----:R-:W-:Y:S02]  /*11830*/  LEA R28, P1, R17, R12, 0x1 ;  /* 0x0000000c111c7211 */ /* 0x002fe400078208ff */
[-C--:B------:R-:W-:Y:S02]  /*11840*/  LEA.HI.X.SX32 R33, R15, R0.reuse, 0x1, P0 ;  /* 0x000000000f217211 */ /* 0x080fe400000f0eff */
[----:B------:R-:W-:Y:S02]  /*11850*/  LEA.HI.X.SX32 R29, R17, R0, 0x1, P1 ;  /* 0x00000000111d7211 */ /* 0x000fe400008f0eff */
[-C--:B------:R-:W-:Y:S01]  /*11860*/  LEA R16, P0, R23, R12.reuse, 0x1 ;  /* 0x0000000c17107211 */ /* 0x080fe200078008ff */
[----:B------:R-:W-:Y:S01]  /*11870*/  STL.64 [R1+0x988], R32 ;  /* 0x0009882001007387 */ /* 0x000fe20000100a00 */
[----:B------:R-:W-:-:S02]  /*11880*/  LEA R14, P1, R25, R12, 0x1 ;  /* 0x0000000c190e7211 */ /* 0x000fc400078208ff */
[-C--:B------:R-:W-:Y:S01]  /*11890*/  LEA.HI.X.SX32 R17, R23, R0.reuse, 0x1, P0 ;  /* 0x0000000017117211 */ /* 0x080fe200000f0eff */
[----:B------:R0:W-:Y:S01]  /*118a0*/  STL.64 [R1+0x980], R28 ;  /* 0x0009801c01007387 */ /* 0x0001e20000100a00 */
[----:B------:R-:W-:-:S03]  /*118b0*/  LEA.HI.X.SX32 R15, R25, R0, 0x1, P1 ;  /* 0x00000000190f7211 */ /* 0x000fc600008f0eff */
[----:B------:R1:W-:Y:S04]  /*118c0*/  STL.64 [R1+0x978], R8 ;  /* 0x0009780801007387 */ /* 0x0003e80000100a00 */
[----:B------:R2:W-:Y:S04]  /*118d0*/  STL.64 [R1+0x970], R16 ;  /* 0x0009701001007387 */ /* 0x0005e80000100a00 */
[----:B------:R3:W-:Y:S01]  /*118e0*/  STL.64 [R1+0x968], R14 ;  /* 0x0009680e01007387 */ /* 0x0007e20000100a00 */
[----:B0-----:R-:W-:Y:S02]  /*118f0*/  LEA R29, R11, R21, 0x2 ;  /* 0x000000150b1d7211 */ /* 0x001fe400078e10ff */
[----:B-1----:R-:W-:-:S02]  /*11900*/  LEA R8, P2, R27, R12, 0x1 ;  /* 0x0000000c1b087211 */ /* 0x002fc400078408ff */
[----:B------:R-:W-:Y:S02]  /*11910*/  LEA R33, R11, R29, 0x2 ;  /* 0x0000001d0b217211 */ /* 0x000fe400078e10ff */
[----:B------:R-:W-:Y:S02]  /*11920*/  LEA.HI.X.SX32 R9, R27, R0, 0x1, P2 ;  /* 0x000000001b097211 */ /* 0x000fe400010f0eff */
[-C--:B--2---:R-:W-:Y:S02]  /*11930*/  LEA R16, P0, R31, R12.reuse, 0x1 ;  /* 0x0000000c1f107211 */ /* 0x084fe400078008ff */
[----:B---3--:R-:W-:Y:S01]  /*11940*/  LEA R14, P1, R37, R12, 0x1 ;  /* 0x0000000c250e7211 */ /* 0x008fe200078208ff */
[----:B------:R0:W-:Y:S01]  /*11950*/  STL.64 [R1+0x960], R8 ;  /* 0x0009600801007387 */ /* 0x0001e20000100a00 */
[-C--:B------:R-:W-:Y:S02]  /*11960*/  LEA.HI.X.SX32 R17, R31, R0.reuse, 0x1, P0 ;  /* 0x000000001f117211 */ /* 0x080fe400000f0eff */
[----:B------:R-:W-:-:S02]  /*11970*/  LEA.HI.X.SX32 R15, R37, R0, 0x1, P1 ;  /* 0x00000000250f7211 */ /* 0x000fc400008f0eff */
[----:B------:R-:W-:Y:S02]  /*11980*/  LEA R22, P0, R41, R12, 0x1 ;  /* 0x0000000c29167211 */ /* 0x000fe400078008ff */
[----:B------:R-:W-:Y:S01]  /*11990*/  LEA R35, R11, R33, 0x2 ;  /* 0x000000210b237211 */ /* 0x000fe200078e10ff */
[----:B------:R1:W-:Y:S01]  /*119a0*/  STL.64 [R1+0x950], R14 ;  /* 0x0009500e01007387 */ /* 0x0003e20000100a00 */
[----:B------:R-:W-:Y:S02]  /*119b0*/  LEA.HI.X.SX32 R23, R41, R0, 0x1, P0 ;  /* 0x0000000029177211 */ /* 0x000fe400000f0eff */
[-C--:B------:R-:W-:Y:S01]  /*119c0*/  LEA R24, P0, R47, R12.reuse, 0x1 ;  /* 0x0000000c2f187211 */ /* 0x080fe200078008ff */
[----:B------:R2:W-:Y:S01]  /*119d0*/  STL.64 [R1+0x958], R16 ;  /* 0x0009581001007387 */ /* 0x0005e20000100a00 */
[----:B0-----:R-:W-:Y:S02]  /*119e0*/  LEA R8, P2, R39, R12, 0x1 ;  /* 0x0000000c27087211 */ /* 0x001fe400078408ff */
[----:B------:R-:W-:-:S02]  /*119f0*/  LEA.HI.X.SX32 R25, R47, R0, 0x1, P0 ;  /* 0x000000002f197211 */ /* 0x000fc400000f0eff */
[----:B------:R-:W-:Y:S02]  /*11a00*/  CS2R R46, SRZ ;  /* 0x00000000002e7805 */ /* 0x000fe4000001ff00 */
[----:B------:R-:W-:Y:S02]  /*11a10*/  LEA.HI.X.SX32 R9, R39, R0, 0x1, P2 ;  /* 0x0000000027097211 */ /* 0x000fe400010f0eff */
[----:B------:R-:W-:Y:S02]  /*11a20*/  LEA R38, P0, R53, R12, 0x1 ;  /* 0x0000000c35267211 */ /* 0x000fe400078008ff */
[----:B-1----:R-:W-:Y:S01]  /*11a30*/  LEA R15, R11, R35, 0x2 ;  /* 0x000000230b0f7211 */ /* 0x002fe200078e10ff */
[----:B------:R0:W-:Y:S01]  /*11a40*/  STL.64 [R1+0x948], R8 ;  /* 0x0009480801007387 */ /* 0x0001e20000100a00 */
[----:B------:R-:W-:Y:S02]  /*11a50*/  LEA.HI.X.SX32 R39, R53, R0, 0x1, P0 ;  /* 0x0000000035277211 */ /* 0x000fe400000f0eff */
[----:B------:R-:W-:-:S02]  /*11a60*/  CS2R R52, SRZ ;  /* 0x0000000000347805 */ /* 0x000fc4000001ff00 */
[-C--:B--2---:R-:W-:Y:S01]  /*11a70*/  LEA R16, P1, R43, R12.reuse, 0x1 ;  /* 0x0000000c2b107211 */ /* 0x084fe200078208ff */
[----:B------:R1:W-:Y:S01]  /*11a80*/  STL.64 [R1+0x940], R22 ;  /* 0x0009401601007387 */ /* 0x0003e20000100a00 */
[----:B------:R-:W-:Y:S02]  /*11a90*/  LEA R40, P0, R13, R12, 0x1 ;  /* 0x0000000c0d287211 */ /* 0x000fe400078008ff */
[-C--:B------:R-:W-:Y:S02]  /*11aa0*/  LEA.HI.X.SX32 R17, R43, R0.reuse, 0x1, P1 ;  /* 0x000000002b117211 */ /* 0x080fe400008f0eff */
[----:B------:R-:W-:Y:S02]  /*11ab0*/  CS2R R42, SRZ ;  /* 0x00000000002a7805 */ /* 0x000fe4000001ff00 */
[----:B------:R-:W-:Y:S02]  /*11ac0*/  LEA R27, R11, R15, 0x2 ;  /* 0x0000000f0b1b7211 */ /* 0x000fe400078e10ff */
[----:B------:R-:W-:Y:S01]  /*11ad0*/  LEA.HI.X.SX32 R41, R13, R0, 0x1, P0 ;  /* 0x000000000d297211 */ /* 0x000fe200000f0eff */
[----:B------:R2:W-:Y:S01]  /*11ae0*/  STL.64 [R1+0x938], R16 ;  /* 0x0009381001007387 */ /* 0x0005e20000100a00 */
[----:B0-----:R-:W-:-:S02]  /*11af0*/  LEA R8, P2, R45, R12, 0x1 ;  /* 0x0000000c2d087211 */ /* 0x001fc400078408ff */
[----:B------:R-:W-:Y:S02]  /*11b00*/  LEA R31, R11, R27, 0x2 ;  /* 0x0000001b0b1f7211 */ /* 0x000fe400078e10ff */
[----:B------:R-:W-:Y:S02]  /*11b10*/  LEA.HI.X.SX32 R9, R45, R0, 0x1, P2 ;  /* 0x000000002d097211 */ /* 0x000fe400010f0eff */
[----:B------:R-:W-:Y:S02]  /*11b20*/  CS2R R44, SRZ ;  /* 0x00000000002c7805 */ /* 0x000fe4000001ff00 */
[C---:B-1----:R-:W-:Y:S01]  /*11b30*/  LEA R22, P1, R49.reuse, R12, 0x1 ;  /* 0x0000000c31167211 */ /* 0x042fe200078208ff */
[----:B------:R0:W-:Y:S03]  /*11b40*/  STL.64 [R1+0x930], R8 ;  /* 0x0009300801007387 */ /* 0x0001e60000100a00 */
[----:B------:R-:W-:-:S02]  /*11b50*/  LEA.HI.X.SX32 R23, R49, R0, 0x1, P1 ;  /* 0x0000000031177211 */ /* 0x000fc400008f0eff */
[----:B------:R-:W-:Y:S02]  /*11b60*/  CS2R R48, SRZ ;  /* 0x0000000000307805 */ /* 0x000fe4000001ff00 */
[----:B------:R-:W-:Y:S02]  /*11b70*/  LEA R36, P1, R55, R12, 0x1 ;  /* 0x0000000c37247211 */ /* 0x000fe400078208ff */
[----:B--2---:R-:W-:Y:S01]  /*11b80*/  LEA R17, R11, R31, 0x2 ;  /* 0x0000001f0b117211 */ /* 0x004fe200078e10ff */
[----:B------:R1:W-:Y:S01]  /*11b90*/  STL.64 [R1+0x920], R22 ;  /* 0x0009201601007387 */ /* 0x0003e20000100a00 */
[----:B------:R-:W-:Y:S02]  /*11ba0*/  LEA.HI.X.SX32 R37, R55, R0, 0x1, P1 ;  /* 0x0000000037257211 */ /* 0x000fe400008f0eff */
[----:B------:R-:W-:Y:S01]  /*11bb0*/  CS2R R54, SRZ ;  /* 0x0000000000367805 */ /* 0x000fe2000001ff00 */
[----:B------:R2:W-:Y:S01]  /*11bc0*/  STL.64 [R1+0x928], R24 ;  /* 0x0009281801007387 */ /* 0x0005e20000100a00 */
[----:B0-----:R-:W-:-:S04]  /*11bd0*/  LEA R8, P2, R51, R12, 0x1 ;  /* 0x0000000c33087211 */ /* 0x001fc800078408ff */
[----:B------:R-:W-:Y:S02]  /*11be0*/  LEA.HI.X.SX32 R9, R51, R0, 0x1, P2 ;  /* 0x0000000033097211 */ /* 0x000fe400010f0eff */
[----:B------:R-:W-:Y:S02]  /*11bf0*/  CS2R R50, SRZ ;  /* 0x0000000000327805 */ /* 0x000fe4000001ff00 */
[C---:B-1----:R-:W-:Y:S01]  /*11c00*/  LEA R23, R11.reuse, R17, 0x2 ;  /* 0x000000110b177211 */ /* 0x042fe200078e10ff */
[----:B------:R0:W-:Y:S03]  /*11c10*/  STL.64 [R1+0x918], R8 ;  /* 0x0009180801007387 */ /* 0x0001e60000100a00 */
[----:B--2---:R-:W-:Y:S02]  /*11c20*/  LEA R25, R11, R23, 0x2 ;  /* 0x000000170b197211 */ /* 0x004fe400078e10ff */
[----:B0-----:R-:W-:-:S04]  /*11c30*/  LEA R8, P2, R57, R12, 0x1 ;  /* 0x0000000c39087211 */ /* 0x001fc800078408ff */
[----:B------:R-:W-:Y:S02]  /*11c40*/  LEA.HI.X.SX32 R9, R57, R0, 0x1, P2 ;  /* 0x0000000039097211 */ /* 0x000fe400010f0eff */
[----:B------:R-:W-:-:S03]  /*11c50*/  CS2R R56, SRZ ;  /* 0x0000000000387805 */ /* 0x000fc6000001ff00 */
[----:B------:R0:W-:Y:S04]  /*11c60*/  STL.64 [R1+0x900], R8 ;  /* 0x0009000801007387 */ /* 0x0001e80000100a00 */
[----:B------:R1:W-:Y:S04]  /*11c70*/  STL.64 [R1+0x910], R38 ;  /* 0x0009102601007387 */ /* 0x0003e80000100a00 */
[----:B------:R2:W-:Y:S04]  /*11c80*/  STL.64 [R1+0x908], R36 ;  /* 0x0009082401007387 */ /* 0x0005e80000100a00 */
[----:B------:R3:W-:Y:S01]  /*11c90*/  STL.64 [R1+0x8f8], R40 ;  /* 0x0008f82801007387 */ /* 0x0007e20000100a00 */
[----:B0-----:R-:W-:-:S02]  /*11ca0*/  LEA R9, R11, R25, 0x2 ;  /* 0x000000190b097211 */ /* 0x001fc400078e10ff */
[-C--:B-1----:R-:W-:Y:S02]  /*11cb0*/  LEA R38, P1, R59, R12.reuse, 0x1 ;  /* 0x0000000c3b267211 */ /* 0x082fe400078208ff */
[----:B------:R-:W-:Y:S02]  /*11cc0*/  LEA R16, R11, R9, 0x2 ;  /* 0x000000090b107211 */ /* 0x000fe400078e10ff */
[----:B--2---:R-:W-:Y:S02]  /*11cd0*/  LEA R36, P2, R21, R12, 0x1 ;  /* 0x0000000c15247211 */ /* 0x004fe400078408ff */
[-C--:B------:R-:W-:Y:S02]  /*11ce0*/  LEA.HI.X.SX32 R39, R59, R0.reuse, 0x1, P1 ;  /* 0x000000003b277211 */ /* 0x080fe400008f0eff */
[----:B------:R-:W-:Y:S02]  /*11cf0*/  CS2R R58, SRZ ;  /* 0x00000000003a7805 */ /* 0x000fe4000001ff00 */
[----:B------:R-:W-:-:S02]  /*11d00*/  LEA.HI.X.SX32 R37, R21, R0, 0x1, P2 ;  /* 0x0000000015257211 */ /* 0x000fc400010f0eff */
[----:B---3--:R-:W-:Y:S01]  /*11d10*/  LEA R40, P0, R29, R12, 0x1 ;  /* 0x0000000c1d287211 */ /* 0x008fe200078008ff */
[----:B------:R0:W-:Y:S01]  /*11d20*/  STL.64 [R1+0x8f0], R38 ;  /* 0x0008f02601007387 */ /* 0x0001e20000100a00 */
[----:B------:R-:W-:Y:S02]  /*11d30*/  LEA R21, R11, R16, 0x2 ;  /* 0x000000100b157211 */ /* 0x000fe400078e10ff */
[----:B------:R-:W-:Y:S01]  /*11d40*/  LEA.HI.X.SX32 R41, R29, R0, 0x1, P0 ;  /* 0x000000001d297211 */ /* 0x000fe200000f0eff */
[----:B------:R1:W-:Y:S01]  /*11d50*/  STL.64 [R1+0x8e8], R36 ;  /* 0x0008e82401007387 */ /* 0x0003e20000100a00 */
[----:B------:R-:W-:-:S03]  /*11d60*/  LEA R13, R11, R21, 0x2 ;  /* 0x000000150b0d7211 */ /* 0x000fc600078e10ff */
[----:B------:R2:W-:Y:S01]  /*11d70*/  STL.64 [R1+0x8e0], R40 ;  /* 0x0008e02801007387 */ /* 0x0005e20000100a00 */
[----:B------:R-:W-:Y:S02]  /*11d80*/  LEA R14, R11, R13, 0x2 ;  /* 0x0000000d0b0e7211 */ /* 0x000fe400078e10ff */
[----:B0-----:R-:W-:Y:S02]  /*11d90*/  LEA R38, P1, R33, R12, 0x1 ;  /* 0x0000000c21267211 */ /* 0x001fe400078208ff */
[----:B------:R-:W-:Y:S02]  /*11da0*/  LEA R20, R11, R14, 0x2 ;  /* 0x0000000e0b147211 */ /* 0x000fe400078e10ff */
[----:B-1----:R-:W-:Y:S02]  /*11db0*/  LEA R36, P2, R35, R12, 0x1 ;  /* 0x0000000c23247211 */ /* 0x002fe400078408ff */
[-C--:B------:R-:W-:Y:S02]  /*11dc0*/  LEA.HI.X.SX32 R39, R33, R0.reuse, 0x1, P1 ;  /* 0x0000000021277211 */ /* 0x080fe400008f0eff */
[----:B------:R-:W-:-:S02]  /*11dd0*/  LEA.HI.X.SX32 R37, R35, R0, 0x1, P2 ;  /* 0x0000000023257211 */ /* 0x000fc400010f0eff */
[----:B------:R-:W-:Y:S02]  /*11de0*/  CS2R R34, SRZ ;  /* 0x0000000000227805 */ /* 0x000fe4000001ff00 */
[-C--:B------:R-:W-:Y:S02]  /*11df0*/  LEA R32, P1, R27, R12.reuse, 0x1 ;  /* 0x0000000c1b207211 */ /* 0x080fe400078208ff */
[----:B--2---:R-:W-:Y:S02]  /*11e00*/  CS2R R40, SRZ ;  /* 0x0000000000287805 */ /* 0x004fe4000001ff00 */
[----:B------:R-:W-:Y:S01]  /*11e10*/  LEA R28, P2, R31, R12, 0x1 ;  /* 0x0000000c1f1c7211 */ /* 0x000fe200078408ff */
[----:B------:R0:W-:Y:S01]  /*11e20*/  STL.64 [R1+0x8d0], R36 ;  /* 0x0008d02401007387 */ /* 0x0001e20000100a00 */
[-C--:B------:R-:W-:Y:S02]  /*11e30*/  LEA.HI.X.SX32 R33, R27, R0.reuse, 0x1, P1 ;  /* 0x000000001b217211 */ /* 0x080fe400008f0eff */
[----:B------:R-:W-:Y:S01]  /*11e40*/  LEA.HI.X.SX32 R29, R31, R0, 0x1, P2 ;  /* 0x000000001f1d7211 */ /* 0x000fe200010f0eff */
[----:B------:R1:W-:Y:S01]  /*11e50*/  STL.64 [R1+0x8d8], R38 ;  /* 0x0008d82601007387 */ /* 0x0003e20000100a00 */
[----:B------:R-:W-:-:S02]  /*11e60*/  LEA R26, P2, R25, R12, 0x1 ;  /* 0x0000000c191a7211 */ /* 0x000fc400078408ff */
[----:B------:R-:W-:Y:S02]  /*11e70*/  CS2R R30, SRZ ;  /* 0x00000000001e7805 */ /* 0x000fe4000001ff00 */
[----:B------:R-:W-:Y:S02]  /*11e80*/  LEA R4, R11, R20, 0x2 ;  /* 0x000000140b047211 */ /* 0x000fe400078e10ff */
[----:B------:R-:W-:Y:S02]  /*11e90*/  LEA.HI.X.SX32 R27, R25, R0, 0x1, P2 ;  /* 0x00000000191b7211 */ /* 0x000fe400010f0eff */
[-C--:B------:R-:W-:Y:S02]  /*11ea0*/  LEA R22, P2, R21, R12.reuse, 0x1 ;  /* 0x0000000c15167211 */ /* 0x080fe400078408ff */
[----:B0-----:R-:W-:Y:S02]  /*11eb0*/  LEA R36, P0, R15, R12, 0x1 ;  /* 0x0000000c0f247211 */ /* 0x001fe400078008ff */
[----:B-1----:R-:W-:-:S02]  /*11ec0*/  CS2R R38, SRZ ;  /* 0x0000000000267805 */ /* 0x002fc4000001ff00 */
[----:B------:R-:W-:Y:S02]  /*11ed0*/  LEA.HI.X.SX32 R37, R15, R0, 0x1, P0 ;  /* 0x000000000f257211 */ /* 0x000fe400000f0eff */
[----:B------:R-:W-:-:S03]  /*11ee0*/  LEA R15, R11, R4, 0x2 ;  /* 0x000000040b0f7211 */ /* 0x000fc600078e10ff */
[----:B------:R0:W-:Y:S04]  /*11ef0*/  STL.64 [R1+0x8c8], R36 ;  /* 0x0008c82401007387 */ /* 0x0001e80000100a00 */
[----:B------:R1:W-:Y:S04]  /*11f00*/  STL.64 [R1+0x8c0], R32 ;  /* 0x0008c02001007387 */ /* 0x0003e80000100a00 */
[----:B------:R2:W-:Y:S01]  /*11f10*/  STL.64 [R1+0x8b8], R28 ;  /* 0x0008b81c01007387 */ /* 0x0005e20000100a00 */
[----:B0-----:R-:W-:Y:S02]  /*11f20*/  CS2R R36, SRZ ;  /* 0x0000000000247805 */ /* 0x001fe4000001ff00 */
[----:B-1----:R-:W-:-:S02]  /*11f30*/  LEA R32, P0, R17, R12, 0x1 ;  /* 0x0000000c11207211 */ /* 0x002fc400078008ff */
[----:B--2---:R-:W-:Y:S02]  /*11f40*/  LEA R28, P1, R23, R12, 0x1 ;  /* 0x0000000c171c7211 */ /* 0x004fe400078208ff */
[-C--:B------:R-:W-:Y:S02]  /*11f50*/  LEA.HI.X.SX32 R33, R17, R0.reuse, 0x1, P0 ;  /* 0x0000000011217211 */ /* 0x080fe400000f0eff */
[-C--:B------:R-:W-:Y:S02]  /*11f60*/  LEA.HI.X.SX32 R29, R23, R0.reuse, 0x1, P1 ;  /* 0x00000000171d7211 */ /* 0x080fe400008f0eff */
[----:B------:R-:W-:Y:S01]  /*11f70*/  LEA.HI.X.SX32 R23, R21, R0, 0x1, P2 ;  /* 0x0000000015177211 */ /* 0x000fe200010f0eff */
[----:B------:R0:W-:Y:S01]  /*11f80*/  STL.64 [R1+0x8b0], R32 ;  /* 0x0008b02001007387 */ /* 0x0001e20000100a00 */
[----:B------:R-:W-:-:S03]  /*11f90*/  LEA R17, R11, R15, 0x2 ;  /* 0x0000000f0b117211 */ /* 0x000fc600078e10ff */
[----:B------:R1:W-:Y:S01]  /*11fa0*/  STL.64 [R1+0x8a8], R28 ;  /* 0x0008a81c01007387 */ /* 0x0003e20000100a00 */
[----:B------:R-:W-:-:S03]  /*11fb0*/  LEA R8, R11, R17, 0x2 ;  /* 0x000000110b087211 */ /* 0x000fc600078e10ff */
[----:B------:R2:W-:Y:S01]  /*11fc0*/  STL.64 [R1+0x8a0], R26 ;  /* 0x0008a01a01007387 */ /* 0x0005e20000100a00 */
[----:B0-----:R-:W-:Y:S02]  /*11fd0*/  CS2R R32, SRZ ;  /* 0x0000000000207805 */ /* 0x001fe4000001ff00 */
[CC--:B-1----:R-:W-:Y:S02]  /*11fe0*/  LEA R28, P0, R9.reuse, R12.reuse, 0x1 ;  /* 0x0000000c091c7211 */ /* 0x0c2fe400078008ff */
[C---:B--2---:R-:W-:Y:S02]  /*11ff0*/  LEA R26, P1, R16.reuse, R12, 0x1 ;  /* 0x0000000c101a7211 */ /* 0x044fe400078208ff */
[-C--:B------:R-:W-:Y:S02]  /*12000*/  LEA.HI.X.SX32 R29, R9, R0.reuse, 0x1, P0 ;  /* 0x00000000091d7211 */ /* 0x080fe400000f0eff */
[----:B------:R-:W-:Y:S02]  /*12010*/  LEA.HI.X.SX32 R27, R16, R0, 0x1, P1 ;  /* 0x00000000101b7211 */ /* 0x000fe400008f0eff */
[----:B------:R-:W-:Y:S01]  /*12020*/  LEA R24, P1, R14, R12, 0x1 ;  /* 0x0000000c0e187211 */ /* 0x000fe200078208ff */
[----:B------:R0:W-:Y:S01]  /*12030*/  STL.64 [R1+0x898], R28 ;  /* 0x0008981c01007387 */ /* 0x0001e20000100a00 */
[----:B------:R-:W-:-:S02]  /*12040*/  LEA R9, R11, R8, 0x2 ;  /* 0x000000080b097211 */ /* 0x000fc400078e10ff */
[----:B------:R-:W-:Y:S01]  /*12050*/  LEA.HI.X.SX32 R25, R14, R0, 0x1, P1 ;  /* 0x000000000e197211 */ /* 0x000fe200008f0eff */
        /* <DEDUP_REMOVED lines=8> */
[C---:B------:R-:W-:Y:S01]  /*120e0*/  LEA R13, R11.reuse, R16, 0x2 ;  /* 0x000000100b0d7211 */ /* 0x040fe200078e10ff */
[----:B------:R0:W-:Y:S03]  /*120f0*/  STL.64 [R1+0x880], R26 ;  /* 0x0008801a01007387 */ /* 0x0001e60000100a00 */
[----:B------:R-:W-:Y:S01]  /*12100*/  LEA R14, R11, R13, 0x2 ;  /* 0x0000000d0b0e7211 */ /* 0x000fe200078e10ff */
[----:B------:R1:W-:Y:S04]  /*12110*/  STL.64 [R1+0x878], R24 ;  /* 0x0008781801007387 */ /* 0x0003e80000100a00 */
[----:B------:R2:W-:Y:S01]  /*12120*/  STL.64 [R1+0x870], R22 ;  /* 0x0008701601007387 */ /* 0x0005e20000100a00 */
[----:B0-----:R-:W-:-:S02]  /*12130*/  LEA R26, P0, R4, R12, 0x1 ;  /* 0x0000000c041a7211 */ /* 0x001fc400078008ff */
[----:B-1----:R-:W-:Y:S02]  /*12140*/  LEA R24, P1, R15, R12, 0x1 ;  /* 0x0000000c0f187211 */ /* 0x002fe400078208ff */
[----:B------:R-:W-:Y:S02]  /*12150*/  LEA.HI.X.SX32 R27, R4, R0, 0x1, P0 ;  /* 0x00000000041b7211 */ /* 0x000fe400000f0eff */
[----:B--2---:R-:W-:Y:S02]  /*12160*/  LEA R22, P2, R17, R12, 0x1 ;  /* 0x0000000c11167211 */ /* 0x004fe400078408ff */
[-C--:B------:R-:W-:Y:S01]  /*12170*/  LEA.HI.X.SX32 R25, R15, R0.reuse, 0x1, P1 ;  /* 0x000000000f197211 */ /* 0x080fe200008f0eff */
[----:B------:R0:W-:Y:S01]  /*12180*/  STL.64 [R1+0x868], R26 ;  /* 0x0008681a01007387 */ /* 0x0001e20000100a00 */
[----:B------:R-:W-:Y:S02]  /*12190*/  LEA.HI.X.SX32 R23, R17, R0, 0x1, P2 ;  /* 0x0000000011177211 */ /* 0x000fe400010f0eff */
[----:B------:R-:W-:Y:S01]  /*121a0*/  LEA R20, P2, R16, R12, 0x1 ;  /* 0x0000000c10147211 */ /* 0x000fe200078408ff */
[----:B------:R1:W-:Y:S01]  /*121b0*/  STL.64 [R1+0x860], R24 ;  /* 0x0008601801007387 */ /* 0x0003e20000100a00 */
[----:B------:R-:W-:-:S02]  /*121c0*/  LEA R15, R11, R14, 0x2 ;  /* 0x0000000e0b0f7211 */ /* 0x000fc400078e10ff */
[----:B------:R-:W-:Y:S01]  /*121d0*/  LEA.HI.X.SX32 R21, R16, R0, 0x1, P2 ;  /* 0x0000000010157211 */ /* 0x000fe200010f0eff */
[----:B------:R2:W-:Y:S01]  /*121e0*/  STL.64 [R1+0x858], R22 ;  /* 0x0008581601007387 */ /* 0x0005e20000100a00 */
[----:B------:R-:W-:Y:S02]  /*121f0*/  LEA R4, R11, R15, 0x2 ;  /* 0x0000000f0b047211 */ /* 0x000fe400078e10ff */
[----:B0-----:R-:W-:Y:S02]  /*12200*/  CS2R R26, SRZ ;  /* 0x00000000001a7805 */ /* 0x001fe4000001ff00 */
[CC--:B-1----:R-:W-:Y:S02]  /*12210*/  LEA R24, P0, R8.reuse, R12.reuse, 0x1 ;  /* 0x0000000c08187211 */ /* 0x0c2fe400078008ff */
[----:B--2---:R-:W-:Y:S02]  /*12220*/  LEA R22, P1, R9, R12, 0x1 ;  /* 0x0000000c09167211 */ /* 0x004fe400078208ff */
[----:B------:R-:W-:-:S02]  /*12230*/  LEA.HI.X.SX32 R25, R8, R0, 0x1, P0 ;  /* 0x0000000008197211 */ /* 0x000fc400000f0eff */
[----:B------:R-:W-:Y:S02]  /*12240*/  LEA.HI.X.SX32 R23, R9, R0, 0x1, P1 ;  /* 0x0000000009177211 */ /* 0x000fe400008f0eff */
[C---:B------:R-:W-:Y:S01]  /*12250*/  LEA R8, R11.reuse, R4, 0x2 ;  /* 0x000000040b087211 */ /* 0x040fe200078e10ff */
[----:B------:R0:W-:Y:S03]  /*12260*/  STL.64 [R1+0x850], R24 ;  /* 0x0008501801007387 */ /* 0x0001e60000100a00 */
[C---:B------:R-:W-:Y:S01]  /*12270*/  LEA R9, R11.reuse, R8, 0x2 ;  /* 0x000000080b097211 */ /* 0x040fe200078e10ff */
[----:B------:R1:W-:Y:S03]  /*12280*/  STL.64 [R1+0x848], R22 ;  /* 0x0008481601007387 */ /* 0x0003e60000100a00 */
[----:B------:R-:W-:Y:S01]  /*12290*/  LEA R11, R11, R9, 0x2 ;  /* 0x000000090b0b7211 */ /* 0x000fe200078e10ff */
[----:B------:R2:W-:Y:S03]  /*122a0*/  STL.64 [R1+0x840], R20 ;  /* 0x0008401401007387 */ /* 0x0005e60000100a00 */
[----:B------:R-:W-:-:S02]  /*122b0*/  LEA R16, P3, R11, R12, 0x1 ;  /* 0x0000000c0b107211 */ /* 0x000fc400078608ff */
[----:B0-----:R-:W-:Y:S02]  /*122c0*/  LEA R24, P0, R13, R12, 0x1 ;  /* 0x0000000c0d187211 */ /* 0x001fe400078008ff */
[----:B------:R-:W-:Y:S02]  /*122d0*/  LEA.HI.X.SX32 R17, R11, R0, 0x1, P3 ;  /* 0x000000000b117211 */ /* 0x000fe400018f0eff */
[C---:B-1----:R-:W-:Y:S02]  /*122e0*/  LEA R22, P1, R14.reuse, R12, 0x1 ;  /* 0x0000000c0e167211 */ /* 0x042fe400078208ff */
[----:B------:R-:W-:Y:S02]  /*122f0*/  LEA.HI.X.SX32 R25, R13, R0, 0x1, P0 ;  /* 0x000000000d197211 */ /* 0x000fe400000f0eff */
[C---:B--2---:R-:W-:Y:S02]  /*12300*/  LEA R20, P2, R15.reuse, R12, 0x1 ;  /* 0x0000000c0f147211 */ /* 0x044fe400078408ff */
[-C--:B------:R-:W-:Y:S01]  /*12310*/  LEA.HI.X.SX32 R23, R14, R0.reuse, 0x1, P1 ;  /* 0x000000000e177211 */ /* 0x080fe200008f0eff */
[----:B------:R0:W-:Y:S01]  /*12320*/  STL.64 [R1+0x838], R24 ;  /* 0x0008381801007387 */ /* 0x0001e20000100a00 */
[----:B------:R-:W-:-:S02]  /*12330*/  LEA.HI.X.SX32 R21, R15, R0, 0x1, P2 ;  /* 0x000000000f157211 */ /* 0x000fc400010f0eff */
[----:B------:R-:W-:Y:S01]  /*12340*/  MOV R11, 0x3f800000 ;  /* 0x3f800000000b7802 */ /* 0x000fe20000000f00 */
[----:B------:R1:W-:Y:S04]  /*12350*/  STL.64 [R1+0x830], R22 ;  /* 0x0008301601007387 */ /* 0x0003e80000100a00 */
[----:B------:R2:W-:Y:S01]  /*12360*/  STL.64 [R1+0x828], R20 ;  /* 0x0008281401007387 */ /* 0x0005e20000100a00 */
[-C--:B0-----:R-:W-:Y:S02]  /*12370*/  LEA R24, P0, R4, R12.reuse, 0x1 ;  /* 0x0000000c04187211 */ /* 0x081fe400078008ff */
[----:B-1----:R-:W-:Y:S02]  /*12380*/  LEA R22, P1, R8, R12, 0x1 ;  /* 0x0000000c08167211 */ /* 0x002fe400078208ff */
[----:B------:R-:W-:-:S02]  /*12390*/  LEA.HI.X.SX32 R25, R4, R0, 0x1, P0 ;  /* 0x0000000004197211 */ /* 0x000fc400000f0eff */
[C---:B--2---:R-:W-:Y:S02]  /*123a0*/  LEA R20, P2, R9.reuse, R12, 0x1 ;  /* 0x0000000c09147211 */ /* 0x044fe400078408ff */
[-C--:B------:R-:W-:Y:S01]  /*123b0*/  LEA.HI.X.SX32 R23, R8, R0.reuse, 0x1, P1 ;  /* 0x0000000008177211 */ /* 0x080fe200008f0eff */
[----:B------:R0:W-:Y:S01]  /*123c0*/  STL.64 [R1+0x820], R24 ;  /* 0x0008201801007387 */ /* 0x0001e20000100a00 */
[----:B------:R-:W-:Y:S02]  /*123d0*/  LEA.HI.X.SX32 R21, R9, R0, 0x1, P2 ;  /* 0x0000000009157211 */ /* 0x000fe400010f0eff */
[----:B------:R-:W-:Y:S01]  /*123e0*/  MOV R4, 0xff800000 ;  /* 0xff80000000047802 */ /* 0x000fe20000000f00 */
[----:B------:R1:W-:Y:S01]  /*123f0*/  STL.64 [R1+0x818], R22 ;  /* 0x0008181601007387 */ /* 0x0003e20000100a00 */
[----:B------:R-:W-:Y:S02]  /*12400*/  MOV R0, 0x3f800000 ;  /* 0x3f80000000007802 */ /* 0x000fe40000000f00 */
[----:B------:R-:W-:Y:S01]  /*12410*/  MOV R9, 0x3f800000 ;  /* 0x3f80000000097802 */ /* 0x000fe20000000f00 */
[----:B------:R2:W-:Y:S01]  /*12420*/  STL.64 [R1+0x810], R20 ;  /* 0x0008101401007387 */ /* 0x0005e20000100a00 */
[----:B------:R-:W-:-:S03]  /*12430*/  MOV R8, 0x3f800000 ;  /* 0x3f80000000087802 */ /* 0x000fc60000000f00 */
[----:B------:R-:W-:Y:S01]  /*12440*/  STL.64 [R1+0x808], R16 ;  /* 0x0008081001007387 */ /* 0x000fe20000100a00 */
[----:B0-----:R-:W-:-:S03]  /*12450*/  CS2R R24, SRZ ;  /* 0x0000000000187805 */ /* 0x001fc6000001ff00 */
[----:B------:R0:W-:Y:S01]  /*12460*/  STL [R1+0x7e4], R4 ;  /* 0x0007e40401007387 */ /* 0x0001e20000100800 */
[C---:B-1----:R-:W-:Y:S02]  /*12470*/  LOP3.LUT R23, R19.reuse, 0x30, RZ, 0x3c, !PT ;  /* 0x0000003013177812 */ /* 0x042fe400078e3cff */
[C---:B------:R-:W-:Y:S01]  /*12480*/  LOP3.LUT R22, R19.reuse, 0x40, RZ, 0x3c, !PT ;  /* 0x0000004013167812 */ /* 0x040fe200078e3cff */
[----:B------:R-:W-:Y:S01]  /*12490*/  STL [R1+0x7a8], RZ ;  /* 0x0007a8ff01007387 */ /* 0x000fe20000100800 */
[C---:B--2---:R-:W-:Y:S02]  /*124a0*/  LOP3.LUT R21, R19.reuse, 0x50, RZ, 0x3c, !PT ;  /* 0x0000005013157812 */ /* 0x044fe400078e3cff */
[C---:B------:R-:W-:Y:S01]  /*124b0*/  LOP3.LUT R20, R19.reuse, 0x60, RZ, 0x3c, !PT ;  /* 0x0000006013147812 */ /* 0x040fe200078e3cff */
[----:B------:R1:W-:Y:S01]  /*124c0*/  STL [R1+0x7f8], R0 ;  /* 0x0007f80001007387 */ /* 0x0003e20000100800 */
[----:B------:R-:W-:Y:S02]  /*124d0*/  LOP3.LUT R19, R19, 0x70, RZ, 0x3c, !PT ;  /* 0x0000007013137812 */ /* 0x000fe400078e3cff */
[----:B0-----:R-:W-:Y:S01]  /*124e0*/  MOV R4, RZ ;  /* 0x000000ff00047202 */ /* 0x001fe20000000f00 */
[----:B------:R-:W-:Y:S01]  /*124f0*/  STL [R1+0x7c4], RZ ;  /* 0x0007c4ff01007387 */ /* 0x000fe20000100800 */
[----:B------:R-:W-:-:S02]  /*12500*/  IADD3 R23, R220, R23, RZ ;  /* 0x00000017dc177210 */ /* 0x000fc40007ffe0ff */
[C---:B------:R-:W-:Y:S01]  /*12510*/  IADD3 R22, R220.reuse, R22, RZ ;  /* 0x00000016dc167210 */ /* 0x040fe20007ffe0ff */
[----:B------:R0:W-:Y:S01]  /*12520*/  STL [R1+0x7fc], R11 ;  /* 0x0007fc0b01007387 */ /* 0x0001e20000100800 */
[C---:B------:R-:W-:Y:S02]  /*12530*/  IADD3 R21, R220.reuse, R21, RZ ;  /* 0x00000015dc157210 */ /* 0x040fe40007ffe0ff */
[----:B-1----:R-:W-:Y:S01]  /*12540*/  MOV R0, RZ ;  /* 0x000000ff00007202 */ /* 0x002fe20000000f00 */
[----:B------:R1:W-:Y:S01]  /*12550*/  STL [R1+0x800], R9 ;  /* 0x0008000901007387 */ /* 0x0003e20000100800 */
[C---:B------:R-:W-:Y:S02]  /*12560*/  IADD3 R20, R220.reuse, R20, RZ ;  /* 0x00000014dc147210 */ /* 0x040fe40007ffe0ff */
[----:B------:R-:W-:Y:S01]  /*12570*/  IADD3 R19, R220, R19, RZ ;  /* 0x00000013dc137210 */ /* 0x000fe20007ffe0ff */
[----:B------:R2:W-:Y:S01]  /*12580*/  STL [R1+0x7f4], R8 ;  /* 0x0007f40801007387 */ /* 0x0005e20000100800 */
[----:B0-----:R-:W-:-:S02]  /*12590*/  MOV R11, 0xff800000 ;  /* 0xff800000000b7802 */ /* 0x001fc40000000f00 */
[----:B-1----:R-:W-:-:S03]  /*125a0*/  MOV R9, 0xff800000 ;  /* 0xff80000000097802 */ /* 0x002fc60000000f00 */
[----:B------:R-:W-:Y:S01]  /*125b0*/  STL [R1+0x7e8], R11 ;  /* 0x0007e80b01007387 */ /* 0x000fe20000100800 */
[----:B--2---:R-:W-:-:S03]  /*125c0*/  MOV R8, 0xff800000 ;  /* 0xff80000000087802 */ /* 0x004fc60000000f00 */
[----:B------:R0:W-:Y:S04]  /*125d0*/  STL [R1+0x7ec], R9 ;  /* 0x0007ec0901007387 */ /* 0x0001e80000100800 */
[----:B------:R-:W-:Y:S04]  /*125e0*/  STL [R1+0x400], RZ ;  /* 0x000400ff01007387 */ /* 0x000fe80000100800 */
[----:B------:R1:W-:Y:S01]  /*125f0*/  STL [R1+0x7f0], R8 ;  /* 0x0007f00801007387 */ /* 0x0003e20000100800 */
[----:B0-----:R-:W-:-:S03]  /*12600*/  IADD3 R9, R220, R18, RZ ;  /* 0x00000012dc097210 */ /* 0x001fc60007ffe0ff */
[----:B------:R0:W-:Y:S04]  /*12610*/  STL [R1+0x404], RZ ;  /* 0x000404ff01007387 */ /* 0x0001e80000100800 */
[----:B------:R0:W-:Y:S01]  /*12620*/  STL [R1+0x408], RZ ;  /* 0x000408ff01007387 */ /* 0x0001e20000100800 */
[----:B-1----:R-:W-:-:S03]  /*12630*/  LOP3.LUT R8, R18, 0x40, RZ, 0x3c, !PT ;  /* 0x0000004012087812 */ /* 0x002fc600078e3cff */
[----:B------:R0:W-:Y:S01]  /*12640*/  STL [R1+0x40c], RZ ;  /* 0x00040cff01007387 */ /* 0x0001e20000100800 */
[----:B------:R-:W-:-:S03]  /*12650*/  IADD3 R8, R220, R8, RZ ;  /* 0x00000008dc087210 */ /* 0x000fc60007ffe0ff */
        /* <DEDUP_REMOVED lines=379> */
[----:B------:R0:W-:Y:S02]  /*13e10*/  STL [R1+0x1fc], RZ ;  /* 0x0001fcff01007387 */ /* 0x0001e40000100800 */
.L_x_1:
[----:B------:R-:W-:Y:S01]  /*13e20*/  STL.64 [R1+0xf48], R150 ;  /* 0x000f489601007387 */ /* 0x000fe20000100a00 */
[----:B------:R-:W-:-:S03]  /*13e30*/  IMAD.WIDE R14, R5, 0x2, R2 ;  /* 0x00000002050e7825 */ /* 0x000fc600078e0202 */
[----:B------:R1:W-:Y:S01]  /*13e40*/  STL.64 [R1+0xf40], R148 ;  /* 0x000f409401007387 */ /* 0x0003e20000100a00 */
[----:B------:R-:W-:-:S03]  /*13e50*/  IMAD.WIDE R12, R4, 0x2, R2 ;  /* 0x00000002040c7825 */ /* 0x000fc600078e0202 */
[----:B------:R-:W-:Y:S01]  /*13e60*/  STL.64 [R1+0xf38], R146 ;  /* 0x000f389201007387 */ /* 0x000fe20000100a00 */
[----:B------:R-:W-:-:S03]  /*13e70*/  IMAD.WIDE R152, R5, 0x2, R6 ;  /* 0x0000000205987825 */ /* 0x000fc600078e0206 */
[----:B------:R-:W-:Y:S01]  /*13e80*/  STL.64 [R1+0xf30], R144 ;  /* 0x000f309001007387 */ /* 0x000fe20000100a00 */
[C---:B------:R-:W-:Y:S01]  /*13e90*/  IMAD.WIDE R14, R4.reuse, 0x2, R14 ;  /* 0x00000002040e7825 */ /* 0x040fe200078e020e */
[----:B------:R-:W-:Y:S02]  /*13ea0*/  LEA R154, R5, R5, 0x1 ;  /* 0x00000005059a7211 */ /* 0x000fe400078e08ff */
[----:B------:R-:W-:Y:S01]  /*13eb0*/  STL.64 [R1+0xf28], R142 ;  /* 0x000f288e01007387 */ /* 0x000fe20000100a00 */
[----:B------:R-:W-:-:S04]  /*13ec0*/  IMAD.WIDE R16, R4, 0x2, R6 ;  /* 0x0000000204107825 */ /* 0x000fc800078e0206 */
[C---:B------:R-:W-:Y:S01]  /*13ed0*/  IMAD R161, R5.reuse, 0x29, RZ ;  /* 0x0000002905a17824 */ /* 0x040fe200078e02ff */
[----:B------:R-:W-:Y:S01]  /*13ee0*/  STL.64 [R1+0xf20], R140 ;  /* 0x000f208c01007387 */ /* 0x000fe20000100a00 */
[C---:B------:R-:W-:Y:S02]  /*13ef0*/  SHF.L.U32 R11, R5.reuse, 0x2, RZ ;  /* 0x00000002050b7819 */ /* 0x040fe400000006ff */
[C---:B------:R-:W-:Y:S01]  /*13f00*/  SHF.L.U32 R18, R5.reuse, 0x3, RZ ;  /* 0x0000000305127819 */ /* 0x040fe200000006ff */
[----:B------:R-:W-:Y:S01]  /*13f10*/  STL.64 [R1+0xf18], R138 ;  /* 0x000f188a01007387 */ /* 0x000fe20000100a00 */
[----:B------:R-:W-:Y:S01]  /*13f20*/  IMAD R160, R5, 0x27, RZ ;  /* 0x0000002705a07824 */ /* 0x000fe200078e02ff */
[----:B------:R-:W-:Y:S01]  /*13f30*/  UMOV UR33, 0x40000040 ;  /* 0x4000004000217882 */ /* 0x000fe20000000000 */
[----:B-1----:R-:W-:Y:S01]  /*13f40*/  MOV R148, UR47 ;  /* 0x0000002f00947c02 */ /* 0x002fe20008000f00 */
[----:B------:R-:W-:Y:S01]  /*13f50*/  STL.64 [R1+0xf10], R136 ;  /* 0x000f108801007387 */ /* 0x000fe20000100a00 */
[----:B------:R-:W-:Y:S01]  /*13f60*/  MOV R149, UR46 ;  /* 0x0000002e00957c02 */ /* 0x000fe20008000f00 */
[----:B------:R-:W-:Y:S01]  /*13f70*/  UIADD3.64 UR58, UR54, 0x200, URZ ;  /* 0x00000200363a7897 */ /* 0x000fe2000fffe03f */
[----:B------:R-:W-:Y:S01]  /*13f80*/  MOV R150, UR51 ;  /* 0x0000003300967c02 */ /* 0x000fe20008000f00 */
[----:B------:R-:W-:Y:S01]  /*13f90*/  STL.64 [R1+0xf08], R134 ;  /* 0x000f088601007387 */ /* 0x000fe20000100a00 */
[----:B------:R-:W-:-:S03]  /*13fa0*/  MOV R151, UR50 ;  /* 0x0000003200977c02 */ /* 0x000fc60008000f00 */
[----:B------:R-:W-:Y:S04]  /*13fb0*/  STL.64 [R1+0xf00], R132 ;  /* 0x000f008401007387 */ /* 0x000fe80000100a00 */
[----:B------:R-:W-:Y:S04]  /*13fc0*/  STL.64 [R1+0xef8], R130 ;  /* 0x000ef88201007387 */ /* 0x000fe80000100a00 */
[----:B------:R-:W-:Y:S04]  /*13fd0*/  STL.64 [R1+0xef0], R128 ;  /* 0x000ef08001007387 */ /* 0x000fe80000100a00 */
[----:B------:R-:W-:Y:S04]  /*13fe0*/  STL.64 [R1+0xee8], R126 ;  /* 0x000ee87e01007387 */ /* 0x000fe80000100a00 */
[----:B------:R-:W-:Y:S04]  /*13ff0*/  STL.64 [R1+0xee0], R124 ;  /* 0x000ee07c01007387 */ /* 0x000fe80000100a00 */
[----:B------:R-:W-:Y:S04]  /*14000*/  STL.64 [R1+0xed8], R122 ;  /* 0x000ed87a01007387 */ /* 0x000fe80000100a00 */
[----:B------:R1:W-:Y:S04]  /*14010*/  STL.64 [R1+0xed0], R120 ;  /* 0x000ed07801007387 */ /* 0x0003e80000100a00 */
[----:B------:R2:W-:Y:S04]  /*14020*/  STL.64 [R1+0xec8], R118 ;  /* 0x000ec87601007387 */ /* 0x0005e80000100a00 */
[----:B------:R3:W-:Y:S04]  /*14030*/  STL.64 [R1+0xec0], R116 ;  /* 0x000ec07401007387 */ /* 0x0007e80000100a00 */
[----:B-1----:R1:W4:Y:S04]  /*14040*/  LDG.E.U16 R121, desc[UR4][R14.64] ;  /* 0x000000040e797981 */ /* 0x002328000c1e1500 */
[----:B--2---:R-:W2:Y:S04]  /*14050*/  LDG.E.U16 R118, desc[UR4][R16.64] ;  /* 0x0000000410767981 */ /* 0x004ea8000c1e1500 */
[----:B---3--:R3:W5:Y:S01]  /*14060*/  LDG.E.U16 R117, desc[UR4][R12.64] ;  /* 0x000000040c757981 */ /* 0x008762000c1e1500 */
[----:B-1----:R-:W-:Y:S01]  /*14070*/  SHF.L.U32 R14, R5, 0x1, RZ ;  /* 0x00000001050e7819 */ /* 0x002fe200000006ff */
[----:B------:R-:W-:Y:S01]  /*14080*/  IMAD.WIDE R158, R11, 0x2, R2 ;  /* 0x000000020b9e7825 */ /* 0x000fe200078e0202 */
[----:B------:R-:W-:Y:S01]  /*14090*/  UIADD3.64 UR46, UR54, 0x1fe, URZ ;  /* 0x000001fe362e7897 */ /* 0x000fe2000fffe03f */
[----:B------:R-:W-:Y:S02]  /*140a0*/  STL.64 [R1+0xeb8], R114 ;  /* 0x000eb87201007387 */ /* 0x000fe40000100a00 */
[----:B---3--:R-:W-:Y:S01]  /*140b0*/  IMAD.WIDE R12, R4, 0x2, R152 ;  /* 0x00000002040c7825 */ /* 0x008fe200078e0298 */
[----:B------:R-:W-:Y:S01]  /*140c0*/  UIADD3.64 UR50, UR54, 0x5fe, URZ ;  /* 0x000005fe36327897 */ /* 0x000fe2000fffe03f */
[----:B------:R-:W-:Y:S02]  /*140d0*/  STL.64 [R1+0xeb0], R112 ;  /* 0x000eb07001007387 */ /* 0x000fe40000100a00 */
[----:B------:R-:W-:-:S02]  /*140e0*/  IMAD.WIDE R152, R161, 0x2, R6 ;  /* 0x00000002a1987825 */ /* 0x000fc400078e0206 */
[----:B------:R1:W3:Y:S02]  /*140f0*/  LDG.E.U16 R122, desc[UR4][R12.64] ;  /* 0x000000040c7a7981 */ /* 0x0002e4000c1e1500 */
[C---:B------:R-:W-:Y:S02]  /*14100*/  IMAD.WIDE R16, R14.reuse, 0x2, R2 ;  /* 0x000000020e107825 */ /* 0x040fe400078e0202 */
[----:B------:R-:W-:Y:S02]  /*14110*/  STL.64 [R1+0xea8], R110 ;  /* 0x000ea86e01007387 */ /* 0x000fe40000100a00 */
[----:B------:R-:W-:Y:S02]  /*14120*/  IMAD.WIDE R14, R14, 0x2, R6 ;  /* 0x000000020e0e7825 */ /* 0x000fe400078e0206 */
[----:B------:R-:W-:Y:S02]  /*14130*/  STL.64 [R1+0xea0], R108 ;  /* 0x000ea06c01007387 */ /* 0x000fe40000100a00 */
[----:B-1----:R-:W-:-:S02]  /*14140*/  IMAD.WIDE R12, R154, 0x2, R2 ;  /* 0x000000029a0c7825 */ /* 0x002fc400078e0202 */
[----:B------:R-:W-:Y:S02]  /*14150*/  STL.64 [R1+0xe98], R106 ;  /* 0x000e986a01007387 */ /* 0x000fe40000100a00 */
[----:B------:R-:W-:Y:S02]  /*14160*/  IMAD.WIDE R152, R4, 0x2, R152 ;  /* 0x0000000204987825 */ /* 0x000fe400078e0298 */
[----:B------:R-:W-:Y:S02]  /*14170*/  STL.64 [R1+0xe90], R104 ;  /* 0x000e906801007387 */ /* 0x000fe40000100a00 */
[----:B------:R-:W-:Y:S02]  /*14180*/  IMAD.WIDE R154, R154, 0x2, R6 ;  /* 0x000000029a9a7825 */ /* 0x000fe400078e0206 */
[----:B------:R1:W3:Y:S02]  /*14190*/  LDG.E.U16 R125, desc[UR4][R152.64] ;  /* 0x00000004987d7981 */ /* 0x0002e4000c1e1500 */
[----:B------:R-:W-:-:S02]  /*141a0*/  IMAD.WIDE R156, R4, 0x2, R16 ;  /* 0x00000002049c7825 */ /* 0x000fc400078e0210 */
[----:B------:R-:W-:Y:S02]  /*141b0*/  STL.64 [R1+0xe88], R102 ;  /* 0x000e886601007387 */ /* 0x000fe40000100a00 */
[C---:B------:R-:W-:Y:S02]  /*141c0*/  IMAD.WIDE R16, R4.reuse, 0x2, R12 ;  /* 0x0000000204107825 */ /* 0x040fe400078e020c */
[----:B------:R-:W3:Y:S02]  /*141d0*/  LDG.E.U16 R126, desc[UR4][R156.64] ;  /* 0x000000049c7e7981 */ /* 0x000ee4000c1e1500 */
[C---:B-1----:R-:W-:Y:S02]  /*141e0*/  IMAD.WIDE R152, R4.reuse, 0x2, R14 ;  /* 0x0000000204987825 */ /* 0x042fe400078e020e */
[----:B------:R1:W3:Y:S02]  /*141f0*/  LDG.E.U16 R130, desc[UR4][R16.64] ;  /* 0x0000000410827981 */ /* 0x0002e4000c1e1500 */
[----:B------:R-:W-:-:S02]  /*14200*/  IMAD.WIDE R14, R4, 0x2, R154 ;  /* 0x00000002040e7825 */ /* 0x000fc400078e029a */
[----:B------:R-:W3:Y:S02]  /*14210*/  LDG.E.U16 R127, desc[UR4][R152.64] ;  /* 0x00000004987f7981 */ /* 0x000ee4000c1e1500 */
[----:B------:R-:W-:Y:S02]  /*14220*/  IMAD.WIDE R12, R4, 0x2, R158 ;  /* 0x00000002040c7825 */ /* 0x000fe400078e029e */
[----:B------:R0:W3:Y:S01]  /*14230*/  LDG.E.U16 R131, desc[UR4][R14.64] ;  /* 0x000000040e837981 */ /* 0x0000e2000c1e1500 */
[----:B-1----:R-:W-:-:S03]  /*14240*/  LEA R16, R5, R5, 0x2 ;  /* 0x0000000505107211 */ /* 0x002fc600078e10ff */
[----:B------:R1:W3:Y:S01]  /*14250*/  LDG.E.U16 R134, desc[UR4][R12.64] ;  /* 0x000000040c867981 */ /* 0x0002e2000c1e1500 */
[----:B------:R-:W-:-:S03]  /*14260*/  IMAD R154, R5, 0x6, RZ ;  /* 0x00000006059a7824 */ /* 0x000fc600078e02ff */
[----:B------:R-:W-:Y:S01]  /*14270*/  STL.64 [R1+0xe80], R100 ;  /* 0x000e806401007387 */ /* 0x000fe20000100a00 */
[----:B0-----:R-:W-:-:S04]  /*14280*/  IMAD.WIDE R14, R11, 0x2, R6 ;  /* 0x000000020b0e7825 */ /* 0x001fc800078e0206 */
[C---:B-1----:R-:W-:Y:S01]  /*14290*/  IMAD.WIDE R12, R16.reuse, 0x2, R2 ;  /* 0x00000002100c7825 */ /* 0x042fe200078e0202 */
[----:B------:R-:W-:Y:S03]  /*142a0*/  STL.64 [R1+0xe78], R98 ;  /* 0x000e786201007387 */ /* 0x000fe60000100a00 */
[----:B------:R-:W-:Y:S01]  /*142b0*/  IMAD.WIDE R16, R16, 0x2, R6 ;  /* 0x0000000210107825 */ /* 0x000fe200078e0206 */
[----:B------:R-:W-:Y:S01]  /*142c0*/  LEA R11, R5, -R5, 0x3 ;  /* 0x80000005050b7211 */ /* 0x000fe200078e18ff */
[----:B------:R-:W-:Y:S02]  /*142d0*/  STL.64 [R1+0xe70], R96 ;  /* 0x000e706001007387 */ /* 0x000fe40000100a00 */
[----:B------:R-:W-:Y:S02]  /*142e0*/  IMAD.WIDE R152, R4, 0x2, R14 ;  /* 0x0000000204987825 */ /* 0x000fe400078e020e */
[----:B------:R-:W-:Y:S02]  /*142f0*/  STL.64 [R1+0xe68], R94 ;  /* 0x000e685e01007387 */ /* 0x000fe40000100a00 */
[----:B------:R-:W-:-:S02]  /*14300*/  IMAD.WIDE R156, R154, 0x2, R2 ;  /* 0x000000029a9c7825 */ /* 0x000fc400078e0202 */
[----:B------:R0:W3:Y:S02]  /*14310*/  LDG.E.U16 R135, desc[UR4][R152.64] ;  /* 0x0000000498877981 */ /* 0x0000e4000c1e1500 */
[----:B------:R-:W-:Y:S02]  /*14320*/  IMAD.WIDE R14, R4, 0x2, R12 ;  /* 0x00000002040e7825 */ /* 0x000fe400078e020c */
[----:B------:R-:W-:Y:S02]  /*14330*/  STL.64 [R1+0xe60], R92 ;  /* 0x000e605c01007387 */ /* 0x000fe40000100a00 */
[----:B------:R-:W-:Y:S02]  /*14340*/  IMAD.WIDE R154, R154, 0x2, R6 ;  /* 0x000000029a9a7825 */ /* 0x000fe400078e0206 */
[----:B------:R-:W3:Y:S02]  /*14350*/  LDG.E.U16 R138, desc[UR4][R14.64] ;  /* 0x000000040e8a7981 */ /* 0x000ee4000c1e1500 */
[----:B------:R-:W-:-:S02]  /*14360*/  IMAD.WIDE R12, R4, 0x2, R16 ;  /* 0x00000002040c7825 */ /* 0x000fc400078e0210 */
[----:B------:R-:W-:Y:S02]  /*14370*/  STL.64 [R1+0xe58], R90 ;  /* 0x000e585a01007387 */ /* 0x000fe40000100a00 */
[----:B------:R-:W-:Y:S02]  /*14380*/  IMAD.WIDE R158, R11, 0x2, R2 ;  /* 0x000000020b9e7825 */ /* 0x000fe400078e0202 */
[----:B------:R1:W3:Y:S02]  /*14390*/  LDG.E.U16 R139, desc[UR4][R12.64] ;  /* 0x000000040c8b7981 */ /* 0x0002e4000c1e1500 */
[C---:B------:R-:W-:Y:S01]  /*143a0*/  IMAD.WIDE R16, R4.reuse, 0x2, R154 ;  /* 0x0000000204107825 */ /* 0x040fe200078e029a */
[----:B------:R-:W-:Y:S01]  /*143b0*/  LEA R154, R5, R5, 0x3 ;  /* 0x00000005059a7211 */ /* 0x000fe200078e18ff */
[----:B------:R-:W-:Y:S02]  /*143c0*/  STL.64 [R1+0xe50], R88 ;  /* 0x000e505801007387 */ /* 0x000fe40000100a00 */
[----:B0-----:R-:W-:-:S02]  /*143d0*/  IMAD.WIDE R152, R4, 0x2, R156 ;  /* 0x0000000204987825 */ /* 0x001fc400078e029c */
[----:B------:R0:W3:Y:S02]  /*143e0*/  LDG.E.U16 R143, desc[UR4][R16.64] ;  /* 0x00000004108f7981 */ /* 0x0000e4000c1e1500 */
[----:B-1----:R-:W-:Y:S02]  /*143f0*/  IMAD.WIDE R12, R11, 0x2, R6 ;  /* 0x000000020b0c7825 */ /* 0x002fe400078e0206 */
[----:B------:R1:W3:Y:S02]  /*14400*/  LDG.E.U16 R142, desc[UR4][R152.64] ;  /* 0x00000004988e7981 */ /* 0x0002e4000c1e1500 */
[----:B------:R-:W-:Y:S02]  /*14410*/  IMAD R11, R5, 0xa, RZ ;  /* 0x0000000a050b7824 */ /* 0x000fe400078e02ff */
[C---:B------:R-:W-:Y:S01]  /*14420*/  IMAD.WIDE R14, R4.reuse, 0x2, R158 ;  /* 0x00000002040e7825 */ /* 0x040fe200078e029e */
[----:B------:R-:W-:Y:S03]  /*14430*/  STL.64 [R1+0xe48], R86 ;  /* 0x000e485601007387 */ /* 0x000fe60000100a00 */
[----:B0-----:R-:W-:Y:S01]  /*14440*/  IMAD.WIDE R16, R4, 0x2, R12 ;  /* 0x0000000204107825 */ /* 0x001fe200078e020c */
[----:B------:R0:W3:Y:S03]  /*14450*/  LDG.E.U16 R145, desc[UR4][R14.64] ;  /* 0x000000040e917981 */ /* 0x0000e6000c1e1500 */
[--C-:B------:R-:W-:Y:S01]  /*14460*/  IMAD.WIDE R12, R154, 0x2, R2.reuse ;  /* 0x000000029a0c7825 */ /* 0x100fe200078e0202 */
[----:B------:R0:W3:Y:S03]  /*14470*/  LDG.E.U16 R146, desc[UR4][R16.64] ;  /* 0x0000000410927981 */ /* 0x0000e6000c1e1500 */
[--C-:B------:R-:W-:Y:S01]  /*14480*/  IMAD.WIDE R158, R11, 0x2, R2.reuse ;  /* 0x000000020b9e7825 */ /* 0x100fe200078e0202 */
[----:B------:R-:W-:Y:S03]  /*14490*/  STL.64 [R1+0xe40], R84 ;  /* 0x000e405401007387 */ /* 0x000fe60000100a00 */
[C---:B-1----:R-:W-:Y:S01]  /*144a0*/  IMAD.WIDE R152, R18.reuse, 0x2, R2 ;  /* 0x0000000212987825 */ /* 0x042fe200078e0202 */
[----:B------:R-:W-:Y:S03]  /*144b0*/  STL.64 [R1+0xe38], R82 ;  /* 0x000e385201007387 */ /* 0x000fe60000100a00 */
[--C-:B0-----:R-:W-:Y:S01]  /*144c0*/  IMAD.WIDE R14, R18, 0x2, R6.reuse ;  /* 0x00000002120e7825 */ /* 0x101fe200078e0206 */
[----:B------:R-:W-:Y:S03]  /*144d0*/  STL.64 [R1+0xe30], R80 ;  /* 0x000e305001007387 */ /* 0x000fe60000100a00 */
[----:B------:R-:W-:Y:S01]  /*144e0*/  IMAD.WIDE R154, R154, 0x2, R6 ;  /* 0x000000029a9a7825 */ /* 0x000fe200078e0206 */
[----:B------:R-:W-:Y:S03]  /*144f0*/  STL.64 [R1+0xe28], R78 ;  /* 0x000e284e01007387 */ /* 0x000fe60000100a00 */
[C---:B------:R-:W-:Y:S01]  /*14500*/  IMAD.WIDE R16, R4.reuse, 0x2, R12 ;  /* 0x0000000204107825 */ /* 0x040fe200078e020c */
[----:B------:R-:W-:Y:S03]  /*14510*/  STL.64 [R1+0xe20], R76 ;  /* 0x000e204c01007387 */ /* 0x000fe60000100a00 */
[C---:B------:R-:W-:Y:S01]  /*14520*/  IMAD.WIDE R12, R4.reuse, 0x2, R158 ;  /* 0x00000002040c7825 */ /* 0x040fe200078e029e */
[----:B------:R-:W3:Y:S03]  /*14530*/  LDG.E.U16 R123, desc[UR4][R16.64] ;  /* 0x00000004107b7981 */ /* 0x000ee6000c1e1500 */
[C---:B------:R-:W-:Y:S01]  /*14540*/  IMAD.WIDE R156, R4.reuse, 0x2, R152 ;  /* 0x00000002049c7825 */ /* 0x040fe200078e0298 */
[----:B------:R0:W3:Y:S03]  /*14550*/  LDG.E.U16 R128, desc[UR4][R12.64] ;  /* 0x000000040c807981 */ /* 0x0000e6000c1e1500 */
[C---:B------:R-:W-:Y:S01]  /*14560*/  IMAD.WIDE R152, R4.reuse, 0x2, R14 ;  /* 0x0000000204987825 */ /* 0x040fe200078e020e */
[----:B------:R-:W4:Y:S03]  /*14570*/  LDG.E.U16 R119, desc[UR4][R156.64] ;  /* 0x000000049c777981 */ /* 0x000f26000c1e1500 */
[----:B------:R-:W-:Y:S01]  /*14580*/  IMAD.WIDE R14, R4, 0x2, R154 ;  /* 0x00000002040e7825 */ /* 0x000fe200078e029a */
[----:B------:R-:W3:Y:S03]  /*14590*/  LDG.E.U16 R120, desc[UR4][R152.64] ;  /* 0x0000000498787981 */ /* 0x000ee6000c1e1500 */
[----:B0-----:R-:W-:Y:S01]  /*145a0*/  IMAD R12, R5, 0xb, RZ ;  /* 0x0000000b050c7824 */ /* 0x001fe200078e02ff */
[----:B------:R0:W3:Y:S01]  /*145b0*/  LDG.E.U16 R124, desc[UR4][R14.64] ;  /* 0x000000040e7c7981 */ /* 0x0000e2000c1e1500 */
[----:B------:R-:W-:-:S03]  /*145c0*/  IMAD.WIDE R16, R11, 0x2, R6 ;  /* 0x000000020b107825 */ /* 0x000fc600078e0206 */
[----:B------:R-:W-:Y:S01]  /*145d0*/  STL.64 [R1+0xe18], R74 ;  /* 0x000e184a01007387 */ /* 0x000fe20000100a00 */
[C---:B------:R-:W-:Y:S02]  /*145e0*/  IMAD R154, R5.reuse, 0xc, RZ ;  /* 0x0000000c059a7824 */ /* 0x040fe400078e02ff */
[C---:B0-----:R-:W-:Y:S01]  /*145f0*/  IMAD.WIDE R14, R12.reuse, 0x2, R2 ;  /* 0x000000020c0e7825 */ /* 0x041fe200078e0202 */
[----:B------:R-:W-:Y:S03]  /*14600*/  STL.64 [R1+0xe10], R72 ;  /* 0x000e104801007387 */ /* 0x000fe60000100a00 */
[----:B------:R-:W-:Y:S01]  /*14610*/  IMAD.WIDE R12, R12, 0x2, R6 ;  /* 0x000000020c0c7825 */ /* 0x000fe200078e0206 */
[----:B------:R-:W-:Y:S03]  /*14620*/  STL.64 [R1+0xe08], R70 ;  /* 0x000e084601007387 */ /* 0x000fe60000100a00 */
[----:B------:R-:W-:Y:S01]  /*14630*/  IMAD.WIDE R152, R154, 0x2, R2 ;  /* 0x000000029a987825 */ /* 0x000fe200078e0202 */
[----:B------:R-:W-:Y:S03]  /*14640*/  STL.64 [R1+0xe00], R68 ;  /* 0x000e004401007387 */ /* 0x000fe60000100a00 */
[----:B------:R-:W-:Y:S01]  /*14650*/  IMAD.WIDE R16, R4, 0x2, R16 ;  /* 0x0000000204107825 */ /* 0x000fe200078e0210 */
[----:B------:R-:W-:Y:S03]  /*14660*/  STL.64 [R1+0xdf8], R66 ;  /* 0x000df84201007387 */ /* 0x000fe60000100a00 */
[----:B------:R-:W-:Y:S01]  /*14670*/  IMAD.WIDE R154, R154, 0x2, R6 ;  /* 0x000000029a9a7825 */ /* 0x000fe200078e0206 */
[----:B------:R0:W3:Y:S03]  /*14680*/  LDG.E.U16 R129, desc[UR4][R16.64] ;  /* 0x0000000410817981 */ /* 0x0000e6000c1e1500 */
[C---:B------:R-:W-:Y:S01]  /*14690*/  IMAD.WIDE R12, R4.reuse, 0x2, R12 ;  /* 0x00000002040c7825 */ /* 0x040fe200078e020c */
[----:B------:R-:W-:Y:S03]  /*146a0*/  STL.64 [R1+0xdf0], R64 ;  /* 0x000df04001007387 */ /* 0x000fe60000100a00 */
[----:B------:R-:W-:Y:S01]  /*146b0*/  IMAD R11, R5, 0xd, RZ ;  /* 0x0000000d050b7824 */ /* 0x000fe200078e02ff */
[----:B------:R1:W3:Y:S01]  /*146c0*/  LDG.E.U16 R133, desc[UR4][R12.64] ;  /* 0x000000040c857981 */ /* 0x0002e2000c1e1500 */
[----:B------:R-:W-:-:S03]  /*146d0*/  IMAD.WIDE R14, R4, 0x2, R14 ;  /* 0x00000002040e7825 */ /* 0x000fc600078e020e */
[----:B------:R-:W-:Y:S01]  /*146e0*/  STL.64 [R1+0xde8], R62 ;  /* 0x000de83e01007387 */ /* 0x000fe20000100a00 */
[----:B------:R-:W-:-:S03]  /*146f0*/  IMAD.WIDE R156, R11, 0x2, R2 ;  /* 0x000000020b9c7825 */ /* 0x000fc600078e0202 */
[----:B------:R1:W3:Y:S01]  /*14700*/  LDG.E.U16 R132, desc[UR4][R14.64] ;  /* 0x000000040e847981 */ /* 0x0002e2000c1e1500 */
[C---:B0-----:R-:W-:Y:S01]  /*14710*/  IMAD.WIDE R16, R4.reuse, 0x2, R154 ;  /* 0x0000000204107825 */ /* 0x041fe200078e029a */
[----:B------:R-:W-:Y:S02]  /*14720*/  LEA R154, R5, -R5, 0x4 ;  /* 0x80000005059a7211 */ /* 0x000fe400078e20ff */
[----:B------:R-:W-:Y:S01]  /*14730*/  STL.64 [R1+0xde0], R60 ;  /* 0x000de03c01007387 */ /* 0x000fe20000100a00 */
[----:B-1----:R-:W-:Y:S01]  /*14740*/  IMAD.WIDE R12, R11, 0x2, R6 ;  /* 0x000000020b0c7825 */ /* 0x002fe200078e0206 */
[----:B------:R-:W-:Y:S02]  /*14750*/  SHF.L.U32 R11, R5, 0x4, RZ ;  /* 0x00000004050b7819 */ /* 0x000fe400000006ff */
[----:B------:R0:W3:Y:S01]  /*14760*/  LDG.E.U16 R137, desc[UR4][R16.64] ;  /* 0x0000000410897981 */ /* 0x0000e2000c1e1500 */
[----:B------:R-:W-:-:S03]  /*14770*/  IMAD.WIDE R152, R4, 0x2, R152 ;  /* 0x0000000204987825 */ /* 0x000fc600078e0298 */
[----:B------:R-:W-:Y:S01]  /*14780*/  STL.64 [R1+0xdd8], R58 ;  /* 0x000dd83a01007387 */ /* 0x000fe20000100a00 */
[----:B------:R-:W-:-:S03]  /*14790*/  IMAD.WIDE R14, R4, 0x2, R156 ;  /* 0x00000002040e7825 */ /* 0x000fc600078e029c */
[----:B------:R1:W3:Y:S01]  /*147a0*/  LDG.E.U16 R136, desc[UR4][R152.64] ;  /* 0x0000000498887981 */ /* 0x0002e2000c1e1500 */
[----:B------:R-:W-:Y:S02]  /*147b0*/  IMAD R18, R5, 0xe, RZ ;  /* 0x0000000e05127824 */ /* 0x000fe400078e02ff */
        /* <DEDUP_REMOVED lines=19> */
[----:B------:R-:W3:Y:S03]  /*148f0*/  LDG.E.U16 R144, desc[UR4][R156.64] ;  /* 0x000000049c907981 */ /* 0x000ee6000c1e1500 */
[----:B------:R-:W-:Y:S01]  /*14900*/  IMAD.WIDE R14, R4, 0x2, R154 ;  /* 0x00000002040e7825 */ /* 0x000fe200078e029a */
[----:B------:R1:W3:Y:S01]  /*14910*/  LDG.E.U16 R147, desc[UR4][R152.64] ;  /* 0x0000000498937981 */ /* 0x0002e2000c1e1500 */
[----:B0-----:R-:W-:-:S02]  /*14920*/  LEA R12, R5, R5, 0x4 ;  /* 0x00000005050c7211 */ /* 0x001fc400078e20ff */
[----:B------:R-:W-:Y:S01]  /*14930*/  IMAD.WIDE R16, R11, 0x2, R6 ;  /* 0x000000020b107825 */ /* 0x000fe200078e0206 */
[----:B------:R0:W3:Y:S03]  /*14940*/  LDG.E.U16 R251, desc[UR4][R14.64] ;  /* 0x000000040efb7981 */ /* 0x0000e6000c1e1500 */
[----:B------:R-:W-:Y:S01]  /*14950*/  IMAD R154, R5, 0x12, RZ ;  /* 0x00000012059a7824 */ /* 0x000fe200078e02ff */
[----:B------:R-:W-:Y:S01]  /*14960*/  STL.64 [R1+0xda8], R46 ;  /* 0x000da82e01007387 */ /* 0x000fe20000100a00 */
[----:B------:R-:W-:-:S03]  /*14970*/  IMAD.WIDE R16, R4, 0x2, R16 ;  /* 0x0000000204107825 */ /* 0x000fc600078e0210 */
[----:B------:R-:W-:Y:S01]  /*14980*/  STL.64 [R1+0xda0], R44 ;  /* 0x000da02c01007387 */ /* 0x000fe20000100a00 */
[----:B-1----:R-:W-:-:S03]  /*14990*/  IMAD.WIDE R152, R154, 0x2, R2 ;  /* 0x000000029a987825 */ /* 0x002fc600078e0202 */
[----:B------:R1:W3:Y:S01]  /*149a0*/  LDG.E.U16 R249, desc[UR4][R16.64] ;  /* 0x0000000410f97981 */ /* 0x0002e2000c1e1500 */
[----:B0-----:R-:W-:-:S03]  /*149b0*/  IMAD.WIDE R14, R12, 0x2, R2 ;  /* 0x000000020c0e7825 */ /* 0x001fc600078e0202 */
[----:B------:R-:W-:Y:S01]  /*149c0*/  STL.64 [R1+0xd98], R42 ;  /* 0x000d982a01007387 */ /* 0x000fe20000100a00 */
[----:B------:R-:W-:-:S03]  /*149d0*/  IMAD.WIDE R12, R12, 0x2, R6 ;  /* 0x000000020c0c7825 */ /* 0x000fc600078e0206 */
[----:B------:R-:W-:Y:S01]  /*149e0*/  STL.64 [R1+0xd90], R40 ;  /* 0x000d902801007387 */ /* 0x000fe20000100a00 */
[----:B------:R-:W-:-:S03]  /*149f0*/  IMAD.WIDE R154, R154, 0x2, R6 ;  /* 0x000000029a9a7825 */ /* 0x000fc600078e0206 */
[----:B------:R-:W-:Y:S01]  /*14a00*/  STL.64 [R1+0xd88], R38 ;  /* 0x000d882601007387 */ /* 0x000fe20000100a00 */
[----:B------:R-:W-:Y:S02]  /*14a10*/  IMAD R11, R5, 0x13, RZ ;  /* 0x00000013050b7824 */ /* 0x000fe400078e02ff */
[C---:B------:R-:W-:Y:S01]  /*14a20*/  IMAD.WIDE R14, R4.reuse, 0x2, R14 ;  /* 0x00000002040e7825 */ /* 0x040fe200078e020e */
[----:B------:R-:W-:Y:S03]  /*14a30*/  STL.64 [R1+0xd80], R36 ;  /* 0x000d802401007387 */ /* 0x000fe60000100a00 */
[C---:B------:R-:W-:Y:S01]  /*14a40*/  IMAD.WIDE R156, R11.reuse, 0x2, R2 ;  /* 0x000000020b9c7825 */ /* 0x040fe200078e0202 */
[----:B------:R0:W3:Y:S03]  /*14a50*/  LDG.E.U16 R248, desc[UR4][R14.64] ;  /* 0x000000040ef87981 */ /* 0x0000e6000c1e1500 */
[C---:B------:R-:W-:Y:S01]  /*14a60*/  IMAD.WIDE R12, R4.reuse, 0x2, R12 ;  /* 0x00000002040c7825 */ /* 0x040fe200078e020c */
[----:B------:R2:W-:Y:S03]  /*14a70*/  STL.64 [R1+0xd78], R34 ;  /* 0x000d782201007387 */ /* 0x0005e60000100a00 */
[C---:B-1----:R-:W-:Y:S01]  /*14a80*/  IMAD.WIDE R16, R4.reuse, 0x2, R154 ;  /* 0x0000000204107825 */ /* 0x042fe200078e029a */
[----:B------:R1:W3:Y:S03]  /*14a90*/  LDG.E.U16 R247, desc[UR4][R12.64] ;  /* 0x000000040cf77981 */ /* 0x0002e6000c1e1500 */
[C---:B------:R-:W-:Y:S01]  /*14aa0*/  IMAD.WIDE R152, R4.reuse, 0x2, R152 ;  /* 0x0000000204987825 */ /* 0x040fe200078e0298 */
[----:B------:R5:W3:Y:S03]  /*14ab0*/  LDG.E.U16 R245, desc[UR4][R16.64] ;  /* 0x0000000410f57981 */ /* 0x000ae6000c1e1500 */
[----:B0-----:R-:W-:Y:S01]  /*14ac0*/  IMAD.WIDE R14, R4, 0x2, R156 ;  /* 0x00000002040e7825 */ /* 0x001fe200078e029c */
[----:B------:R0:W3:Y:S03]  /*14ad0*/  LDG.E.U16 R246, desc[UR4][R152.64] ;  /* 0x0000000498f67981 */ /* 0x0000e6000c1e1500 */
[----:B-1----:R-:W-:Y:S01]  /*14ae0*/  IMAD.WIDE R12, R11, 0x2, R6 ;  /* 0x000000020b0c7825 */ /* 0x002fe200078e0206 */
[----:B------:R1:W3:Y:S03]  /*14af0*/  LDG.E.U16 R244, desc[UR4][R14.64] ;  /* 0x000000040ef47981 */ /* 0x0002e6000c1e1500 */
[C---:B-----5:R-:W-:Y:S01]  /*14b00*/  IMAD R16, R5.reuse, 0x14, RZ ;  /* 0x0000001405107824 */ /* 0x060fe200078e02ff */
[----:B------:R-:W-:Y:S01]  /*14b10*/  STL.64 [R1+0xd70], R32 ;  /* 0x000d702001007387 */ /* 0x000fe20000100a00 */
[----:B------:R-:W-:-:S02]  /*14b20*/  IMAD R154, R5, 0x15, RZ ;  /* 0x00000015059a7824 */ /* 0x000fc400078e02ff */
[C---:B0-----:R-:W-:Y:S01]  /*14b30*/  IMAD.WIDE R152, R16.reuse, 0x2, R2 ;  /* 0x0000000210987825 */ /* 0x041fe200078e0202 */
[----:B------:R-:W-:Y:S03]  /*14b40*/  STL.64 [R1+0xd68], R30 ;  /* 0x000d681e01007387 */ /* 0x000fe60000100a00 */
[----:B------:R-:W-:Y:S01]  /*14b50*/  IMAD.WIDE R16, R16, 0x2, R6 ;  /* 0x0000000210107825 */ /* 0x000fe200078e0206 */
[----:B------:R-:W-:Y:S03]  /*14b60*/  STL.64 [R1+0xd60], R28 ;  /* 0x000d601c01007387 */ /* 0x000fe60000100a00 */
[----:B-1----:R-:W-:Y:S01]  /*14b70*/  IMAD.WIDE R14, R4, 0x2, R12 ;  /* 0x00000002040e7825 */ /* 0x002fe200078e020c */
[----:B------:R0:W-:Y:S03]  /*14b80*/  STL.64 [R1+0xd58], R26 ;  /* 0x000d581a01007387 */ /* 0x0001e60000100a00 */
[----:B------:R-:W-:Y:S01]  /*14b90*/  IMAD R11, R5, 0x16, RZ ;  /* 0x00000016050b7824 */ /* 0x000fe200078e02ff */
[----:B------:R1:W5:Y:S01]  /*14ba0*/  LDG.E.U16 R243, desc[UR4][R14.64] ;  /* 0x000000040ef37981 */ /* 0x000362000c1e1500 */
[----:B------:R-:W-:-:S03]  /*14bb0*/  IMAD.WIDE R12, R154, 0x2, R2 ;  /* 0x000000029a0c7825 */ /* 0x000fc600078e0202 */
[----:B------:R1:W-:Y:S01]  /*14bc0*/  STL.64 [R1+0xd50], R24 ;  /* 0x000d501801007387 */ /* 0x0003e20000100a00 */
[----:B------:R-:W-:-:S03]  /*14bd0*/  IMAD.WIDE R154, R154, 0x2, R6 ;  /* 0x000000029a9a7825 */ /* 0x000fc600078e0206 */
[----:B--2---:R-:W2:Y:S01]  /*14be0*/  LDL.64 R34, [R1+0xbd8] ;  /* 0x000bd80001227983 */ /* 0x004ea20000100a00 */
[----:B------:R-:W-:Y:S01]  /*14bf0*/  IMAD.WIDE R158, R11, 0x2, R2 ;  /* 0x000000020b9e7825 */ /* 0x000fe200078e0202 */
[----:B0-----:R-:W0:Y:S02]  /*14c00*/  LDC R26, c[0x0][0x238] ;  /* 0x00008e00ff1a7b82 */ /* 0x001e240000000800 */
[----:B------:R-:W2:Y:S01]  /*14c10*/  LDL.64 R36, [R1+0xbf0] ;  /* 0x000bf00001247983 */ /* 0x000ea20000100a00 */
[----:B------:R-:W-:-:S03]  /*14c20*/  IMAD.WIDE R156, R4, 0x2, R152 ;  /* 0x00000002049c7825 */ /* 0x000fc600078e0298 */
[----:B-1----:R-:W2:Y:S01]  /*14c30*/  LDL.64 R24, [R1+0xbe8] ;  /* 0x000be80001187983 */ /* 0x002ea20000100a00 */
[----:B------:R-:W-:-:S03]  /*14c40*/  IMAD.WIDE R152, R4, 0x2, R16 ;  /* 0x0000000204987825 */ /* 0x000fc600078e0210 */
[----:B------:R-:W2:Y:S01]  /*14c50*/  LDG.E.U16 R242, desc[UR4][R156.64] ;  /* 0x000000049cf27981 */ /* 0x000ea2000c1e1500 */
[----:B------:R-:W-:-:S03]  /*14c60*/  IMAD.WIDE R16, R4, 0x2, R12 ;  /* 0x0000000204107825 */ /* 0x000fc600078e020c */
[----:B------:R-:W2:Y:S01]  /*14c70*/  LDG.E.U16 R241, desc[UR4][R152.64] ;  /* 0x0000000498f17981 */ /* 0x000ea2000c1e1500 */
[----:B------:R-:W-:-:S03]  /*14c80*/  IMAD.WIDE R14, R4, 0x2, R154 ;  /* 0x00000002040e7825 */ /* 0x000fc600078e029a */
[----:B------:R1:W2:Y:S01]  /*14c90*/  LDG.E.U16 R240, desc[UR4][R16.64] ;  /* 0x0000000410f07981 */ /* 0x0002a2000c1e1500 */
[----:B------:R-:W-:-:S03]  /*14ca0*/  IMAD.WIDE R12, R4, 0x2, R158 ;  /* 0x00000002040c7825 */ /* 0x000fc600078e029e */
[----:B------:R1:W2:Y:S01]  /*14cb0*/  LDG.E.U16 R239, desc[UR4][R14.64] ;  /* 0x000000040eef7981 */ /* 0x0002a2000c1e1500 */
[----:B------:R-:W-:-:S03]  /*14cc0*/  IMAD R154, R5, 0x18, RZ ;  /* 0x00000018059a7824 */ /* 0x000fc600078e02ff */
[----:B------:R1:W2:Y:S02]  /*14cd0*/  LDG.E.U16 R238, desc[UR4][R12.64] ;  /* 0x000000040cee7981 */ /* 0x0002a4000c1e1500 */
[C---:B-1----:R-:W-:Y:S02]  /*14ce0*/  IMAD R16, R5.reuse, 0x17, RZ ;  /* 0x0000001705107824 */ /* 0x042fe400078e02ff */
[----:B------:R-:W-:Y:S01]  /*14cf0*/  IMAD R18, R5, 0x1a, RZ ;  /* 0x0000001a05127824 */ /* 0x000fe200078e02ff */
[----:B------:R-:W2:Y:S01]  /*14d00*/  LDL.64 R32, [R1+0xbd0] ;  /* 0x000bd00001207983 */ /* 0x000ea20000100a00 */
[----:B------:R-:W-:-:S03]  /*14d10*/  IMAD.WIDE R14, R11, 0x2, R6 ;  /* 0x000000020b0e7825 */ /* 0x000fc600078e0206 */
[----:B------:R-:W2:Y:S01]  /*14d20*/  LDL.64 R50, [R1+0xbc8] ;  /* 0x000bc80001327983 */ /* 0x000ea20000100a00 */
[----:B------:R-:W-:-:S03]  /*14d30*/  IMAD.WIDE R12, R16, 0x2, R2 ;  /* 0x00000002100c7825 */ /* 0x000fc600078e0202 */
[----:B------:R-:W2:Y:S01]  /*14d40*/  LDL.64 R44, [R1+0xbc0] ;  /* 0x000bc000012c7983 */ /* 0x000ea20000100a00 */
[----:B------:R-:W-:-:S03]  /*14d50*/  IMAD.WIDE R16, R16, 0x2, R6 ;  /* 0x0000000210107825 */ /* 0x000fc600078e0206 */
[----:B------:R-:W2:Y:S01]  /*14d60*/  LDL.64 R30, [R1+0xbb8] ;  /* 0x000bb800011e7983 */ /* 0x000ea20000100a00 */
[----:B------:R-:W-:Y:S02]  /*14d70*/  IMAD R11, R5, 0x19, RZ ;  /* 0x00000019050b7824 */ /* 0x000fe400078e02ff */
[----:B------:R-:W-:Y:S01]  /*14d80*/  IMAD.WIDE R156, R154, 0x2, R2 ;  /* 0x000000029a9c7825 */ /* 0x000fe200078e0202 */
[----:B------:R-:W2:Y:S03]  /*14d90*/  LDL.64 R40, [R1+0xbb0] ;  /* 0x000bb00001287983 */ /* 0x000ea60000100a00 */
[----:B------:R-:W-:Y:S01]  /*14da0*/  IMAD.WIDE R152, R4, 0x2, R14 ;  /* 0x0000000204987825 */ /* 0x000fe200078e020e */
[----:B------:R-:W2:Y:S03]  /*14db0*/  LDL.64 R38, [R1+0xba8] ;  /* 0x000ba80001267983 */ /* 0x000ea60000100a00 */
[----:B------:R-:W-:Y:S01]  /*14dc0*/  IMAD.WIDE R154, R154, 0x2, R6 ;  /* 0x000000029a9a7825 */ /* 0x000fe200078e0206 */
[----:B------:R-:W2:Y:S03]  /*14dd0*/  LDG.E.U16 R237, desc[UR4][R152.64] ;  /* 0x0000000498ed7981 */ /* 0x000ea6000c1e1500 */
[----:B------:R-:W-:-:S04]  /*14de0*/  IMAD.WIDE R14, R4, 0x2, R12 ;  /* 0x00000002040e7825 */ /* 0x000fc800078e020c */
[C---:B------:R-:W-:Y:S01]  /*14df0*/  IMAD.WIDE R12, R4.reuse, 0x2, R16 ;  /* 0x00000002040c7825 */ /* 0x040fe200078e0210 */
[----:B------:R1:W2:Y:S03]  /*14e00*/  LDG.E.U16 R236, desc[UR4][R14.64] ;  /* 0x000000040eec7981 */ /* 0x0002a6000c1e1500 */
[----:B------:R-:W-:Y:S01]  /*14e10*/  IMAD.WIDE R158, R11, 0x2, R2 ;  /* 0x000000020b9e7825 */ /* 0x000fe200078e0202 */
[----:B------:R0:W2:Y:S03]  /*14e20*/  LDG.E.U16 R235, desc[UR4][R12.64] ;  /* 0x000000040ceb7981 */ /* 0x0000a6000c1e1500 */
[----:B------:R-:W-:-:S04]  /*14e30*/  IMAD.WIDE R16, R4, 0x2, R156 ;  /* 0x0000000204107825 */ /* 0x000fc800078e029c */
[C---:B-1----:R-:W-:Y:S01]  /*14e40*/  IMAD.WIDE R14, R4.reuse, 0x2, R154 ;  /* 0x00000002040e7825 */ /* 0x042fe200078e029a */
[----:B------:R1:W5:Y:S03]  /*14e50*/  LDG.E.U16 R234, desc[UR4][R16.64] ;  /* 0x0000000410ea7981 */ /* 0x000366000c1e1500 */
[----:B0-----:R-:W-:Y:S01]  /*14e60*/  IMAD.WIDE R12, R4, 0x2, R158 ;  /* 0x00000002040c7825 */ /* 0x001fe200078e029e */
[----:B------:R0:W2:Y:S03]  /*14e70*/  LDG.E.U16 R233, desc[UR4][R14.64] ;  /* 0x000000040ee97981 */ /* 0x0000a6000c1e1500 */
[----:B------:R-:W-:Y:S01]  /*14e80*/  IMAD R156, R5, 0x1b, RZ ;  /* 0x0000001b059c7824 */ /* 0x000fe200078e02ff */
[----:B------:R0:W2:Y:S01]  /*14e90*/  LDG.E.U16 R232, desc[UR4][R12.64] ;  /* 0x000000040ce87981 */ /* 0x0000a2000c1e1500 */
[----:B-1----:R-:W-:-:S04]  /*14ea0*/  IMAD.WIDE R16, R11, 0x2, R6 ;  /* 0x000000020b107825 */ /* 0x002fc800078e0206 */
[----:B0-----:R-:W-:-:S04]  /*14eb0*/  IMAD.WIDE R14, R18, 0x2, R2 ;  /* 0x00000002120e7825 */ /* 0x001fc800078e0202 */
[----:B------:R-:W-:-:S04]  /*14ec0*/  IMAD.WIDE R12, R18, 0x2, R6 ;  /* 0x00000002120c7825 */ /* 0x000fc800078e0206 */
[----:B------:R-:W-:-:S04]  /*14ed0*/  IMAD.WIDE R16, R4, 0x2, R16 ;  /* 0x0000000204107825 */ /* 0x000fc800078e0210 */
[----:B------:R-:W-:Y:S01]  /*14ee0*/  IMAD R11, R5, 0x1c, RZ ;  /* 0x0000001c050b7824 */ /* 0x000fe200078e02ff */
[----:B------:R0:W2:Y:S01]  /*14ef0*/  LDG.E.U16 R231, desc[UR4][R16.64] ;  /* 0x0000000410e77981 */ /* 0x0000a2000c1e1500 */
[----:B------:R-:W-:-:S04]  /*14f00*/  IMAD.WIDE R152, R156, 0x2, R2 ;  /* 0x000000029c987825 */ /* 0x000fc800078e0202 */
[----:B------:R-:W-:-:S04]  /*14f10*/  IMAD.WIDE R156, R156, 0x2, R6 ;  /* 0x000000029c9c7825 */ /* 0x000fc800078e0206 */
[----:B------:R-:W-:-:S04]  /*14f20*/  IMAD.WIDE R154, R4, 0x2, R14 ;  /* 0x00000002049a7825 */ /* 0x000fc800078e020e */
[C---:B------:R-:W-:Y:S01]  /*14f30*/  IMAD.WIDE R12, R4.reuse, 0x2, R12 ;  /* 0x00000002040c7825 */ /* 0x040fe200078e020c */
[----:B------:R-:W2:Y:S03]  /*14f40*/  LDG.E.U16 R230, desc[UR4][R154.64] ;  /* 0x000000049ae67981 */ /* 0x000ea6000c1e1500 */
[----:B------:R-:W-:Y:S01]  /*14f50*/  IMAD.WIDE R14, R11, 0x2, R2 ;  /* 0x000000020b0e7825 */ /* 0x000fe200078e0202 */
[----:B------:R1:W2:Y:S03]  /*14f60*/  LDG.E.U16 R229, desc[UR4][R12.64] ;  /* 0x000000040ce57981 */ /* 0x0002a6000c1e1500 */
[----:B0-----:R-:W-:-:S04]  /*14f70*/  IMAD.WIDE R16, R4, 0x2, R152 ;  /* 0x0000000204107825 */ /* 0x001fc800078e0298 */
[C---:B------:R-:W-:Y:S01]  /*14f80*/  IMAD.WIDE R152, R4.reuse, 0x2, R156 ;  /* 0x0000000204987825 */ /* 0x040fe200078e029c */
[----:B------:R-:W2:Y:S03]  /*14f90*/  LDG.E.U16 R228, desc[UR4][R16.64] ;  /* 0x0000000410e47981 */ /* 0x000ea6000c1e1500 */
[----:B-1----:R-:W-:Y:S01]  /*14fa0*/  IMAD.WIDE R12, R11, 0x2, R6 ;  /* 0x000000020b0c7825 */ /* 0x002fe200078e0206 */
[----:B------:R0:W2:Y:S03]  /*14fb0*/  LDG.E.U16 R227, desc[UR4][R152.64] ;  /* 0x0000000498e37981 */ /* 0x0000a6000c1e1500 */
[----:B------:R-:W-:-:S04]  /*14fc0*/  IMAD.WIDE R14, R4, 0x2, R14 ;  /* 0x00000002040e7825 */ /* 0x000fc800078e020e */
[C---:B------:R-:W-:Y:S01]  /*14fd0*/  IMAD R11, R5.reuse, 0x1d, RZ ;  /* 0x0000001d050b7824 */ /* 0x040fe200078e02ff */
[----:B------:R1:W2:Y:S01]  /*14fe0*/  LDG.E.U16 R226, desc[UR4][R14.64] ;  /* 0x000000040ee27981 */ /* 0x0002a2000c1e1500 */
[----:B0-----:R-:W-:Y:S02]  /*14ff0*/  IMAD R152, R5, 0x1e, RZ ;  /* 0x0000001e05987824 */ /* 0x001fe400078e02ff */
[----:B------:R-:W-:-:S04]  /*15000*/  IMAD.WIDE R16, R4, 0x2, R12 ;  /* 0x0000000204107825 */ /* 0x000fc800078e020c */
[C---:B------:R-:W-:Y:S01]  /*15010*/  IMAD.WIDE R12, R11.reuse, 0x2, R6 ;  /* 0x000000020b0c7825 */ /* 0x040fe200078e0206 */
[----:B------:R0:W2:Y:S03]  /*15020*/  LDG.E.U16 R225, desc[UR4][R16.64] ;  /* 0x0000000410e17981 */ /* 0x0000a6000c1e1500 */
[----:B-1----:R-:W-:Y:S01]  /*15030*/  IMAD.WIDE R14, R11, 0x2, R2 ;  /* 0x000000020b0e7825 */ /* 0x002fe200078e0202 */
[----:B------:R-:W-:-:S03]  /*15040*/  LEA R11, R5, -R5, 0x5 ;  /* 0x80000005050b7211 */ /* 0x000fc600078e28ff */
[----:B------:R-:W-:-:S04]  /*15050*/  IMAD.WIDE R154, R152, 0x2, R2 ;  /* 0x00000002989a7825 */ /* 0x000fc800078e0202 */
[----:B------:R-:W-:-:S04]  /*15060*/  IMAD.WIDE R152, R152, 0x2, R6 ;  /* 0x0000000298987825 */ /* 0x000fc800078e0206 */
[----:B------:R-:W-:-:S04]  /*15070*/  IMAD.WIDE R156, R4, 0x2, R14 ;  /* 0x00000002049c7825 */ /* 0x000fc800078e020e */
[C---:B0-----:R-:W-:Y:S01]  /*15080*/  IMAD.WIDE R16, R4.reuse, 0x2, R12 ;  /* 0x0000000204107825 */ /* 0x041fe200078e020c */
[----:B------:R-:W-:Y:S01]  /*15090*/  LEA R18, R5, R5, 0x5 ;  /* 0x0000000505127211 */ /* 0x000fe200078e28ff */
[----:B------:R-:W2:Y:S02]  /*150a0*/  LDG.E.U16 R224, desc[UR4][R156.64] ;  /* 0x000000049ce07981 */ /* 0x000ea4000c1e1500 */
[C---:B------:R-:W-:Y:S02]  /*150b0*/  IMAD.WIDE R14, R4.reuse, 0x2, R154 ;  /* 0x00000002040e7825 */ /* 0x040fe400078e029a */
[----:B------:R0:W2:Y:S02]  /*150c0*/  LDG.E.U16 R223, desc[UR4][R16.64] ;  /* 0x0000000410df7981 */ /* 0x0000a4000c1e1500 */
[----:B------:R-:W-:Y:S02]  /*150d0*/  IMAD.WIDE R154, R11, 0x2, R2 ;  /* 0x000000020b9a7825 */ /* 0x000fe400078e0202 */
[----:B------:R1:W2:Y:S02]  /*150e0*/  LDG.E.U16 R222, desc[UR4][R14.64] ;  /* 0x000000040ede7981 */ /* 0x0002a4000c1e1500 */
[----:B------:R-:W-:Y:S01]  /*150f0*/  IMAD.WIDE R12, R4, 0x2, R152 ;  /* 0x00000002040c7825 */ /* 0x000fe200078e0298 */
[----:B------:R-:W-:-:S03]  /*15100*/  SHF.L.U32 R152, R5, 0x5, RZ ;  /* 0x0000000505987819 */ /* 0x000fc600000006ff */
[----:B0-----:R-:W-:Y:S01]  /*15110*/  IMAD.WIDE R16, R4, 0x2, R154 ;  /* 0x0000000204107825 */ /* 0x001fe200078e029a */
[----:B------:R0:W2:Y:S03]  /*15120*/  LDG.E.U16 R221, desc[UR4][R12.64] ;  /* 0x000000040cdd7981 */ /* 0x0000a6000c1e1500 */
[----:B-1----:R-:W-:Y:S01]  /*15130*/  IMAD.WIDE R14, R11, 0x2, R6 ;  /* 0x000000020b0e7825 */ /* 0x002fe200078e0206 */
[----:B------:R1:W2:Y:S03]  /*15140*/  LDG.E.U16 R220, desc[UR4][R16.64] ;  /* 0x0000000410dc7981 */ /* 0x0002a6000c1e1500 */
[----:B0-----:R-:W-:-:S04]  /*15150*/  IMAD.WIDE R12, R152, 0x2, R2 ;  /* 0x00000002980c7825 */ /* 0x001fc800078e0202 */
[----:B------:R-:W-:-:S04]  /*15160*/  IMAD.WIDE R152, R152, 0x2, R6 ;  /* 0x0000000298987825 */ /* 0x000fc800078e0206 */
[----:B------:R-:W-:Y:S02]  /*15170*/  IMAD R11, R5, 0x22, RZ ;  /* 0x00000022050b7824 */ /* 0x000fe400078e02ff */
[----:B------:R-:W-:-:S04]  /*15180*/  IMAD.WIDE R154, R4, 0x2, R14 ;  /* 0x00000002049a7825 */ /* 0x000fc800078e020e */
[C---:B-1----:R-:W-:Y:S01]  /*15190*/  IMAD.WIDE R16, R4.reuse, 0x2, R12 ;  /* 0x0000000204107825 */ /* 0x042fe200078e020c */
[----:B------:R-:W2:Y:S03]  /*151a0*/  LDG.E.U16 R219, desc[UR4][R154.64] ;  /* 0x000000049adb7981 */ /* 0x000ea6000c1e1500 */
[----:B------:R-:W-:Y:S01]  /*151b0*/  IMAD.WIDE R14, R4, 0x2, R152 ;  /* 0x00000002040e7825 */ /* 0x000fe200078e0298 */
[----:B------:R-:W2:Y:S03]  /*151c0*/  LDG.E.U16 R215, desc[UR4][R16.64] ;  /* 0x0000000410d77981 */ /* 0x000ea6000c1e1500 */
[----:B------:R-:W-:Y:S01]  /*151d0*/  IMAD.WIDE R12, R18, 0x2, R6 ;  /* 0x00000002120c7825 */ /* 0x000fe200078e0206 */
[----:B------:R0:W2:Y:S03]  /*151e0*/  LDG.E.U16 R214, desc[UR4][R14.64] ;  /* 0x000000040ed67981 */ /* 0x0000a6000c1e1500 */
[----:B------:R-:W-:-:S04]  /*151f0*/  IMAD.WIDE R158, R11, 0x2, R2 ;  /* 0x000000020b9e7825 */ /* 0x000fc800078e0202 */
[----:B------:R-:W-:-:S04]  /*15200*/  IMAD.WIDE R156, R18, 0x2, R2 ;  /* 0x00000002129c7825 */ /* 0x000fc800078e0202 */
[----:B0-----:R-:W-:-:S04]  /*15210*/  IMAD.WIDE R14, R4, 0x2, R12 ;  /* 0x00000002040e7825 */ /* 0x001fc800078e020c */
[C---:B------:R-:W-:Y:S01]  /*15220*/  IMAD.WIDE R12, R4.reuse, 0x2, R158 ;  /* 0x00000002040c7825 */ /* 0x040fe200078e029e */
[----:B------:R0:W2:Y:S03]  /*15230*/  LDG.E.U16 R212, desc[UR4][R14.64] ;  /* 0x000000040ed47981 */ /* 0x0000a6000c1e1500 */
[----:B------:R-:W-:Y:S01]  /*15240*/  IMAD.WIDE R16, R11, 0x2, R6 ;  /* 0x000000020b107825 */ /* 0x000fe200078e0206 */
[----:B------:R1:W2:Y:S03]  /*15250*/  LDG.E.U16 R211, desc[UR4][R12.64] ;  /* 0x000000040cd37981 */ /* 0x0002a6000c1e1500 */
[----:B------:R-:W-:Y:S02]  /*15260*/  IMAD R18, R5, 0x23, RZ ;  /* 0x0000002305127824 */ /* 0x000fe400078e02ff */
[----:B------:R-:W-:-:S04]  /*15270*/  IMAD.WIDE R152, R4, 0x2, R156 ;  /* 0x0000000204987825 */ /* 0x000fc800078e029c */
[----:B0-----:R-:W-:Y:S01]  /*15280*/  IMAD.WIDE R14, R4, 0x2, R16 ;  /* 0x00000002040e7825 */ /* 0x001fe200078e0210 */
[----:B------:R0:W2:Y:S03]  /*15290*/  LDG.E.U16 R213, desc[UR4][R152.64] ;  /* 0x0000000498d57981 */ /* 0x0000a6000c1e1500 */
[C---:B-1----:R-:W-:Y:S01]  /*152a0*/  IMAD.WIDE R12, R18.reuse, 0x2, R2 ;  /* 0x00000002120c7825 */ /* 0x042fe200078e0202 */
[----:B------:R1:W2:Y:S03]  /*152b0*/  LDG.E.U16 R210, desc[UR4][R14.64] ;  /* 0x000000040ed27981 */ /* 0x0002a6000c1e1500 */
[----:B------:R-:W-:-:S04]  /*152c0*/  IMAD.WIDE R16, R18, 0x2, R6 ;  /* 0x0000000212107825 */ /* 0x000fc800078e0206 */
[----:B------:R-:W-:Y:S02]  /*152d0*/  IMAD R18, R5, 0x25, RZ ;  /* 0x0000002505127824 */ /* 0x000fe400078e02ff */
[----:B0-----:R-:W-:-:S04]  /*152e0*/  IMAD.WIDE R152, R4, 0x2, R12 ;  /* 0x0000000204987825 */ /* 0x001fc800078e020c */
[----:B------:R-:W-:Y:S01]  /*152f0*/  IMAD.WIDE R12, R18, 0x2, R2 ;  /* 0x00000002120c7825 */ /* 0x000fe200078e0202 */
[----:B------:R0:W2:Y:S03]  /*15300*/  LDG.E.U16 R209, desc[UR4][R152.64] ;  /* 0x0000000498d17981 */ /* 0x0000a6000c1e1500 */
[----:B------:R-:W-:Y:S02]  /*15310*/  IMAD R11, R5, 0x24, RZ ;  /* 0x00000024050b7824 */ /* 0x000fe400078e02ff */
[----:B------:R-:W-:-:S04]  /*15320*/  IMAD.WIDE R16, R4, 0x2, R16 ;  /* 0x0000000204107825 */ /* 0x000fc800078e0210 */
[--C-:B-1----:R-:W-:Y:S01]  /*15330*/  IMAD.WIDE R14, R11, 0x2, R6.reuse ;  /* 0x000000020b0e7825 */ /* 0x102fe200078e0206 */
[----:B------:R1:W2:Y:S03]  /*15340*/  LDG.E.U16 R208, desc[UR4][R16.64] ;  /* 0x0000000410d07981 */ /* 0x0002a6000c1e1500 */
[----:B0-----:R-:W-:-:S04]  /*15350*/  IMAD.WIDE R152, R18, 0x2, R6 ;  /* 0x0000000212987825 */ /* 0x001fc800078e0206 */
[----:B------:R-:W-:-:S04]  /*15360*/  IMAD.WIDE R12, R4, 0x2, R12 ;  /* 0x00000002040c7825 */ /* 0x000fc800078e020c */
[----:B------:R-:W-:Y:S01]  /*15370*/  IMAD R18, R5, 0x26, RZ ;  /* 0x0000002605127824 */ /* 0x000fe200078e02ff */
[----:B------:R0:W2:Y:S01]  /*15380*/  LDG.E.U16 R205, desc[UR4][R12.64] ;  /* 0x000000040ccd7981 */ /* 0x0000a2000c1e1500 */
[----:B-1----:R-:W-:-:S04]  /*15390*/  IMAD.WIDE R16, R4, 0x2, R14 ;  /* 0x0000000204107825 */ /* 0x002fc800078e020e */
[----:B------:R-:W-:Y:S01]  /*153a0*/  IMAD.WIDE R14, R4, 0x2, R152 ;  /* 0x00000002040e7825 */ /* 0x000fe200078e0298 */
[----:B------:R1:W2:Y:S03]  /*153b0*/  LDG.E.U16 R206, desc[UR4][R16.64] ;  /* 0x0000000410ce7981 */ /* 0x0002a6000c1e1500 */
[--C-:B------:R-:W-:Y:S01]  /*153c0*/  IMAD.WIDE R154, R11, 0x2, R2.reuse ;  /* 0x000000020b9a7825 */ /* 0x100fe200078e0202 */
[----:B------:R4:W2:Y:S03]  /*153d0*/  LDG.E.U16 R204, desc[UR4][R14.64] ;  /* 0x000000040ecc7981 */ /* 0x0008a6000c1e1500 */
[----:B0-----:R-:W-:-:S04]  /*153e0*/  IMAD.WIDE R12, R18, 0x2, R2 ;  /* 0x00000002120c7825 */ /* 0x001fc800078e0202 */
[----:B------:R-:W-:Y:S02]  /*153f0*/  IMAD R11, R5, 0x28, RZ ;  /* 0x00000028050b7824 */ /* 0x000fe400078e02ff */
[----:B-1----:R-:W-:-:S04]  /*15400*/  IMAD.WIDE R16, R4, 0x2, R12 ;  /* 0x0000000204107825 */ /* 0x002fc800078e020c */
[C---:B----4-:R-:W-:Y:S01]  /*15410*/  IMAD.WIDE R14, R11.reuse, 0x2, R2 ;  /* 0x000000020b0e7825 */ /* 0x050fe200078e0202 */
[----:B------:R0:W4:Y:S03]  /*15420*/  LDG.E.U16 R203, desc[UR4][R16.64] ;  /* 0x0000000410cb7981 */ /* 0x000126000c1e1500 */
[----:B------:R-:W-:-:S04]  /*15430*/  IMAD.WIDE R12, R11, 0x2, R6 ;  /* 0x000000020b0c7825 */ /* 0x000fc800078e0206 */
[----:B------:R-:W-:-:S04]  /*15440*/  IMAD.WIDE R154, R4, 0x2, R154 ;  /* 0x00000002049a7825 */ /* 0x000fc800078e029a */
[----:B------:R-:W-:Y:S01]  /*15450*/  IMAD.WIDE R152, R18, 0x2, R6 ;  /* 0x0000000212987825 */ /* 0x000fe200078e0206 */
[----:B------:R1:W4:Y:S03]  /*15460*/  LDG.E.U16 R207, desc[UR4][R154.64] ;  /* 0x000000049acf7981 */ /* 0x000326000c1e1500 */
[----:B------:R-:W-:-:S04]  /*15470*/  IMAD.WIDE R158, R160, 0x2, R2 ;  /* 0x00000002a09e7825 */ /* 0x000fc800078e0202 */
[----:B0-----:R-:W-:-:S04]  /*15480*/  IMAD.WIDE R16, R4, 0x2, R14 ;  /* 0x0000000204107825 */ /* 0x001fc800078e020e */
[----:B------:R-:W-:Y:S01]  /*15490*/  IMAD.WIDE R156, R161, 0x2, R2 ;  /* 0x00000002a19c7825 */ /* 0x000fe200078e0202 */
[----:B------:R-:W4:Y:S03]  /*154a0*/  LDG.E.U16 R200, desc[UR4][R16.64] ;  /* 0x0000000410c87981 */ /* 0x000f26000c1e1500 */
[----:B------:R-:W-:-:S04]  /*154b0*/  IMAD.WIDE R14, R4, 0x2, R12 ;  /* 0x00000002040e7825 */ /* 0x000fc800078e020c */
[C---:B-1----:R-:W-:Y:S01]  /*154c0*/  IMAD.WIDE R154, R4.reuse, 0x2, R152 ;  /* 0x00000002049a7825 */ /* 0x042fe200078e0298 */
[----:B------:R0:W4:Y:S03]  /*154d0*/  LDG.E.U16 R199, desc[UR4][R14.64] ;  /* 0x000000040ec77981 */ /* 0x000126000c1e1500 */
[C---:B------:R-:W-:Y:S01]  /*154e0*/  IMAD.WIDE R152, R4.reuse, 0x2, R158 ;  /* 0x0000000204987825 */ /* 0x040fe200078e029e */
[----:B------:R-:W4:Y:S03]  /*154f0*/  LDG.E.U16 R202, desc[UR4][R154.64] ;  /* 0x000000049aca7981 */ /* 0x000f26000c1e1500 */
[----:B------:R-:W-:Y:S01]  /*15500*/  IMAD.WIDE R12, R4, 0x2, R156 ;  /* 0x00000002040c7825 */ /* 0x000fe200078e029c */
[----:B------:R1:W4:Y:S03]  /*15510*/  LDG.E.U16 R201, desc[UR4][R152.64] ;  /* 0x0000000498c97981 */ /* 0x000326000c1e1500 */
[----:B0-----:R-:W-:Y:S01]  /*15520*/  IMAD R14, R5, 0x2a, RZ ;  /* 0x0000002a050e7824 */ /* 0x001fe200078e02ff */
[----:B------:R0:W4:Y:S03]  /*15530*/  LDG.E.U16 R198, desc[UR4][R12.64] ;  /* 0x000000040cc67981 */ /* 0x000126000c1e1500 */
[----:B------:R-:W-:-:S04]  /*15540*/  IMAD.WIDE R16, R14, 0x2, R2 ;  /* 0x000000020e107825 */ /* 0x000fc800078e0202 */
[----:B-1----:R-:W-:Y:S02]  /*15550*/  IMAD R152, R5, 0x2b, RZ ;  /* 0x0000002b05987824 */ /* 0x002fe400078e02ff */
[----:B------:R-:W-:-:S04]  /*15560*/  IMAD.WIDE R14, R14, 0x2, R6 ;  /* 0x000000020e0e7825 */ /* 0x000fc800078e0206 */
[----:B0-----:R-:W-:-:S04]  /*15570*/  IMAD.WIDE R12, R152, 0x2, R2 ;  /* 0x00000002980c7825 */ /* 0x001fc800078e0202 */
[----:B------:R-:W-:-:S04]  /*15580*/  IMAD.WIDE R152, R152, 0x2, R6 ;  /* 0x0000000298987825 */ /* 0x000fc800078e0206 */
[C---:B------:R-:W-:Y:S02]  /*15590*/  IMAD R18, R5.reuse, 0x2c, RZ ;  /* 0x0000002c05127824 */ /* 0x040fe400078e02ff */
[----:B------:R-:W-:Y:S02]  /*155a0*/  IMAD R11, R5, 0x30, RZ ;  /* 0x00000030050b7824 */ /* 0x000fe400078e02ff */
[----:B------:R-:W-:-:S04]  /*155b0*/  IMAD.WIDE R154, R4, 0x2, R16 ;  /* 0x00000002049a7825 */ /* 0x000fc800078e0210 */
[C---:B------:R-:W-:Y:S01]  /*155c0*/  IMAD.WIDE R16, R4.reuse, 0x2, R14 ;  /* 0x0000000204107825 */ /* 0x040fe200078e020e */
[----:B------:R-:W4:Y:S03]  /*155d0*/  LDG.E.U16 R197, desc[UR4][R154.64] ;  /* 0x000000049ac57981 */ /* 0x000f26000c1e1500 */
[----:B------:R-:W-:Y:S01]  /*155e0*/  IMAD.WIDE R14, R4, 0x2, R12 ;  /* 0x00000002040e7825 */ /* 0x000fe200078e020c */
[----:B------:R-:W4:Y:S03]  /*155f0*/  LDG.E.U16 R196, desc[UR4][R16.64] ;  /* 0x0000000410c47981 */ /* 0x000f26000c1e1500 */
[----:B------:R-:W-:Y:S01]  /*15600*/  IMAD.WIDE R156, R18, 0x2, R2 ;  /* 0x00000002129c7825 */ /* 0x000fe200078e0202 */
[----:B------:R0:W4:Y:S03]  /*15610*/  LDG.E.U16 R195, desc[UR4][R14.64] ;  /* 0x000000040ec37981 */ /* 0x000126000c1e1500 */
[----:B------:R-:W-:-:S04]  /*15620*/  IMAD.WIDE R12, R4, 0x2, R152 ;  /* 0x00000002040c7825 */ /* 0x000fc800078e0298 */
[----:B------:R-:W-:Y:S01]  /*15630*/  IMAD.WIDE R152, R11, 0x2, R2 ;  /* 0x000000020b987825 */ /* 0x000fe200078e0202 */
[----:B------:R1:W4:Y:S03]  /*15640*/  LDG.E.U16 R194, desc[UR4][R12.64] ;  /* 0x000000040cc27981 */ /* 0x000326000c1e1500 */
[----:B0-----:R-:W-:-:S04]  /*15650*/  IMAD.WIDE R14, R4, 0x2, R156 ;  /* 0x00000002040e7825 */ /* 0x001fc800078e029c */
[----:B------:R-:W-:Y:S01]  /*15660*/  IMAD R156, R5, 0x31, RZ ;  /* 0x00000031059c7824 */ /* 0x000fe200078e02ff */
[----:B------:R0:W4:Y:S01]  /*15670*/  LDG.E.U16 R193, desc[UR4][R14.64] ;  /* 0x000000040ec17981 */ /* 0x000122000c1e1500 */
[----:B-1----:R-:W-:-:S04]  /*15680*/  IMAD.WIDE R12, R4, 0x2, R152 ;  /* 0x00000002040c7825 */ /* 0x002fc800078e0298 */
[----:B------:R-:W-:Y:S01]  /*15690*/  IMAD R152, R5, 0x38, RZ ;  /* 0x0000003805987824 */ /* 0x000fe200078e02ff */
[----:B------:R1:W4:Y:S01]  /*156a0*/  LDG.E.U16 R192, desc[UR4][R12.64] ;  /* 0x000000040cc07981 */ /* 0x000322000c1e1500 */
[----:B------:R-:W-:-:S04]  /*156b0*/  IMAD.WIDE R16, R11, 0x2, R6 ;  /* 0x000000020b107825 */ /* 0x000fc800078e0206 */
[----:B0-----:R-:W-:-:S04]  /*156c0*/  IMAD.WIDE R14, R156, 0x2, R2 ;  /* 0x000000029c0e7825 */ /* 0x001fc800078e0202 */
[----:B-1----:R-:W-:-:S04]  /*156d0*/  IMAD.WIDE R12, R152, 0x2, R2 ;  /* 0x00000002980c7825 */ /* 0x002fc800078e0202 */
[----:B------:R-:W-:Y:S02]  /*156e0*/  IMAD R11, R5, 0x39, RZ ;  /* 0x00000039050b7824 */ /* 0x000fe400078e02ff */
[----:B------:R-:W-:-:S04]  /*156f0*/  IMAD.WIDE R154, R4, 0x2, R14 ;  /* 0x00000002049a7825 */ /* 0x000fc800078e020e */
[----:B------:R-:W-:Y:S01]  /*15700*/  IMAD.WIDE R16, R4, 0x2, R16 ;  /* 0x0000000204107825 */ /* 0x000fe200078e0210 */
[----:B------:R-:W4:Y:S03]  /*15710*/  LDG.E.U16 R190, desc[UR4][R154.64] ;  /* 0x000000049abe7981 */ /* 0x000f26000c1e1500 */
[----:B------:R-:W-:Y:S01]  /*15720*/  IMAD.WIDE R152, R152, 0x2, R6 ;  /* 0x0000000298987825 */ /* 0x000fe200078e0206 */
[----:B------:R0:W4:Y:S03]  /*15730*/  LDG.E.U16 R191, desc[UR4][R16.64] ;  /* 0x0000000410bf7981 */ /* 0x000126000c1e1500 */
[----:B------:R-:W-:-:S04]  /*15740*/  IMAD.WIDE R12, R4, 0x2, R12 ;  /* 0x00000002040c7825 */ /* 0x000fc800078e020c */
[----:B------:R-:W-:Y:S01]  /*15750*/  IMAD.WIDE R14, R11, 0x2, R2 ;  /* 0x000000020b0e7825 */ /* 0x000fe200078e0202 */
[----:B------:R1:W4:Y:S03]  /*15760*/  LDG.E.U16 R189, desc[UR4][R12.64] ;  /* 0x000000040cbd7981 */ /* 0x000326000c1e1500 */
[----:B------:R-:W-:-:S04]  /*15770*/  IMAD.WIDE R156, R156, 0x2, R6 ;  /* 0x000000029c9c7825 */ /* 0x000fc800078e0206 */
[----:B0-----:R-:W-:-:S04]  /*15780*/  IMAD.WIDE R16, R4, 0x2, R152 ;  /* 0x0000000204107825 */ /* 0x001fc800078e0298 */
[----:B-1----:R-:W-:Y:S01]  /*15790*/  IMAD.WIDE R12, R11, 0x2, R6 ;  /* 0x000000020b0c7825 */ /* 0x002fe200078e0206 */
[----:B------:R0:W4:Y:S03]  /*157a0*/  LDG.E.U16 R188, desc[UR4][R16.64] ;  /* 0x0000000410bc7981 */ /* 0x000126000c1e1500 */
[----:B------:R-:W-:-:S04]  /*157b0*/  IMAD.WIDE R14, R4, 0x2, R14 ;  /* 0x00000002040e7825 */ /* 0x000fc800078e020e */
[C---:B------:R-:W-:Y:S01]  /*157c0*/  IMAD.WIDE R152, R4.reuse, 0x2, R156 ;  /* 0x0000000204987825 */ /* 0x040fe200078e029c */
[----:B------:R1:W4:Y:S03]  /*157d0*/  LDG.E.U16 R186, desc[UR4][R14.64] ;  /* 0x000000040eba7981 */ /* 0x000326000c1e1500 */
[C---:B------:R-:W-:Y:S01]  /*157e0*/  IMAD R156, R5.reuse, 0x32, RZ ;  /* 0x00000032059c7824 */ /* 0x040fe200078e02ff */
[----:B------:R3:W4:Y:S01]  /*157f0*/  LDG.E.U16 R187, desc[UR4][R152.64] ;  /* 0x0000000498bb7981 */ /* 0x000722000c1e1500 */
[----:B------:R-:W-:Y:S02]  /*15800*/  IMAD R11, R5, 0x2d, RZ ;  /* 0x0000002d050b7824 */ /* 0x000fe400078e02ff */
[----:B0-----:R-:W-:-:S04]  /*15810*/  IMAD.WIDE R16, R4, 0x2, R12 ;  /* 0x0000000204107825 */ /* 0x001fc800078e020c */
[----:B-1----:R-:W-:Y:S01]  /*15820*/  IMAD.WIDE R14, R18, 0x2, R6 ;  /* 0x00000002120e7825 */ /* 0x002fe200078e0206 */
[----:B------:R0:W4:Y:S03]  /*15830*/  LDG.E.U16 R185, desc[UR4][R16.64] ;  /* 0x0000000410b97981 */ /* 0x000126000c1e1500 */
[----:B------:R-:W-:-:S04]  /*15840*/  IMAD.WIDE R12, R156, 0x2, R2 ;  /* 0x000000029c0c7825 */ /* 0x000fc800078e0202 */
[----:B------:R-:W-:-:S04]  /*15850*/  IMAD.WIDE R154, R11, 0x2, R2 ;  /* 0x000000020b9a7825 */ /* 0x000fc800078e0202 */
[----:B------:R-:W-:Y:S02]  /*15860*/  IMAD R18, R5, 0x3a, RZ ;  /* 0x0000003a05127824 */ /* 0x000fe400078e02ff */
[----:B---3--:R-:W-:-:S04]  /*15870*/  IMAD.WIDE R152, R4, 0x2, R14 ;  /* 0x0000000204987825 */ /* 0x008fc800078e020e */
[C---:B------:R-:W-:Y:S01]  /*15880*/  IMAD.WIDE R14, R4.reuse, 0x2, R12 ;  /* 0x00000002040e7825 */ /* 0x040fe200078e020c */
[----:B------:R-:W3:Y:S03]  /*15890*/  LDG.E.U16 R184, desc[UR4][R152.64] ;  /* 0x0000000498b87981 */ /* 0x000ee6000c1e1500 */
[----:B0-----:R-:W-:Y:S01]  /*158a0*/  IMAD.WIDE R16, R4, 0x2, R154 ;  /* 0x0000000204107825 */ /* 0x001fe200078e029a */
[----:B------:R0:W3:Y:S03]  /*158b0*/  LDG.E.U16 R182, desc[UR4][R14.64] ;  /* 0x000000040eb67981 */ /* 0x0000e6000c1e1500 */
[C---:B------:R-:W-:Y:S01]  /*158c0*/  IMAD.WIDE R12, R18.reuse, 0x2, R2 ;  /* 0x00000002120c7825 */ /* 0x040fe200078e0202 */
[----:B------:R1:W3:Y:S03]  /*158d0*/  LDG.E.U16 R183, desc[UR4][R16.64] ;  /* 0x0000000410b77981 */ /* 0x0002e6000c1e1500 */
[----:B------:R-:W-:-:S04]  /*158e0*/  IMAD.WIDE R154, R18, 0x2, R6 ;  /* 0x00000002129a7825 */ /* 0x000fc800078e0206 */
[----:B0-----:R-:W-:-:S04]  /*158f0*/  IMAD.WIDE R14, R4, 0x2, R12 ;  /* 0x00000002040e7825 */ /* 0x001fc800078e020c */
[--C-:B-1----:R-:W-:Y:S01]  /*15900*/  IMAD.WIDE R16, R11, 0x2, R6.reuse ;  /* 0x000000020b107825 */ /* 0x102fe200078e0206 */
[----:B------:R0:W3:Y:S03]  /*15910*/  LDG.E.U16 R180, desc[UR4][R14.64] ;  /* 0x000000040eb47981 */ /* 0x0000e6000c1e1500 */
[----:B------:R-:W-:-:S04]  /*15920*/  IMAD.WIDE R156, R156, 0x2, R6 ;  /* 0x000000029c9c7825 */ /* 0x000fc800078e0206 */
[----:B------:R-:W-:-:S04]  /*15930*/  IMAD.WIDE R12, R4, 0x2, R154 ;  /* 0x00000002040c7825 */ /* 0x000fc800078e029a */
[----:B------:R-:W-:Y:S01]  /*15940*/  IMAD R18, R5, 0x33, RZ ;  /* 0x0000003305127824 */ /* 0x000fe200078e02ff */
[----:B------:R1:W3:Y:S01]  /*15950*/  LDG.E.U16 R179, desc[UR4][R12.64] ;  /* 0x000000040cb37981 */ /* 0x0002e2000c1e1500 */
[----:B0-----:R-:W-:-:S04]  /*15960*/  IMAD.WIDE R14, R4, 0x2, R16 ;  /* 0x00000002040e7825 */ /* 0x001fc800078e0210 */
[----:B------:R-:W-:Y:S01]  /*15970*/  IMAD.WIDE R152, R4, 0x2, R156 ;  /* 0x0000000204987825 */ /* 0x000fe200078e029c */
[----:B------:R-:W3:Y:S03]  /*15980*/  LDG.E.U16 R178, desc[UR4][R14.64] ;  /* 0x000000040eb27981 */ /* 0x000ee6000c1e1500 */
[C---:B------:R-:W-:Y:S01]  /*15990*/  IMAD.WIDE R16, R18.reuse, 0x2, R6 ;  /* 0x0000000212107825 */ /* 0x040fe200078e0206 */
[----:B------:R0:W3:Y:S03]  /*159a0*/  LDG.E.U16 R181, desc[UR4][R152.64] ;  /* 0x0000000498b57981 */ /* 0x0000e6000c1e1500 */
[----:B-1----:R-:W-:-:S04]  /*159b0*/  IMAD.WIDE R12, R18, 0x2, R2 ;  /* 0x00000002120c7825 */ /* 0x002fc800078e0202 */
[C---:B------:R-:W-:Y:S02]  /*159c0*/  IMAD R18, R5.reuse, 0x34, RZ ;  /* 0x0000003405127824 */ /* 0x040fe400078e02ff */
[----:B------:R-:W-:Y:S02]  /*159d0*/  IMAD R11, R5, 0x3b, RZ ;  /* 0x0000003b050b7824 */ /* 0x000fe400078e02ff */
[----:B0-----:R-:W-:-:S04]  /*159e0*/  IMAD.WIDE R152, R4, 0x2, R12 ;  /* 0x0000000204987825 */ /* 0x001fc800078e020c */
[----:B------:R-:W-:Y:S01]  /*159f0*/  IMAD.WIDE R14, R4, 0x2, R16 ;  /* 0x00000002040e7825 */ /* 0x000fe200078e0210 */
[----:B------:R-:W3:Y:S03]  /*15a00*/  LDG.E.U16 R177, desc[UR4][R152.64] ;  /* 0x0000000498b17981 */ /* 0x000ee6000c1e1500 */
[----:B------:R-:W-:Y:S01]  /*15a10*/  IMAD.WIDE R156, R18, 0x2, R2 ;  /* 0x00000002129c7825 */ /* 0x000fe200078e0202 */
[----:B------:R0:W3:Y:S03]  /*15a20*/  LDG.E.U16 R176, desc[UR4][R14.64] ;  /* 0x000000040eb07981 */ /* 0x0000e6000c1e1500 */
[----:B------:R-:W-:-:S04]  /*15a30*/  IMAD.WIDE R12, R11, 0x2, R6 ;  /* 0x000000020b0c7825 */ /* 0x000fc800078e0206 */
[----:B------:R-:W-:-:S04]  /*15a40*/  IMAD.WIDE R154, R11, 0x2, R2 ;  /* 0x000000020b9a7825 */ /* 0x000fc800078e0202 */
[----:B0-----:R-:W-:-:S04]  /*15a50*/  IMAD.WIDE R14, R4, 0x2, R156 ;  /* 0x00000002040e7825 */ /* 0x001fc800078e029c */
[----:B------:R-:W-:Y:S01]  /*15a60*/  IMAD.WIDE R16, R18, 0x2, R6 ;  /* 0x0000000212107825 */ /* 0x000fe200078e0206 */
[----:B------:R0:W3:Y:S03]  /*15a70*/  LDG.E.U16 R173, desc[UR4][R14.64] ;  /* 0x000000040ead7981 */ /* 0x0000e6000c1e1500 */
[----:B------:R-:W-:-:S04]  /*15a80*/  IMAD.WIDE R12, R4, 0x2, R12 ;  /* 0x00000002040c7825 */ /* 0x000fc800078e020c */
[----:B------:R-:W-:Y:S01]  /*15a90*/  IMAD R18, R5, 0x3c, RZ ;  /* 0x0000003c05127824 */ /* 0x000fe200078e02ff */
[----:B------:R1:W3:Y:S01]  /*15aa0*/  LDG.E.U16 R174, desc[UR4][R12.64] ;  /* 0x000000040cae7981 */ /* 0x0002e2000c1e1500 */
[----:B------:R-:W-:-:S04]  /*15ab0*/  IMAD.WIDE R152, R4, 0x2, R154 ;  /* 0x0000000204987825 */ /* 0x000fc800078e029a */
[----:B0-----:R-:W-:Y:S01]  /*15ac0*/  IMAD.WIDE R14, R18, 0x2, R2 ;  /* 0x00000002120e7825 */ /* 0x001fe200078e0202 */
[----:B------:R0:W3:Y:S03]  /*15ad0*/  LDG.E.U16 R175, desc[UR4][R152.64] ;  /* 0x0000000498af7981 */ /* 0x0000e6000c1e1500 */
[----:B------:R-:W-:-:S04]  /*15ae0*/  IMAD.WIDE R16, R4, 0x2, R16 ;  /* 0x0000000204107825 */ /* 0x000fc800078e0210 */
[----:B-1----:R-:W-:Y:S01]  /*15af0*/  IMAD.WIDE R12, R18, 0x2, R6 ;  /* 0x00000002120c7825 */ /* 0x002fe200078e0206 */
[----:B------:R1:W3:Y:S03]  /*15b00*/  LDG.E.U16 R172, desc[UR4][R16.64] ;  /* 0x0000000410ac7981 */ /* 0x0002e6000c1e1500 */
[C---:B------:R-:W-:Y:S02]  /*15b10*/  IMAD R11, R5.reuse, 0x2e, RZ ;  /* 0x0000002e050b7824 */ /* 0x040fe400078e02ff */
[C---:B------:R-:W-:Y:S02]  /*15b20*/  IMAD R18, R5.reuse, 0x35, RZ ;  /* 0x0000003505127824 */ /* 0x040fe400078e02ff */
[----:B------:R-:W-:Y:S02]  /*15b30*/  IMAD R158, R5, 0x3d, RZ ;  /* 0x0000003d059e7824 */ /* 0x000fe400078e02ff */
[----:B------:R-:W-:-:S04]  /*15b40*/  IMAD.WIDE R154, R11, 0x2, R2 ;  /* 0x000000020b9a7825 */ /* 0x000fc800078e0202 */
[----:B0-----:R-:W-:-:S04]  /*15b50*/  IMAD.WIDE R152, R4, 0x2, R14 ;  /* 0x0000000204987825 */ /* 0x001fc800078e020e */
[----:B-1----:R-:W-:Y:S01]  /*15b60*/  IMAD.WIDE R16, R18, 0x2, R2 ;  /* 0x0000000212107825 */ /* 0x002fe200078e0202 */
[----:B------:R0:W3:Y:S03]  /*15b70*/  LDG.E.U16 R171, desc[UR4][R152.64] ;  /* 0x0000000498ab7981 */ /* 0x0000e6000c1e1500 */
[----:B------:R-:W-:-:S04]  /*15b80*/  IMAD.WIDE R14, R4, 0x2, R12 ;  /* 0x00000002040e7825 */ /* 0x000fc800078e020c */
[----:B------:R-:W-:Y:S01]  /*15b90*/  IMAD.WIDE R12, R18, 0x2, R6 ;  /* 0x00000002120c7825 */ /* 0x000fe200078e0206 */
[----:B------:R1:W3:Y:S03]  /*15ba0*/  LDG.E.U16 R170, desc[UR4][R14.64] ;  /* 0x000000040eaa7981 */ /* 0x0002e6000c1e1500 */
[----:B------:R-:W-:-:S04]  /*15bb0*/  IMAD.WIDE R156, R158, 0x2, R2 ;  /* 0x000000029e9c7825 */ /* 0x000fc800078e0202 */
[----:B------:R-:W-:-:S04]  /*15bc0*/  IMAD.WIDE R154, R4, 0x2, R154 ;  /* 0x00000002049a7825 */ /* 0x000fc800078e029a */
[C---:B0-----:R-:W-:Y:S01]  /*15bd0*/  IMAD.WIDE R152, R4.reuse, 0x2, R16 ;  /* 0x0000000204987825 */ /* 0x041fe200078e0210 */
[----:B------:R0:W3:Y:S03]  /*15be0*/  LDG.E.U16 R169, desc[UR4][R154.64] ;  /* 0x000000049aa97981 */ /* 0x0000e6000c1e1500 */
[----:B------:R-:W-:Y:S01]  /*15bf0*/  IMAD.WIDE R16, R4, 0x2, R12 ;  /* 0x0000000204107825 */ /* 0x000fe200078e020c */
[----:B------:R-:W3:Y:S03]  /*15c00*/  LDG.E.U16 R168, desc[UR4][R152.64] ;  /* 0x0000000498a87981 */ /* 0x000ee6000c1e1500 */
[----:B------:R-:W-:Y:S01]  /*15c10*/  IMAD.WIDE R12, R158, 0x2, R6 ;  /* 0x000000029e0c7825 */ /* 0x000fe200078e0206 */
[----:B------:R5:W3:Y:S03]  /*15c20*/  LDG.E.U16 R167, desc[UR4][R16.64] ;  /* 0x0000000410a77981 */ /* 0x000ae6000c1e1500 */
[----:B-1----:R-:W-:-:S04]  /*15c30*/  IMAD.WIDE R14, R4, 0x2, R156 ;  /* 0x00000002040e7825 */ /* 0x002fc800078e029c */
[----:B0-----:R-:W-:Y:S01]  /*15c40*/  IMAD R154, R5, 0x36, RZ ;  /* 0x00000036059a7824 */ /* 0x001fe200078e02ff */
[----:B------:R0:W3:Y:S01]  /*15c50*/  LDG.E.U16 R166, desc[UR4][R14.64] ;  /* 0x000000040ea67981 */ /* 0x0000e2000c1e1500 */
[----:B-----5:R-:W-:-:S04]  /*15c60*/  IMAD.WIDE R16, R11, 0x2, R6 ;  /* 0x000000020b107825 */ /* 0x020fc800078e0206 */
[----:B------:R-:W-:Y:S02]  /*15c70*/  IMAD R11, R5, 0x3e, RZ ;  /* 0x0000003e050b7824 */ /* 0x000fe400078e02ff */
[----:B0-----:R-:W-:-:S04]  /*15c80*/  IMAD.WIDE R14, R4, 0x2, R12 ;  /* 0x00000002040e7825 */ /* 0x001fc800078e020c */
[C---:B------:R-:W-:Y:S01]  /*15c90*/  IMAD.WIDE R12, R154.reuse, 0x2, R2 ;  /* 0x000000029a0c7825 */ /* 0x040fe200078e0202 */
[----:B------:R0:W5:Y:S03]  /*15ca0*/  LDG.E.U16 R165, desc[UR4][R14.64] ;  /* 0x000000040ea57981 */ /* 0x000166000c1e1500 */
[----:B------:R-:W-:-:S04]  /*15cb0*/  IMAD.WIDE R154, R154, 0x2, R6 ;  /* 0x000000029a9a7825 */ /* 0x000fc800078e0206 */
[----:B------:R-:W-:-:S04]  /*15cc0*/  IMAD.WIDE R152, R4, 0x2, R16 ;  /* 0x0000000204987825 */ /* 0x000fc800078e0210 */
[C---:B0-----:R-:W-:Y:S01]  /*15cd0*/  IMAD.WIDE R14, R4.reuse, 0x2, R12 ;  /* 0x00000002040e7825 */ /* 0x041fe200078e020c */
[----:B------:R0:W5:Y:S03]  /*15ce0*/  LDG.E.U16 R164, desc[UR4][R152.64] ;  /* 0x0000000498a47981 */ /* 0x000166000c1e1500 */
[----:B------:R-:W-:Y:S01]  /*15cf0*/  IMAD.WIDE R12, R11, 0x2, R6 ;  /* 0x000000020b0c7825 */ /* 0x000fe200078e0206 */
[----:B------:R-:W5:Y:S03]  /*15d00*/  LDG.E.U16 R163, desc[UR4][R14.64] ;  /* 0x000000040ea37981 */ /* 0x000f66000c1e1500 */
[----:B------:R-:W-:-:S04]  /*15d10*/  IMAD.WIDE R154, R4, 0x2, R154 ;  /* 0x00000002049a7825 */ /* 0x000fc800078e029a */
[----:B------:R-:W-:Y:S01]  /*15d20*/  IMAD.WIDE R16, R11, 0x2, R2 ;  /* 0x000000020b107825 */ /* 0x000fe200078e0202 */
[----:B------:R1:W5:Y:S03]  /*15d30*/  LDG.E.U16 R162, desc[UR4][R154.64] ;  /* 0x000000049aa27981 */ /* 0x000366000c1e1500 */
[----:B0-----:R-:W-:-:S04]  /*15d40*/  IMAD.WIDE R152, R160, 0x2, R6 ;  /* 0x00000002a0987825 */ /* 0x001fc800078e0206 */
[----:B------:R-:W-:-:S04]  /*15d50*/  IMAD.WIDE R12, R4, 0x2, R12 ;  /* 0x00000002040c7825 */ /* 0x000fc800078e020c */
[C---:B-1----:R-:W-:Y:S01]  /*15d60*/  IMAD R154, R5.reuse, 0x2f, RZ ;  /* 0x0000002f059a7824 */ /* 0x042fe200078e02ff */
[----:B------:R0:W5:Y:S01]  /*15d70*/  LDG.E.U16 R11, desc[UR4][R12.64] ;  /* 0x000000040c0b7981 */ /* 0x000162000c1e1500 */
[----:B------:R-:W-:Y:S01]  /*15d80*/  IMAD.WIDE R14, R4, 0x2, R16 ;  /* 0x00000002040e7825 */ /* 0x000fe200078e0210 */
[----:B------:R-:W-:-:S03]  /*15d90*/  LEA R158, R5, -R5, 0x6 ;  /* 0x80000005059e7211 */ /* 0x000fc600078e30ff */
[----:B------:R-:W-:Y:S01]  /*15da0*/  IMAD.WIDE R16, R4, 0x2, R152 ;  /* 0x0000000204107825 */ /* 0x000fe200078e0298 */
[----:B------:R1:W5:Y:S03]  /*15db0*/  LDG.E.U16 R161, desc[UR4][R14.64] ;  /* 0x000000040ea17981 */ /* 0x000366000c1e1500 */
[C---:B0-----:R-:W-:Y:S01]  /*15dc0*/  IMAD.WIDE R12, R154.reuse, 0x2, R2 ;  /* 0x000000029a0c7825 */ /* 0x041fe200078e0202 */
[----:B------:R0:W5:Y:S03]  /*15dd0*/  LDG.E.U16 R160, desc[UR4][R16.64] ;  /* 0x0000000410a07981 */ /* 0x000166000c1e1500 */
[----:B------:R-:W-:Y:S02]  /*15de0*/  IMAD R18, R5, 0x37, RZ ;  /* 0x0000003705127824 */ /* 0x000fe400078e02ff */
[----:B------:R-:W-:-:S04]  /*15df0*/  IMAD.WIDE R152, R154, 0x2, R6 ;  /* 0x000000029a987825 */ /* 0x000fc800078e0206 */
[----:B-1----:R-:W-:-:S04]  /*15e00*/  IMAD.WIDE R14, R4, 0x2, R12 ;  /* 0x00000002040e7825 */ /* 0x002fc800078e020c */
[----:B0-----:R-:W-:-:S04]  /*15e10*/  IMAD.WIDE R16, R18, 0x2, R2 ;  /* 0x0000000212107825 */ /* 0x001fc800078e0202 */
[----:B------:R-:W-:Y:S02]  /*15e20*/  IMAD.WIDE R12, R18, 0x2, R6 ;  /* 0x00000002120c7825 */ /* 0x000fe400078e0206 */
[----:B------:R0:W5:Y:S02]  /*15e30*/  LDG.E.U16 R18, desc[UR4][R14.64] ;  /* 0x000000040e127981 */ /* 0x000164000c1e1500 */
[----:B------:R-:W-:-:S04]  /*15e40*/  IMAD.WIDE R154, R158, 0x2, R2 ;  /* 0x000000029e9a7825 */ /* 0x000fc800078e0202 */
[----:B------:R-:W-:-:S04]  /*15e50*/  IMAD.WIDE R158, R158, 0x2, R6 ;  /* 0x000000029e9e7825 */ /* 0x000fc800078e0206 */
[----:B------:R-:W-:-:S04]  /*15e60*/  IMAD.WIDE R156, R4, 0x2, R152 ;  /* 0x00000002049c7825 */ /* 0x000fc800078e0298 */
[C---:B------:R-:W-:Y:S02]  /*15e70*/  IMAD.WIDE R152, R4.reuse, 0x2, R16 ;  /* 0x0000000204987825 */ /* 0x040fe400078e0210 */
[----:B------:R-:W5:Y:S02]  /*15e80*/  LDG.E.U16 R156, desc[UR4][R156.64] ;  /* 0x000000049c9c7981 */ /* 0x000f64000c1e1500 */
[C---:B------:R-:W-:Y:S02]  /*15e90*/  IMAD.WIDE R16, R4.reuse, 0x2, R12 ;  /* 0x0000000204107825 */ /* 0x040fe400078e020c */
[----:B------:R-:W5:Y:S02]  /*15ea0*/  LDG.E.U16 R152, desc[UR4][R152.64] ;  /* 0x0000000498987981 */ /* 0x000f64000c1e1500 */
[C---:B0-----:R-:W-:Y:S02]  /*15eb0*/  IMAD.WIDE R14, R4.reuse, 0x2, R154 ;  /* 0x00000002040e7825 */ /* 0x041fe400078e029a */
[----:B------:R-:W5:Y:S02]  /*15ec0*/  LDG.E.U16 R16, desc[UR4][R16.64] ;  /* 0x0000000410107981 */ /* 0x000f64000c1e1500 */
[----:B------:R-:W-:-:S02]  /*15ed0*/  IMAD.WIDE R12, R4, 0x2, R158 ;  /* 0x00000002040c7825 */ /* 0x000fc400078e029e */
[----:B------:R0:W5:Y:S04]  /*15ee0*/  LDG.E.U16 R14, desc[UR4][R14.64] ;  /* 0x000000040e0e7981 */ /* 0x000168000c1e1500 */
[----:B------:R-:W5:Y:S01]  /*15ef0*/  LDG.E.U16 R12, desc[UR4][R12.64] ;  /* 0x000000040c0c7981 */ /* 0x000f62000c1e1500 */
[----:B------:R-:W-:Y:S06]  /*15f00*/  BAR.SYNC.DEFER_BLOCKING 0x0 ;  /* 0x0000000000007b1d */ /* 0x000fec0000010000 */
[----:B0-----:R-:W0:Y:S01]  /*15f10*/  S2R R15, SR_CgaCtaId ;  /* 0x00000000000f7919 */ /* 0x001e220000008800 */
[----:B------:R-:W-:Y:S04]  /*15f20*/  STS.U16 [R218+0x40000], R117 ;  /* 0x04000075da007388 */ /* 0x000fe80000000400 */
[----:B------:R-:W-:Y:S04]  /*15f30*/  STS.U16 [R218+0x48000], R118 ;  /* 0x04800076da007388 */ /* 0x000fe80000000400 */
[----:B------:R-:W-:Y:S04]  /*15f40*/  STS.U16 [R218+0x40400], R119 ;  /* 0x04040077da007388 */ /* 0x000fe80000000400 */
[----:B------:R-:W-:Y:S04]  /*15f50*/  STS.U16 [R218+0x48400], R120 ;  /* 0x04840078da007388 */ /* 0x000fe80000000400 */
[----:B------:R-:W-:Y:S04]  /*15f60*/  STS.U16 [R218+0x40800], R250 ;  /* 0x040800fada007388 */ /* 0x000fe80000000400 */
[----:B------:R-:W-:Y:S04]  /*15f70*/  STS.U16 [R218+0x48800], R249 ;  /* 0x048800f9da007388 */ /* 0x000fe80000000400 */
[----:B------:R-:W-:Y:S04]  /*15f80*/  STS.U16 [R218+0x40c00], R234 ;  /* 0x040c00eada007388 */ /* 0x000fe80000000400 */
[----:B--2---:R-:W-:Y:S04]  /*15f90*/  STS.U16 [R218+0x48c00], R233 ;  /* 0x048c00e9da007388 */ /* 0x004fe80000000400 */
        /* <DEDUP_REMOVED lines=87> */
[----:B-----5:R-:W-:Y:S04]  /*16510*/  STS.U16 [R21+0x49e80], R165 ;  /* 0x049e80a515007388 */ /* 0x020fe80000000400 */
[----:B------:R1:W-:Y:S02]  /*16520*/  STS.U16 [R20+0x48700], R147 ;  /* 0x0487009314007388 */ /* 0x0003e40000000400 */
[----:B-1----:R-:W1:Y:S02]  /*16530*/  S2R R147, SR_TID.X ;  /* 0x0000000000937919 */ /* 0x002e640000002100 */
        /* <DEDUP_REMOVED lines=30> */
[----:B------:R4:W-:Y:S01]  /*16720*/  STS.U16 [R19+0x49f80], R12 ;  /* 0x049f800c13007388 */ /* 0x0009e20000000400 */
[----:B------:R5:W-:Y:S06]  /*16730*/  MEMBAR.ALL.CTA ;  /* 0x0000000000007992 */ /* 0x000bec0000008000 */
[----:B-----5:R-:W5:Y:S01]  /*16740*/  FENCE.VIEW.ASYNC.S ;  /* 0x00000000000073c6 */ /* 0x020f620000000000 */
[----:B-1----:R-:W-:-:S03]  /*16750*/  SHF.R.U32.HI R13, RZ, 0x5, R147 ;  /* 0x00000005ff0d7819 */ /* 0x002fc60000011693 */
[----:B--2---:R-:W2:Y:S01]  /*16760*/  LDL.64 R16, [R1+0xbe0] ;  /* 0x000be00001107983 */ /* 0x004ea20000100a00 */
[----:B------:R-:W-:Y:S02]  /*16770*/  SHF.L.U32 R11, R13, 0x9, RZ ;  /* 0x000000090d0b7819 */ /* 0x000fe400000006ff */
[----:B------:R-:W-:Y:S02]  /*16780*/  MOV R13, 0x400 ;  /* 0x00000400000d7802 */ /* 0x000fe40000000f00 */
[----:B------:R-:W-:Y:S02]  /*16790*/  LOP3.LUT R11, R11, 0x800, RZ, 0xc0, !PT ;  /* 0x000008000b0b7812 */ /* 0x000fe400078ec0ff */
[----:B0-----:R-:W-:Y:S02]  /*167a0*/  LEA R13, R15, R13, 0x18 ;  /* 0x0000000d0f0d7211 */ /* 0x001fe400078ec0ff */
[----:B---3--:R-:W3:Y:S02]  /*167b0*/  LDL.64 R14, [R1+0xc00] ;  /* 0x000c0000010e7983 */ /* 0x008ee40000100a00 */
[----:B------:R-:W-:Y:S01]  /*167c0*/  LEA.HI R11, R13, R11, RZ, 0x1c ;  /* 0x0000000b0d0b7211 */ /* 0x000fe200078fe0ff */
[----:B-----5:R-:W-:Y:S03]  /*167d0*/  BAR.SYNC.DEFER_BLOCKING 0x0 ;  /* 0x0000000000007b1d */ /* 0x020fe60000010000 */
[----:B------:R-:W-:-:S04]  /*167e0*/  LOP3.LUT R11, R11, 0x3fff, RZ, 0xc0, !PT ;  /* 0x00003fff0b0b7812 */ /* 0x000fc800078ec0ff */
[----:B------:R-:W-:Y:S01]  /*167f0*/  R2UR UR32, R11 ;  /* 0x000000000b2072ca */ /* 0x000fe200000e0000 */
[----:B------:R-:W-:-:S12]  /*16800*/  WARPGROUP.ARRIVE ;  /* 0x00000000000079c5 */ /* 0x000fd80000000000 */
[----:B------:R-:W-:Y:S01]  /*16810*/  HGMMA.64x64x16.F32.BF16 R184, gdesc[UR32].tnspA, RZ, !UPT, gsb0 ;  /* 0x20e0000020b879f0 */ /* 0x000fe2000c0018ff */
[----:B------:R-:W-:Y:S02]  /*16820*/  MOV R13, RZ ;  /* 0x000000ff000d7202 */ /* 0x000fe40000000f00 */
[----:B----4-:R-:W-:-:S04]  /*16830*/  IADD3 R12, P0, R11, 0x80, RZ ;  /* 0x000000800b0c7810 */ /* 0x010fc80007f1e0ff */
[----:B------:R-:W-:Y:S02]  /*16840*/  IADD3.X R11, R13, 0x40000040, RZ, P0, !PT ;  /* 0x400000400d0b7810 */ /* 0x000fe400007fe4ff */
[----:B------:R-:W-:Y:S02]  /*16850*/  R2UR UR6, R12 ;  /* 0x000000000c0672ca */ /* 0x000fe400000e0000 */
[----:B------:R-:W-:Y:S01]  /*16860*/  R2UR UR52, R11 ;  /* 0x000000000b3472ca */ /* 0x000fe200000e0000 */
[----:B------:R-:W4:-:S12]  /*16870*/  LDL.64 R12, [R1+0xbf8] ;  /* 0x000bf800010c7983 */ /* 0x000f180000100a00 */
[----:B------:R-:W-:Y:S01]  /*16880*/  UMOV UR53, UR52 ;  /* 0x0000003400357c82 */ /* 0x000fe20008000000 */
[----:B------:R-:W-:Y:S01]  /*16890*/  UMOV UR52, UR6 ;  /* 0x0000000600347c82 */ /* 0x000fe20008000000 */
[----:B------:R-:W-:Y:S02]  /*168a0*/  WARPGROUP.DEPBAR.LE gsb0, 0x0 ;  /* 0x00008000000079c5 */ /* 0x000fe40000010000 */
[----:B------:R-:W-:-:S06]  /*168b0*/  WARPGROUP.ARRIVE ;  /* 0x00000000000079c5 */ /* 0x000fcc0000000000 */
[----:B------:R-:W-:Y:S01]  /*168c0*/  HGMMA.64x64x16.F32.BF16 R184, gdesc[UR52].tnspA, R184, gsb0 ;  /* 0x20e0000034b879f0 */ /* 0x000fe200080018b8 */
[----:B------:R-:W-:Y:S02]  /*168d0*/  UIADD3.64 UR8, UR52, 0x80, URZ ;  /* 0x0000008034087897 */ /* 0x000fe4000fffe03f */
        /* <DEDUP_REMOVED lines=16> */
[----:B------:R-:W-:Y:S01]  /*169e0*/  UIADD3.64 UR44, UR52, 0x280, URZ ;  /* 0x00000280342c7897 */ /* 0x000fe2000fffe03f */
        /* <DEDUP_REMOVED lines=111> */
[----:B------:R-:W-:Y:S02]  /*170e0*/  R2UR UR47, R148 ;  /* 0x00000000942f72ca */ /* 0x000fe400000e0000 */
[----:B------:R-:W-:Y:S01]  /*170f0*/  R2UR UR46, R149 ;  /* 0x00000000952e72ca */ /* 0x000fe200000e0000 */
[----:B------:R-:W-:Y:S01]  /*17100*/  UIADD3.64 UR44, UR52, 0x2680, URZ ;  /* 0x00002680342c7897 */ /* 0x000fe2000fffe03f */
[----:B------:R-:W-:Y:S02]  /*17110*/  WARPGROUP.DEPBAR.LE gsb0, 0x0 ;  /* 0x00008000000079c5 */ /* 0x000fe40000010000 */
[----:B------:R-:W-:-:S09]  /*17120*/  WARPGROUP.ARRIVE ;  /* 0x00000000000079c5 */ /* 0x000fd20000000000 */
[----:B------:R-:W-:Y:S01]  /*17130*/  HGMMA.64x64x16.F32.BF16 R184, gdesc[UR44].tnspA, R184, gsb0 ;  /* 0x20e000002cb879f0 */ /* 0x000fe200080018b8 */
[----:B------:R-:W-:Y:S01]  /*17140*/  UMOV UR60, UR50 ;  /* 0x00000032003c7c82 */ /* 0x000fe20008000000 */
[----:B------:R-:W-:Y:S01]  /*17150*/  UMOV UR61, UR51 ;  /* 0x00000033003d7c82 */ /* 0x000fe20008000000 */
[----:B------:R-:W-:Y:S02]  /*17160*/  R2UR UR51, R150 ;  /* 0x00000000963372ca */ /* 0x000fe400000e0000 */
[----:B------:R-:W-:Y:S01]  /*17170*/  R2UR UR50, R151 ;  /* 0x00000000973272ca */ /* 0x000fe200000e0000 */
[----:B------:R-:W-:Y:S01]  /*17180*/  UIADD3.64 UR48, UR52, 0x2700, URZ ;  /* 0x0000270034307897 */ /* 0x000fe2000fffe03f */
[----:B------:R-:W-:Y:S02]  /*17190*/  WARPGROUP.DEPBAR.LE gsb0, 0x0 ;  /* 0x00008000000079c5 */ /* 0x000fe40000010000 */
[----:B------:R-:W-:-:S09]  /*171a0*/  WARPGROUP.ARRIVE ;  /* 0x00000000000079c5 */ /* 0x000fd20000000000 */
[----:B------:R-:W-:Y:S01]  /*171b0*/  HGMMA.64x64x16.F32.BF16 R184, gdesc[UR48].tnspA, R184, gsb0 ;  /* 0x20e0000030b879f0 */ /* 0x000fe200080018b8 */
[----:B------:R-:W-:Y:S02]  /*171c0*/  UIADD3.64 UR32, UR52, 0xf80, URZ ;  /* 0x00000f8034207897 */ /* 0x000fe4000fffe03f */
[----:B------:R-:W-:Y:S02]  /*171d0*/  WARPGROUP.DEPBAR.LE gsb0, 0x0 ;  /* 0x00008000000079c5 */ /* 0x000fe40000010000 */
[----:B------:R-:W-:-:S06]  /*171e0*/  WARPGROUP.ARRIVE ;  /* 0x00000000000079c5 */ /* 0x000fcc0000000000 */
[----:B------:R-:W-:Y:S01]  /*171f0*/  HGMMA.64x64x16.F32.BF16 R152, gdesc[UR32].tnspA, RZ, !UPT, gsb0 ;  /* 0x20e00000209879f0 */ /* 0x000fe2000c0018ff */
[----:B------:R-:W-:Y:S01]  /*17200*/  UIADD3.64 UR56, UR52, 0x1000, URZ ;  /* 0x0000100034387897 */ /* 0x000fe2000fffe03f */
[----:B------:R-:W-:Y:S01]  /*17210*/  UMOV UR6, UR58 ;  /* 0x0000003a00067c82 */ /* 0x000fe20008000000 */
[----:B------:R-:W-:Y:S01]  /*17220*/  UMOV UR7, UR59 ;  /* 0x0000003b00077c82 */ /* 0x000fe20008000000 */
        /* <DEDUP_REMOVED lines=14> */
[----:B------:R-:W-:-:S05]  /*17310*/  UIADD3.64 UR56, UR52, 0x1180, URZ ;  /* 0x0000118034387897 */ /* 0x000fca000fffe03f */
[----:B------:R-:W-:Y:S01]  /*17320*/  UMOV UR58, UR20 ;  /* 0x00000014003a7c82 */ /* 0x000fe20008000000 */
[----:B------:R-:W-:Y:S01]  /*17330*/  UMOV UR59, UR21 ;  /* 0x00000015003b7c82 */ /* 0x000fe20008000000 */
        /* <DEDUP_REMOVED lines=138> */
[----:B------:R-:W-:Y:S01]  /*17be0*/  UIADD3.64 UR56, UR52, 0x3480, URZ ;  /* 0x0000348034387897 */ /* 0x000fe2000fffe03f */
        /* <DEDUP_REMOVED lines=27> */
[----:B------:R-:W-:-:S04]  /*17da0*/  IMAD.WIDE R220, R0, 0x2, R24 ;  /* 0x0000000200dc7825 */ /* 0x000fc800078e0218 */
[----:B---3--:R-:W-:Y:S01]  /*17db0*/  IMAD.WIDE R14, R0, 0x2, R14 ;  /* 0x00000002000e7825 */ /* 0x008fe200078e020e */
[----:B------:R-:W3:Y:S04]  /*17dc0*/  LDG.E.U16 R101, desc[UR4][R220.64] ;  /* 0x00000004dc657981 */ /* 0x000ee8000c1e1500 */
[----:B------:R0:W5:Y:S01]  /*17dd0*/  LDG.E.U16 R144, desc[UR4][R14.64] ;  /* 0x000000040e907981 */ /* 0x000162000c1e1500 */
[----:B------:R-:W-:-:S03]  /*17de0*/  WARPGROUP.DEPBAR.LE gsb0, 0x0 ;  /* 0x00008000000079c5 */ /* 0x000fc60000010000 */
        /* <DEDUP_REMOVED lines=9> */
[----:B------:R1:W-:Y:S04]  /*17e80*/  STL.64 [R1+0xf50], R152 ;  /* 0x000f509801007387 */ /* 0x0003e80000100a00 */
[----:B------:R-:W3:Y:S04]  /*17e90*/  LDL.64 R28, [R1+0xba0] ;  /* 0x000ba000011c7983 */ /* 0x000ee80000100a00 */
[----:B------:R-:W5:Y:S01]  /*17ea0*/  LDL.64 R24, [R1+0xb88] ;  /* 0x000b880001187983 */ /* 0x000f620000100a00 */
[----:B0-----:R-:W-:-:S03]  /*17eb0*/  IMAD.WIDE R14, R0, 0x2, R34 ;  /* 0x00000002000e7825 */ /* 0x001fc600078e0222 */
[----:B------:R-:W5:Y:S01]  /*17ec0*/  LDL.64 R34, [R1+0xb78] ;  /* 0x000b780001227983 */ /* 0x000f620000100a00 */
[----:B------:R-:W-:-:S03]  /*17ed0*/  IMAD.WIDE R222, R0, 0x2, R36 ;  /* 0x0000000200de7825 */ /* 0x000fc600078e0224 */
[----:B------:R-:W5:Y:S01]  /*17ee0*/  LDL.64 R36, [R1+0xb90] ;  /* 0x000b900001247983 */ /* 0x000f620000100a00 */
[----:B----4-:R-:W-:-:S03]  /*17ef0*/  IMAD.WIDE R12, R0, 0x2, R12 ;  /* 0x00000002000c7825 */ /* 0x010fc600078e020c */
[----:B------:R-:W4:Y:S01]  /*17f00*/  LDL.64 R48, [R1+0xb98] ;  /* 0x000b980001307983 */ /* 0x000f220000100a00 */
[----:B--2---:R-:W-:-:S03]  /*17f10*/  IMAD.WIDE R16, R0, 0x2, R16 ;  /* 0x0000000200107825 */ /* 0x004fc600078e0210 */
[----:B------:R0:W2:Y:S04]  /*17f20*/  LDG.E.U16 R27, desc[UR4][R12.64] ;  /* 0x000000040c1b7981 */ /* 0x0000a8000c1e1500 */
[----:B------:R1:W2:Y:S04]  /*17f30*/  LDG.E.U16 R142, desc[UR4][R16.64] ;  /* 0x00000004108e7981 */ /* 0x0002a8000c1e1500 */
[----:B------:R-:W2:Y:S01]  /*17f40*/  LDL.64 R46, [R1+0xb80] ;  /* 0x000b8000012e7983 */ /* 0x000ea20000100a00 */
[----:B0-----:R-:W-:-:S03]  /*17f50*/  IMAD.WIDE R12, R0, 0x2, R32 ;  /* 0x00000002000c7825 */ /* 0x001fc600078e0220 */
[----:B------:R-:W2:Y:S01]  /*17f60*/  LDL.64 R32, [R1+0xb68] ;  /* 0x000b680001207983 */ /* 0x000ea20000100a00 */
[----:B-1----:R-:W-:-:S03]  /*17f70*/  IMAD.WIDE R16, R0, 0x2, R30 ;  /* 0x0000000200107825 */ /* 0x002fc600078e021e */
[----:B------:R-:W2:Y:S04]  /*17f80*/  LDL.64 R30, [R1+0xb60] ;  /* 0x000b6000011e7983 */ /* 0x000ea80000100a00 */
[----:B------:R0:W2:Y:S04]  /*17f90*/  LDG.E.U16 R143, desc[UR4][R222.64] ;  /* 0x00000004de8f7981 */ /* 0x0000a8000c1e1500 */
[----:B------:R1:W2:Y:S04]  /*17fa0*/  LDG.E.U16 R100, desc[UR4][R14.64] ;  /* 0x000000040e647981 */ /* 0x0002a8000c1e1500 */
[----:B------:R1:W2:Y:S01]  /*17fb0*/  LDG.E.U16 R141, desc[UR4][R12.64] ;  /* 0x000000040c8d7981 */ /* 0x0002a2000c1e1500 */
[----:B0-----:R-:W-:-:S03]  /*17fc0*/  IMAD.WIDE R222, R0, 0x2, R50 ;  /* 0x0000000200de7825 */ /* 0x001fc600078e0232 */
[----:B------:R-:W2:Y:S01]  /*17fd0*/  LDL.64 R42, [R1+0xb70] ;  /* 0x000b7000012a7983 */ /* 0x000ea20000100a00 */
[----:B-1----:R-:W-:-:S03]  /*17fe0*/  IMAD.WIDE R14, R0, 0x2, R40 ;  /* 0x00000002000e7825 */ /* 0x002fc600078e0228 */
[----:B------:R-:W2:Y:S01]  /*17ff0*/  LDL.64 R40, [R1+0xb58] ;  /* 0x000b580001287983 */ /* 0x000ea20000100a00 */
[----:B------:R-:W-:-:S03]  /*18000*/  IMAD.WIDE R12, R0, 0x2, R38 ;  /* 0x00000002000c7825 */ /* 0x000fc600078e0226 */
[----:B------:R-:W2:Y:S04]  /*18010*/  LDL.64 R38, [R1+0xb50] ;  /* 0x000b500001267983 */ /* 0x000ea80000100a00 */
[----:B------:R3:W2:Y:S04]  /*18020*/  LDG.E.U16 R99, desc[UR4][R222.64] ;  /* 0x00000004de637981 */ /* 0x0006a8000c1e1500 */
[----:B------:R5:W2:Y:S01]  /*18030*/  LDG.E.U16 R139, desc[UR4][R14.64] ;  /* 0x000000040e8b7981 */ /* 0x000aa2000c1e1500 */
[----:B------:R-:W-:-:S03]  /*18040*/  IMAD.WIDE R220, R0, 0x2, R44 ;  /* 0x0000000200dc7825 */ /* 0x000fc600078e022c */
[----:B------:R0:W2:Y:S04]  /*18050*/  LDG.E.U16 R98, desc[UR4][R16.64] ;  /* 0x0000000410627981 */ /* 0x0000a8000c1e1500 */
[----:B------:R-:W2:Y:S04]  /*18060*/  LDL.64 R44, [R1+0xb48] ;  /* 0x000b4800012c7983 */ /* 0x000ea80000100a00 */
[----:B------:R4:W2:Y:S04]  /*18070*/  LDG.E.U16 R140, desc[UR4][R220.64] ;  /* 0x00000004dc8c7981 */ /* 0x0008a8000c1e1500 */
[----:B------:R-:W2:Y:S04]  /*18080*/  LDG.E.U16 R97, desc[UR4][R12.64] ;  /* 0x000000040c617981 */ /* 0x000ea8000c1e1500 */
[----:B------:R-:W2:Y:S04]  /*18090*/  LDL.64 R50, [R1+0xb20] ;  /* 0x000b200001327983 */ /* 0x000ea80000100a00 */
[----:B------:R-:W2:Y:S04]  /*180a0*/  LDL.64 R52, [R1+0xa60] ;  /* 0x000a600001347983 */ /* 0x000ea80000100a00 */
[----:B------:R-:W2:Y:S04]  /*180b0*/  LDL.64 R56, [R1+0x940] ;  /* 0x0009400001387983 */ /* 0x000ea80000100a00 */
[----:B------:R-:W2:Y:S01]  /*180c0*/  LDL.64 R54, [R1+0x938] ;  /* 0x0009380001367983 */ /* 0x000ea20000100a00 */
[----:B---3--:R-:W-:-:S03]  /*180d0*/  IMAD.WIDE R222, R0, 0x2, R28 ;  /* 0x0000000200de7825 */ /* 0x008fc600078e021c */
[----:B------:R-:W3:Y:S01]  /*180e0*/  LDL.64 R28, [R1+0xb40] ;  /* 0x000b4000011c7983 */ /* 0x000ee20000100a00 */
[----:B-----5:R-:W-:-:S03]  /*180f0*/  IMAD.WIDE R14, R0, 0x2, R24 ;  /* 0x00000002000e7825 */ /* 0x020fc600078e0218 */
[----:B------:R-:W5:Y:S04]  /*18100*/  LDL.64 R24, [R1+0xb30] ;  /* 0x000b300001187983 */ /* 0x000f680000100a00 */
[----:B------:R1:W5:Y:S01]  /*18110*/  LDG.E.U16 R138, desc[UR4][R222.64] ;  /* 0x00000004de8a7981 */ /* 0x000362000c1e1500 */
[----:B0-----:R-:W-:-:S03]  /*18120*/  IMAD.WIDE R16, R0, 0x2, R36 ;  /* 0x0000000200107825 */ /* 0x001fc600078e0224 */
[----:B------:R-:W5:Y:S01]  /*18130*/  LDL.64 R36, [R1+0xb38] ;  /* 0x000b380001247983 */ /* 0x000f620000100a00 */
[----:B----4-:R-:W-:-:S03]  /*18140*/  IMAD.WIDE R220, R0, 0x2, R48 ;  /* 0x0000000200dc7825 */ /* 0x010fc600078e0230 */
[----:B------:R0:W4:Y:S01]  /*18150*/  LDG.E.U16 R137, desc[UR4][R16.64] ;  /* 0x0000000410897981 */ /* 0x000122000c1e1500 */
[----:B-1----:R-:W-:-:S03]  /*18160*/  IMAD.WIDE R222, R0, 0x2, R34 ;  /* 0x0000000200de7825 */ /* 0x002fc600078e0222 */
[----:B------:R-:W4:Y:S04]  /*18170*/  LDL.64 R34, [R1+0xb28] ;  /* 0x000b280001227983 */ /* 0x000f280000100a00 */
[----:B------:R1:W4:Y:S01]  /*18180*/  LDG.E.U16 R95, desc[UR4][R14.64] ;  /* 0x000000040e5f7981 */ /* 0x000322000c1e1500 */
[----:B--2---:R-:W-:-:S03]  /*18190*/  IMAD.WIDE R12, R0, 0x2, R46 ;  /* 0x00000002000c7825 */ /* 0x004fc600078e022e */
[----:B------:R2:W4:Y:S01]  /*181a0*/  LDG.E.U16 R96, desc[UR4][R220.64] ;  /* 0x00000004dc607981 */ /* 0x000522000c1e1500 */
[----:B0-----:R-:W-:-:S03]  /*181b0*/  IMAD.WIDE R16, R0, 0x2, R32 ;  /* 0x0000000200107825 */ /* 0x001fc600078e0220 */
[----:B------:R-:W4:Y:S01]  /*181c0*/  LDL.64 R32, [R1+0xb10] ;  /* 0x000b100001207983 */ /* 0x000f220000100a00 */
[----:B-1----:R-:W-:-:S03]  /*181d0*/  IMAD.WIDE R14, R0, 0x2, R30 ;  /* 0x00000002000e7825 */ /* 0x002fc600078e021e */
[----:B------:R-:W4:Y:S04]  /*181e0*/  LDL.64 R30, [R1+0xb08] ;  /* 0x000b0800011e7983 */ /* 0x000f280000100a00 */
[----:B------:R0:W4:Y:S04]  /*181f0*/  LDG.E.U16 R136, desc[UR4][R12.64] ;  /* 0x000000040c887981 */ /* 0x000128000c1e1500 */
[----:B------:R1:W4:Y:S04]  /*18200*/  LDG.E.U16 R94, desc[UR4][R222.64] ;  /* 0x00000004de5e7981 */ /* 0x000328000c1e1500 */
[----:B------:R3:W4:Y:S01]  /*18210*/  LDG.E.U16 R93, desc[UR4][R16.64] ;  /* 0x00000004105d7981 */ /* 0x000722000c1e1500 */
[----:B--2---:R-:W-:-:S03]  /*18220*/  IMAD.WIDE R220, R0, 0x2, R42 ;  /* 0x0000000200dc7825 */ /* 0x004fc600078e022a */
[----:B------:R-:W2:Y:S01]  /*18230*/  LDL.64 R42, [R1+0xb18] ;  /* 0x000b1800012a7983 */ /* 0x000ea20000100a00 */
[----:B0-----:R-:W-:-:S03]  /*18240*/  IMAD.WIDE R12, R0, 0x2, R40 ;  /* 0x00000002000c7825 */ /* 0x001fc600078e0228 */
[----:B------:R-:W2:Y:S01]  /*18250*/  LDL.64 R40, [R1+0xb00] ;  /* 0x000b000001287983 */ /* 0x000ea20000100a00 */
[----:B-1----:R-:W-:-:S03]  /*18260*/  IMAD.WIDE R222, R0, 0x2, R38 ;  /* 0x0000000200de7825 */ /* 0x002fc600078e0226 */
[----:B------:R-:W2:Y:S04]  /*18270*/  LDL.64 R38, [R1+0xaf8] ;  /* 0x000af80001267983 */ /* 0x000ea80000100a00 */
[----:B------:R5:W2:Y:S04]  /*18280*/  LDG.E.U16 R92, desc[UR4][R12.64] ;  /* 0x000000040c5c7981 */ /* 0x000aa8000c1e1500 */
[----:B------:R-:W2:Y:S04]  /*18290*/  LDG.E.U16 R133, desc[UR4][R222.64] ;  /* 0x00000004de857981 */ /* 0x000ea8000c1e1500 */
[----:B------:R-:W2:Y:S04]  /*182a0*/  LDG.E.U16 R134, desc[UR4][R14.64] ;  /* 0x000000040e867981 */ /* 0x000ea8000c1e1500 */
[----:B------:R0:W2:Y:S04]  /*182b0*/  LDG.E.U16 R135, desc[UR4][R220.64] ;  /* 0x00000004dc877981 */ /* 0x0000a8000c1e1500 */
[----:B------:R-:W2:Y:S04]  /*182c0*/  LDL.64 R48, [R1+0xaf0] ;  /* 0x000af00001307983 */ /* 0x000ea80000100a00 */
[----:B------:R-:W2:Y:S01]  /*182d0*/  LDL.64 R46, [R1+0xad8] ;  /* 0x000ad800012e7983 */ /* 0x000ea20000100a00 */
[----:B---3--:R-:W-:-:S03]  /*182e0*/  IMAD.WIDE R16, R0, 0x2, R28 ;  /* 0x0000000200107825 */ /* 0x008fc600078e021c */
[----:B------:R-:W3:Y:S01]  /*182f0*/  LDL.64 R28, [R1+0xae8] ;  /* 0x000ae800011c7983 */ /* 0x000ee20000100a00 */
[----:B-----5:R-:W-:-:S03]  /*18300*/  IMAD.WIDE R12, R0, 0x2, R24 ;  /* 0x00000002000c7825 */ /* 0x020fc600078e0218 */
[----:B------:R-:W5:Y:S01]  /*18310*/  LDL.64 R24, [R1+0xad0] ;  /* 0x000ad00001187983 */ /* 0x000f620000100a00 */
[----:B0-----:R-:W-:-:S03]  /*18320*/  IMAD.WIDE R220, R0, 0x2, R44 ;  /* 0x0000000200dc7825 */ /* 0x001fc600078e022c */
[----:B------:R-:W5:Y:S01]  /*18330*/  LDG.E.U16 R131, desc[UR4][R12.64] ;  /* 0x000000040c837981 */ /* 0x000f62000c1e1500 */
[----:B------:R-:W-:-:S03]  /*18340*/  IMAD.WIDE R14, R0, 0x2, R36 ;  /* 0x00000002000e7825 */ /* 0x000fc600078e0224 */
[----:B------:R-:W5:Y:S04]  /*18350*/  LDL.64 R36, [R1+0xae0] ;  /* 0x000ae00001247983 */ /* 0x000f680000100a00 */
[----:B------:R0:W5:Y:S01]  /*18360*/  LDG.E.U16 R91, desc[UR4][R220.64] ;  /* 0x00000004dc5b7981 */ /* 0x000162000c1e1500 */
[----:B----4-:R-:W-:-:S03]  /*18370*/  IMAD.WIDE R222, R0, 0x2, R34 ;  /* 0x0000000200de7825 */ /* 0x010fc600078e0222 */
[----:B------:R-:W4:Y:S04]  /*18380*/  LDL.64 R34, [R1+0xac0] ;  /* 0x000ac00001227983 */ /* 0x000f280000100a00 */
[----:B------:R1:W4:Y:S01]  /*18390*/  LDG.E.U16 R90, desc[UR4][R14.64] ;  /* 0x000000040e5a7981 */ /* 0x000322000c1e1500 */
[----:B0-----:R-:W-:-:S03]  /*183a0*/  IMAD.WIDE R220, R0, 0x2, R50 ;  /* 0x0000000200dc7825 */ /* 0x001fc600078e0232 */
[----:B------:R-:W4:Y:S04]  /*183b0*/  LDL.64 R44, [R1+0xac8] ;  /* 0x000ac800012c7983 */ /* 0x000f280000100a00 */
[----:B------:R2:W4:Y:S01]  /*183c0*/  LDG.E.U16 R132, desc[UR4][R16.64] ;  /* 0x0000000410847981 */ /* 0x000522000c1e1500 */
[----:B-1----:R-:W-:-:S03]  /*183d0*/  IMAD.WIDE R14, R0, 0x2, R32 ;  /* 0x00000002000e7825 */ /* 0x002fc600078e0220 */
[----:B------:R-:W4:Y:S01]  /*183e0*/  LDL.64 R32, [R1+0xab0] ;  /* 0x000ab00001207983 */ /* 0x000f220000100a00 */
[----:B------:R-:W-:-:S03]  /*183f0*/  IMAD.WIDE R12, R0, 0x2, R30 ;  /* 0x00000002000c7825 */ /* 0x000fc600078e021e */
[----:B------:R-:W4:Y:S04]  /*18400*/  LDL.64 R30, [R1+0xaa8] ;  /* 0x000aa800011e7983 */ /* 0x000f280000100a00 */
[----:B------:R0:W4:Y:S04]  /*18410*/  LDG.E.U16 R89, desc[UR4][R222.64] ;  /* 0x00000004de597981 */ /* 0x000128000c1e1500 */
[----:B------:R1:W4:Y:S01]  /*18420*/  LDG.E.U16 R130, desc[UR4][R220.64] ;  /* 0x00000004dc827981 */ /* 0x000322000c1e1500 */
[----:B--2---:R-:W-:-:S03]  /*18430*/  IMAD.WIDE R16, R0, 0x2, R42 ;  /* 0x0000000200107825 */ /* 0x004fc600078e022a */
[----:B------:R-:W2:Y:S01]  /*18440*/  LDL.64 R42, [R1+0xab8] ;  /* 0x000ab800012a7983 */ /* 0x000ea20000100a00 */
[----:B0-----:R-:W-:-:S03]  /*18450*/  IMAD.WIDE R222, R0, 0x2, R40 ;  /* 0x0000000200de7825 */ /* 0x001fc600078e0228 */
[----:B------:R-:W2:Y:S01]  /*18460*/  LDL.64 R40, [R1+0xaa0] ;  /* 0x000aa00001287983 */ /* 0x000ea20000100a00 */
[----:B-1----:R-:W-:-:S03]  /*18470*/  IMAD.WIDE R220, R0, 0x2, R38 ;  /* 0x0000000200dc7825 */ /* 0x002fc600078e0226 */
[----:B------:R3:W2:Y:S04]  /*18480*/  LDG.E.U16 R129, desc[UR4][R14.64] ;  /* 0x000000040e817981 */ /* 0x0006a8000c1e1500 */
[----:B------:R5:W2:Y:S04]  /*18490*/  LDG.E.U16 R86, desc[UR4][R220.64] ;  /* 0x00000004dc567981 */ /* 0x000aa8000c1e1500 */
[----:B------:R-:W2:Y:S04]  /*184a0*/  LDL.64 R38, [R1+0xa98] ;  /* 0x000a980001267983 */ /* 0x000ea80000100a00 */
[----:B------:R-:W2:Y:S04]  /*184b0*/  LDG.E.U16 R87, desc[UR4][R12.64] ;  /* 0x000000040c577981 */ /* 0x000ea8000c1e1500 */
[----:B------:R0:W2:Y:S04]  /*184c0*/  LDG.E.U16 R88, desc[UR4][R16.64] ;  /* 0x0000000410587981 */ /* 0x0000a8000c1e1500 */
[----:B------:R-:W2:Y:S04]  /*184d0*/  LDG.E.U16 R128, desc[UR4][R222.64] ;  /* 0x00000004de807981 */ /* 0x000ea8000c1e1500 */
        /* <DEDUP_REMOVED lines=8> */
[----:B------:R-:W-:-:S03]  /*18560*/  IMAD.WIDE R12, R0, 0x2, R36 ;  /* 0x00000002000c7825 */ /* 0x000fc600078e0224 */
[----:B------:R-:W5:Y:S01]  /*18570*/  LDL.64 R36, [R1+0xa88] ;  /* 0x000a880001247983 */ /* 0x000f620000100a00 */
[----:B----4-:R-:W-:-:S03]  /*18580*/  IMAD.WIDE R14, R0, 0x2, R34 ;  /* 0x00000002000e7825 */ /* 0x010fc600078e0222 */
[----:B------:R-:W4:Y:S01]  /*18590*/  LDL.64 R34, [R1+0xa68] ;  /* 0x000a680001227983 */ /* 0x000f220000100a00 */
[----:B------:R-:W-:-:S03]  /*185a0*/  IMAD.WIDE R222, R0, 0x2, R46 ;  /* 0x0000000200de7825 */ /* 0x000fc600078e022e */
[----:B------:R0:W4:Y:S04]  /*185b0*/  LDG.E.U16 R127, desc[UR4][R16.64] ;  /* 0x00000004107f7981 */ /* 0x000128000c1e1500 */
[----:B------:R1:W4:Y:S04]  /*185c0*/  LDG.E.U16 R84, desc[UR4][R222.64] ;  /* 0x00000004de547981 */ /* 0x000328000c1e1500 */
[----:B------:R1:W4:Y:S01]  /*185d0*/  LDG.E.U16 R125, desc[UR4][R220.64] ;  /* 0x00000004dc7d7981 */ /* 0x000322000c1e1500 */
[----:B0-----:R-:W-:-:S03]  /*185e0*/  IMAD.WIDE R16, R0, 0x2, R44 ;  /* 0x0000000200107825 */ /* 0x001fc600078e022c */
[----:B------:R-:W4:Y:S01]  /*185f0*/  LDL.64 R46, [R1+0xa70] ;  /* 0x000a7000012e7983 */ /* 0x000f220000100a00 */
[----:B-1----:R-:W-:-:S03]  /*18600*/  IMAD.WIDE R222, R0, 0x2, R32 ;  /* 0x0000000200de7825 */ /* 0x002fc600078e0220 */
[----:B------:R-:W4:Y:S01]  /*18610*/  LDL.64 R32, [R1+0xa58] ;  /* 0x000a580001207983 */ /* 0x000f220000100a00 */
[----:B------:R-:W-:-:S03]  /*18620*/  IMAD.WIDE R220, R0, 0x2, R30 ;  /* 0x0000000200dc7825 */ /* 0x000fc600078e021e */
[----:B------:R-:W4:Y:S04]  /*18630*/  LDL.64 R30, [R1+0xa50] ;  /* 0x000a5000011e7983 */ /* 0x000f280000100a00 */
[----:B------:R2:W4:Y:S04]  /*18640*/  LDG.E.U16 R126, desc[UR4][R12.64] ;  /* 0x000000040c7e7981 */ /* 0x000528000c1e1500 */
[----:B------:R0:W4:Y:S04]  /*18650*/  LDG.E.U16 R83, desc[UR4][R16.64] ;  /* 0x0000000410537981 */ /* 0x000128000c1e1500 */
[----:B------:R-:W4:Y:S01]  /*18660*/  LDG.E.U16 R82, desc[UR4][R220.64] ;  /* 0x00000004dc527981 */ /* 0x000f22000c1e1500 */
[----:B--2---:R-:W-:-:S03]  /*18670*/  IMAD.WIDE R12, R0, 0x2, R42 ;  /* 0x00000002000c7825 */ /* 0x004fc600078e022a */
[----:B------:R-:W2:Y:S01]  /*18680*/  LDL.64 R42, [R1+0xa40] ;  /* 0x000a4000012a7983 */ /* 0x000ea20000100a00 */
[----:B0-----:R-:W-:-:S03]  /*18690*/  IMAD.WIDE R16, R0, 0x2, R40 ;  /* 0x0000000200107825 */ /* 0x001fc600078e0228 */
[----:B------:R-:W2:Y:S04]  /*186a0*/  LDL.64 R40, [R1+0xa30] ;  /* 0x000a300001287983 */ /* 0x000ea80000100a00 */
[----:B------:R3:W2:Y:S04]  /*186b0*/  LDG.E.U16 R44, desc[UR4][R12.64] ;  /* 0x000000040c2c7981 */ /* 0x0006a8000c1e1500 */
[----:B------:R0:W2:Y:S04]  /*186c0*/  LDG.E.U16 R124, desc[UR4][R14.64] ;  /* 0x000000040e7c7981 */ /* 0x0000a8000c1e1500 */
[----:B------:R-:W2:Y:S04]  /*186d0*/  LDG.E.U16 R123, desc[UR4][R222.64] ;  /* 0x00000004de7b7981 */ /* 0x000ea8000c1e1500 */
[----:B------:R1:W2:Y:S01]  /*186e0*/  LDG.E.U16 R122, desc[UR4][R16.64] ;  /* 0x00000004107a7981 */ /* 0x0002a2000c1e1500 */
[----:B---3--:R-:W-:-:S03]  /*186f0*/  IMAD.WIDE R12, R0, 0x2, R28 ;  /* 0x00000002000c7825 */ /* 0x008fc600078e021c */
[----:B------:R-:W3:Y:S01]  /*18700*/  LDL.64 R28, [R1+0xa38] ;  /* 0x000a3800011c7983 */ /* 0x000ee20000100a00 */
[----:B-----5:R-:W-:-:S03]  /*18710*/  IMAD.WIDE R220, R0, 0x2, R24 ;  /* 0x0000000200dc7825 */ /* 0x020fc600078e0218 */
[----:B------:R-:W5:Y:S01]  /*18720*/  LDL.64 R24, [R1+0xa18] ;  /* 0x000a180001187983 */ /* 0x000f620000100a00 */
[----:B0-----:R-:W-:-:S03]  /*18730*/  IMAD.WIDE R14, R0, 0x2, R38 ;  /* 0x00000002000e7825 */ /* 0x001fc600078e0226 */
[----:B------:R-:W5:Y:S04]  /*18740*/  LDL.64 R38, [R1+0xa28] ;  /* 0x000a280001267983 */ /* 0x000f680000100a00 */
[----:B------:R4:W5:Y:S01]  /*18750*/  LDG.E.U16 R121, desc[UR4][R12.64] ;  /* 0x000000040c797981 */ /* 0x000962000c1e1500 */
[----:B-1----:R-:W-:-:S03]  /*18760*/  IMAD.WIDE R16, R0, 0x2, R48 ;  /* 0x0000000200107825 */ /* 0x002fc600078e0230 */
[----:B------:R0:W5:Y:S01]  /*18770*/  LDG.E.U16 R81, desc[UR4][R14.64] ;  /* 0x000000040e517981 */ /* 0x000162000c1e1500 */
[----:B------:R-:W-:-:S03]  /*18780*/  IMAD.WIDE R222, R0, 0x2, R36 ;  /* 0x0000000200de7825 */ /* 0x000fc600078e0224 */
[----:B------:R-:W5:Y:S01]  /*18790*/  LDL.64 R36, [R1+0xa20] ;  /* 0x000a200001247983 */ /* 0x000f620000100a00 */
[----:B----4-:R-:W-:-:S03]  /*187a0*/  IMAD.WIDE R12, R0, 0x2, R34 ;  /* 0x00000002000c7825 */ /* 0x010fc600078e0222 */
[----:B------:R-:W4:Y:S04]  /*187b0*/  LDL.64 R34, [R1+0xa00] ;  /* 0x000a000001227983 */ /* 0x000f280000100a00 */
        /* <DEDUP_REMOVED lines=10> */
[----:B------:R1:W4:Y:S01]  /*18860*/  LDG.E.U16 R77, desc[UR4][R220.64] ;  /* 0x00000004dc4d7981 */ /* 0x000322000c1e1500 */
[----:B0-----:R-:W-:-:S03]  /*18870*/  IMAD.WIDE R222, R0, 0x2, R52 ;  /* 0x0000000200de7825 */ /* 0x001fc600078e0234 */
[----:B------:R-:W4:Y:S01]  /*18880*/  LDL.64 R32, [R1+0x9f8] ;  /* 0x0009f80001207983 */ /* 0x000f220000100a00 */
[----:B--2---:R-:W-:-:S03]  /*18890*/  IMAD.WIDE R12, R0, 0x2, R42 ;  /* 0x00000002000c7825 */ /* 0x004fc600078e022a */
[----:B------:R3:W2:Y:S01]  /*188a0*/  LDG.E.U16 R118, desc[UR4][R222.64] ;  /* 0x00000004de767981 */ /* 0x0006a2000c1e1500 */
[----:B-1----:R-:W-:-:S03]  /*188b0*/  IMAD.WIDE R220, R0, 0x2, R40 ;  /* 0x0000000200dc7825 */ /* 0x002fc600078e0228 */
[----:B------:R-:W2:Y:S04]  /*188c0*/  LDL.64 R40, [R1+0x9d8] ;  /* 0x0009d80001287983 */ /* 0x000ea80000100a00 */
[----:B------:R5:W2:Y:S04]  /*188d0*/  LDG.E.U16 R116, desc[UR4][R12.64] ;  /* 0x000000040c747981 */ /* 0x000aa8000c1e1500 */
[----:B------:R-:W2:Y:S04]  /*188e0*/  LDL.64 R42, [R1+0x9e8] ;  /* 0x0009e800012a7983 */ /* 0x000ea80000100a00 */
[----:B------:R0:W2:Y:S04]  /*188f0*/  LDG.E.U16 R117, desc[UR4][R16.64] ;  /* 0x0000000410757981 */ /* 0x0000a8000c1e1500 */
[----:B------:R1:W2:Y:S04]  /*18900*/  LDG.E.U16 R119, desc[UR4][R14.64] ;  /* 0x000000040e777981 */ /* 0x0002a8000c1e1500 */
[----:B------:R-:W2:Y:S04]  /*18910*/  LDG.E.U16 R115, desc[UR4][R220.64] ;  /* 0x00000004dc737981 */ /* 0x000ea8000c1e1500 */
[----:B------:R-:W2:Y:S01]  /*18920*/  LDL.64 R52, [R1+0x928] ;  /* 0x0009280001347983 */ /* 0x000ea20000100a00 */
[----:B---3--:R-:W-:-:S03]  /*18930*/  IMAD.WIDE R222, R0, 0x2, R28 ;  /* 0x0000000200de7825 */ /* 0x008fc600078e021c */
[----:B------:R-:W3:Y:S01]  /*18940*/  LDL.64 R28, [R1+0x9e0] ;  /* 0x0009e000011c7983 */ /* 0x000ee20000100a00 */
[----:B-----5:R-:W-:-:S03]  /*18950*/  IMAD.WIDE R12, R0, 0x2, R24 ;  /* 0x00000002000c7825 */ /* 0x020fc600078e0218 */
[----:B------:R-:W5:Y:S01]  /*18960*/  LDL.64 R24, [R1+0x9c0] ;  /* 0x0009c00001187983 */ /* 0x000f620000100a00 */
[----:B0-----:R-:W-:-:S03]  /*18970*/  IMAD.WIDE R16, R0, 0x2, R38 ;  /* 0x0000000200107825 */ /* 0x001fc600078e0226 */
[----:B------:R-:W5:Y:S01]  /*18980*/  LDL.64 R38, [R1+0x9d0] ;  /* 0x0009d00001267983 */ /* 0x000f620000100a00 */
[----:B-1----:R-:W-:-:S03]  /*18990*/  IMAD.WIDE R14, R0, 0x2, R50 ;  /* 0x00000002000e7825 */ /* 0x002fc600078e0232 */
[----:B------:R4:W5:Y:S04]  /*189a0*/  LDG.E.U16 R74, desc[UR4][R16.64] ;  /* 0x00000004104a7981 */ /* 0x000968000c1e1500 */
[----:B------:R0:W5:Y:S04]  /*189b0*/  LDG.E.U16 R76, desc[UR4][R14.64] ;  /* 0x000000040e4c7981 */ /* 0x000168000c1e1500 */
[----:B------:R1:W5:Y:S01]  /*189c0*/  LDG.E.U16 R75, desc[UR4][R222.64] ;  /* 0x00000004de4b7981 */ /* 0x000362000c1e1500 */
[----:B----4-:R-:W-:-:S03]  /*189d0*/  IMAD.WIDE R16, R0, 0x2, R34 ;  /* 0x0000000200107825 */ /* 0x010fc600078e0222 */
[----:B------:R-:W4:Y:S01]  /*189e0*/  LDL.64 R34, [R1+0x9a8] ;  /* 0x0009a80001227983 */ /* 0x000f220000100a00 */
[----:B0-----:R-:W-:-:S03]  /*189f0*/  IMAD.WIDE R14, R0, 0x2, R36 ;  /* 0x00000002000e7825 */ /* 0x001fc600078e0224 */
[----:B------:R-:W4:Y:S04]  /*18a00*/  LDL.64 R36, [R1+0x9c8] ;  /* 0x0009c80001247983 */ /* 0x000f280000100a00 */
[----:B------:R0:W4:Y:S01]  /*18a10*/  LDG.E.U16 R73, desc[UR4][R12.64] ;  /* 0x000000040c497981 */ /* 0x000122000c1e1500 */
[----:B-1----:R-:W-:-:S03]  /*18a20*/  IMAD.WIDE R222, R0, 0x2, R48 ;  /* 0x0000000200de7825 */ /* 0x002fc600078e0230 */
[----:B------:R-:W4:Y:S01]  /*18a30*/  LDL.64 R48, [R1+0x9b0] ;  /* 0x0009b00001307983 */ /* 0x000f220000100a00 */
[----:B------:R-:W-:-:S03]  /*18a40*/  IMAD.WIDE R220, R0, 0x2, R46 ;  /* 0x0000000200dc7825 */ /* 0x000fc600078e022e */
[----:B------:R-:W4:Y:S01]  /*18a50*/  LDL.64 R46, [R1+0x990] ;  /* 0x00099000012e7983 */ /* 0x000f220000100a00 */
[----:B0-----:R-:W-:-:S03]  /*18a60*/  IMAD.WIDE R12, R0, 0x2, R30 ;  /* 0x00000002000c7825 */ /* 0x001fc600078e021e */
[----:B------:R0:W4:Y:S04]  /*18a70*/  LDG.E.U16 R114, desc[UR4][R14.64] ;  /* 0x000000040e727981 */ /* 0x000128000c1e1500 */
[----:B------:R2:W4:Y:S04]  /*18a80*/  LDG.E.U16 R111, desc[UR4][R12.64] ;  /* 0x000000040c6f7981 */ /* 0x000528000c1e1500 */
[----:B------:R-:W4:Y:S04]  /*18a90*/  LDL.64 R50, [R1+0x9b8] ;  /* 0x0009b80001327983 */ /* 0x000f280000100a00 */
[----:B------:R-:W4:Y:S01]  /*18aa0*/  LDL.64 R30, [R1+0x998] ;  /* 0x00099800011e7983 */ /* 0x000f220000100a00 */
[----:B0-----:R-:W-:-:S03]  /*18ab0*/  IMAD.WIDE R14, R0, 0x2, R32 ;  /* 0x00000002000e7825 */ /* 0x001fc600078e0220 */
[----:B------:R-:W4:Y:S04]  /*18ac0*/  LDL.64 R32, [R1+0x9a0] ;  /* 0x0009a00001207983 */ /* 0x000f280000100a00 */
[----:B------:R-:W4:Y:S01]  /*18ad0*/  LDG.E.U16 R71, desc[UR4][R14.64] ;  /* 0x000000040e477981 */ /* 0x000f22000c1e1500 */
[----:B--2---:R-:W-:-:S03]  /*18ae0*/  IMAD.WIDE R12, R0, 0x2, R40 ;  /* 0x00000002000c7825 */ /* 0x004fc600078e0228 */
[----:B------:R-:W2:Y:S04]  /*18af0*/  LDL.64 R40, [R1+0x978] ;  /* 0x0009780001287983 */ /* 0x000ea80000100a00 */
[----:B------:R-:W2:Y:S04]  /*18b00*/  LDG.E.U16 R68, desc[UR4][R12.64] ;  /* 0x000000040c447981 */ /* 0x000ea8000c1e1500 */
[----:B------:R0:W2:Y:S01]  /*18b10*/  LDG.E.U16 R112, desc[UR4][R16.64] ;  /* 0x0000000410707981 */ /* 0x0000a2000c1e1500 */
[-C--:B------:R-:W-:Y:S01]  /*18b20*/  FMUL R239, R184, R26.reuse ;  /* 0x0000001ab8ef7220 */ /* 0x080fe20000400000 */
[-C--:B------:R-:W-:Y:S01]  /*18b30*/  FMUL R238, R185, R26.reuse ;  /* 0x0000001ab9ee7220 */ /* 0x080fe20000400000 */
[-C--:B------:R-:W-:Y:S01]  /*18b40*/  FMUL R231, R188, R26.reuse ;  /* 0x0000001abce77220 */ /* 0x080fe20000400000 */
[-C--:B------:R-:W-:Y:S01]  /*18b50*/  FMUL R18, R189, R26.reuse ;  /* 0x0000001abd127220 */ /* 0x080fe20000400000 */
[-C--:B------:R-:W-:Y:S01]  /*18b60*/  FMUL R241, R190, R26.reuse ;  /* 0x0000001abef17220 */ /* 0x080fe20000400000 */
[-C--:B------:R-:W-:Y:S01]  /*18b70*/  FMUL R237, R192, R26.reuse ;  /* 0x0000001ac0ed7220 */ /* 0x080fe20000400000 */
[----:B------:R-:W-:Y:S01]  /*18b80*/  FMUL R236, R193, R26 ;  /* 0x0000001ac1ec7220 */ /* 0x000fe20000400000 */
[----:B------:R-:W1:Y:S01]  /*18b90*/  S2R R11, SR_TID.X ;  /* 0x00000000000b7919 */ /* 0x000e620000002100 */
[----:B0-----:R-:W-:-:S02]  /*18ba0*/  IMAD.WIDE R16, R0, 0x2, R42 ;  /* 0x0000000200107825 */ /* 0x001fc400078e022a */
[----:B------:R-:W2:Y:S04]  /*18bb0*/  LDL.64 R42, [R1+0x988] ;  /* 0x00098800012a7983 */ /* 0x000ea80000100a00 */
[----:B------:R0:W2:Y:S01]  /*18bc0*/  LDG.E.U16 R70, desc[UR4][R16.64] ;  /* 0x0000000410467981 */ /* 0x0000a2000c1e1500 */
[-C--:B------:R-:W-:Y:S01]  /*18bd0*/  FMUL R235, R194, R26.reuse ;  /* 0x0000001ac2eb7220 */ /* 0x080fe20000400000 */
[-C--:B------:R-:W-:Y:S01]  /*18be0*/  FMUL R234, R195, R26.reuse ;  /* 0x0000001ac3ea7220 */ /* 0x080fe20000400000 */
[-C--:B------:R-:W-:Y:S01]  /*18bf0*/  FMUL R233, R187, R26.reuse ;  /* 0x0000001abbe97220 */ /* 0x080fe20000400000 */
[-C--:B------:R-:W-:Y:S01]  /*18c00*/  FMUL R232, R191, R26.reuse ;  /* 0x0000001abfe87220 */ /* 0x080fe20000400000 */
[----:B------:R-:W2:Y:S01]  /*18c10*/  LDG.E.U16 R113, desc[UR4][R222.64] ;  /* 0x00000004de717981 */ /* 0x000ea2000c1e1500 */
[-C--:B------:R-:W-:Y:S01]  /*18c20*/  FMUL R240, R186, R26.reuse ;  /* 0x0000001abaf07220 */ /* 0x080fe20000400000 */
[----:B------:R-:W-:-:S02]  /*18c30*/  FMUL R230, R200, R26 ;  /* 0x0000001ac8e67220 */ /* 0x000fc40000400000 */
[----:B------:R-:W2:Y:S01]  /*18c40*/  LDG.E.U16 R72, desc[UR4][R220.64] ;  /* 0x00000004dc487981 */ /* 0x000ea2000c1e1500 */
[----:B---3--:R-:W-:-:S03]  /*18c50*/  IMAD.WIDE R14, R0, 0x2, R28 ;  /* 0x00000002000e7825 */ /* 0x008fc600078e021c */
[----:B------:R-:W3:Y:S01]  /*18c60*/  LDL.64 R28, [R1+0x980] ;  /* 0x00098000011c7983 */ /* 0x000ee20000100a00 */
[----:B-----5:R-:W-:-:S03]  /*18c70*/  IMAD.WIDE R12, R0, 0x2, R24 ;  /* 0x00000002000c7825 */ /* 0x020fc600078e0218 */
[----:B------:R-:W5:Y:S01]  /*18c80*/  LDL.64 R24, [R1+0x960] ;  /* 0x0009600001187983 */ /* 0x000f620000100a00 */
[----:B0-----:R-:W-:-:S03]  /*18c90*/  IMAD.WIDE R16, R0, 0x2, R38 ;  /* 0x0000000200107825 */ /* 0x001fc600078e0226 */
[----:B------:R-:W5:Y:S04]  /*18ca0*/  LDL.64 R38, [R1+0x970] ;  /* 0x0009700001267983 */ /* 0x000f680000100a00 */
[----:B------:R4:W5:Y:S04]  /*18cb0*/  LDG.E.U16 R108, desc[UR4][R12.64] ;  /* 0x000000040c6c7981 */ /* 0x000968000c1e1500 */
[----:B------:R0:W5:Y:S04]  /*18cc0*/  LDG.E.U16 R110, desc[UR4][R14.64] ;  /* 0x000000040e6e7981 */ /* 0x000168000c1e1500 */
[----:B------:R-:W5:Y:S01]  /*18cd0*/  LDG.E.U16 R109, desc[UR4][R16.64] ;  /* 0x00000004106d7981 */ /* 0x000f62000c1e1500 */
[----:B----4-:R-:W-:-:S03]  /*18ce0*/  IMAD.WIDE R12, R0, 0x2, R34 ;  /* 0x00000002000c7825 */ /* 0x010fc600078e0222 */
[----:B------:R-:W4:Y:S01]  /*18cf0*/  LDL.64 R34, [R1+0x958] ;  /* 0x0009580001227983 */ /* 0x000f220000100a00 */
[----:B0-----:R-:W-:-:S03]  /*18d00*/  IMAD.WIDE R14, R0, 0x2, R36 ;  /* 0x00000002000e7825 */ /* 0x001fc600078e0224 */
[----:B------:R0:W4:Y:S04]  /*18d10*/  LDG.E.U16 R65, desc[UR4][R12.64] ;  /* 0x000000040c417981 */ /* 0x000128000c1e1500 */
[----:B------:R1:W4:Y:S04]  /*18d20*/  LDG.E.U16 R67, desc[UR4][R14.64] ;  /* 0x000000040e437981 */ /* 0x000328000c1e1500 */
[----:B------:R-:W4:Y:S01]  /*18d30*/  LDL.64 R36, [R1+0x968] ;  /* 0x0009680001247983 */ /* 0x000f220000100a00 */
[----:B0-----:R-:W-:-:S03]  /*18d40*/  IMAD.WIDE R12, R0, 0x2, R46 ;  /* 0x00000002000c7825 */ /* 0x001fc600078e022e */
[----:B------:R-:W4:Y:S01]  /*18d50*/  LDL.64 R46, [R1+0x910] ;  /* 0x00091000012e7983 */ /* 0x000f220000100a00 */
[----:B-1----:R-:W-:-:S03]  /*18d60*/  IMAD.WIDE R14, R0, 0x2, R48 ;  /* 0x00000002000e7825 */ /* 0x002fc600078e0230 */
[----:B------:R-:W4:Y:S04]  /*18d70*/  LDG.E.U16 R105, desc[UR4][R12.64] ;  /* 0x000000040c697981 */ /* 0x000f28000c1e1500 */
[----:B------:R0:W4:Y:S01]  /*18d80*/  LDG.E.U16 R107, desc[UR4][R14.64] ;  /* 0x000000040e6b7981 */ /* 0x000122000c1e1500 */
[----:B------:R-:W-:-:S03]  /*18d90*/  IMAD.WIDE R16, R0, 0x2, R50 ;  /* 0x0000000200107825 */ /* 0x000fc600078e0232 */
[----:B------:R-:W4:Y:S04]  /*18da0*/  LDL.64 R48, [R1+0x918] ;  /* 0x0009180001307983 */ /* 0x000f280000100a00 */
[----:B------:R1:W4:Y:S01]  /*18db0*/  LDG.E.U16 R66, desc[UR4][R16.64] ;  /* 0x0000000410427981 */ /* 0x000322000c1e1500 */
[----:B0-----:R-:W-:-:S03]  /*18dc0*/  IMAD.WIDE R14, R0, 0x2, R30 ;  /* 0x00000002000e7825 */ /* 0x001fc600078e021e */
[----:B------:R-:W4:Y:S04]  /*18dd0*/  LDL.64 R30, [R1+0x948] ;  /* 0x00094800011e7983 */ /* 0x000f280000100a00 */
[----:B------:R-:W4:Y:S01]  /*18de0*/  LDG.E.U16 R64, desc[UR4][R14.64] ;  /* 0x000000040e407981 */ /* 0x000f22000c1e1500 */
[----:B--2---:R-:W-:-:S03]  /*18df0*/  IMAD.WIDE R12, R0, 0x2, R40 ;  /* 0x00000002000c7825 */ /* 0x004fc600078e0228 */
[----:B------:R-:W2:Y:S01]  /*18e00*/  LDL.64 R50, [R1+0x920] ;  /* 0x0009200001327983 */ /* 0x000ea20000100a00 */
[----:B-1----:R-:W-:-:S03]  /*18e10*/  IMAD.WIDE R16, R0, 0x2, R32 ;  /* 0x0000000200107825 */ /* 0x002fc600078e0220 */
[----:B------:R-:W2:Y:S04]  /*18e20*/  LDG.E.U16 R62, desc[UR4][R12.64] ;  /* 0x000000040c3e7981 */ /* 0x000ea8000c1e1500 */
[----:B------:R-:W2:Y:S04]  /*18e30*/  LDL.64 R32, [R1+0x950] ;  /* 0x0009500001207983 */ /* 0x000ea80000100a00 */
[----:B------:R0:W2:Y:S04]  /*18e40*/  LDG.E.U16 R106, desc[UR4][R16.64] ;  /* 0x00000004106a7981 */ /* 0x0000a8000c1e1500 */
[----:B------:R-:W2:Y:S01]  /*18e50*/  LDL.64 R40, [R1+0x900] ;  /* 0x0009000001287983 */ /* 0x000ea20000100a00 */
[----:B0-----:R-:W-:-:S03]  /*18e60*/  IMAD.WIDE R16, R0, 0x2, R42 ;  /* 0x0000000200107825 */ /* 0x001fc600078e022a */
[----:B------:R-:W2:Y:S04]  /*18e70*/  LDL.64 R42, [R1+0x908] ;  /* 0x00090800012a7983 */ /* 0x000ea80000100a00 */
[----:B------:R0:W2:Y:S01]  /*18e80*/  LDG.E.U16 R63, desc[UR4][R16.64] ;  /* 0x00000004103f7981 */ /* 0x0000a2000c1e1500 */
[----:B---3--:R-:W-:-:S03]  /*18e90*/  IMAD.WIDE R14, R0, 0x2, R28 ;  /* 0x00000002000e7825 */ /* 0x008fc600078e021c */
[----:B------:R-:W3:Y:S01]  /*18ea0*/  LDL.64 R28, [R1+0x930] ;  /* 0x00093000011c7983 */ /* 0x000ee20000100a00 */
[----:B-----5:R-:W-:-:S03]  /*18eb0*/  IMAD.WIDE R12, R0, 0x2, R24 ;  /* 0x00000002000c7825 */ /* 0x020fc600078e0218 */
[----:B------:R-:W5:Y:S01]  /*18ec0*/  LDL.64 R24, [R1+0x8f8] ;  /* 0x0008f80001187983 */ /* 0x000f620000100a00 */
[----:B0-----:R-:W-:-:S03]  /*18ed0*/  IMAD.WIDE R16, R0, 0x2, R38 ;  /* 0x0000000200107825 */ /* 0x001fc600078e0226 */
[----:B------:R-:W5:Y:S04]  /*18ee0*/  LDG.E.U16 R104, desc[UR4][R14.64] ;  /* 0x000000040e687981 */ /* 0x000f68000c1e1500 */
[----:B------:R4:W5:Y:S04]  /*18ef0*/  LDG.E.U16 R103, desc[UR4][R16.64] ;  /* 0x0000000410677981 */ /* 0x000968000c1e1500 */
[----:B------:R-:W5:Y:S04]  /*18f00*/  LDG.E.U16 R102, desc[UR4][R12.64] ;  /* 0x000000040c667981 */ /* 0x000f68000c1e1500 */
[----:B------:R-:W5:Y:S01]  /*18f10*/  LDL.64 R38, [R1+0x8f0] ;  /* 0x0008f00001267983 */ /* 0x000f620000100a00 */
[----:B----4-:R-:W-:-:S03]  /*18f20*/  IMAD.WIDE R16, R0, 0x2, R34 ;  /* 0x0000000200107825 */ /* 0x010fc600078e0222 */
[----:B------:R-:W4:Y:S04]  /*18f30*/  LDL.64 R34, [R1+0x8e0] ;  /* 0x0008e00001227983 */ /* 0x000f280000100a00 */
[----:B------:R0:W4:Y:S02]  /*18f40*/  LDG.E.U16 R60, desc[UR4][R16.64] ;  /* 0x00000004103c7981 */ /* 0x000124000c1e1500 */
[----:B0-----:R-:W-:-:S05]  /*18f50*/  IMAD.WIDE R16, R0, 0x2, R56 ;  /* 0x0000000200107825 */ /* 0x001fca00078e0238 */
[----:B------:R0:W4:Y:S01]  /*18f60*/  LDG.E.U16 R249, desc[UR4][R16.64] ;  /* 0x0000000410f97981 */ /* 0x000122000c1e1500 */
[----:B------:R-:W-:-:S03]  /*18f70*/  IMAD.WIDE R14, R0, 0x2, R36 ;  /* 0x00000002000e7825 */ /* 0x000fc600078e0224 */
[----:B------:R-:W4:Y:S04]  /*18f80*/  LDL.64 R36, [R1+0x8e8] ;  /* 0x0008e80001247983 */ /* 0x000f280000100a00 */
[----:B------:R-:W4:Y:S01]  /*18f90*/  LDG.E.U16 R61, desc[UR4][R14.64] ;  /* 0x000000040e3d7981 */ /* 0x000f22000c1e1500 */
[----:B0-----:R-:W-:-:S04]  /*18fa0*/  IMAD.WIDE R16, R0, 0x2, R52 ;  /* 0x0000000200107825 */ /* 0x001fc800078e0234 */
[C---:B------:R-:W-:Y:S01]  /*18fb0*/  IMAD.WIDE R12, R0.reuse, 0x2, R30 ;  /* 0x00000002000c7825 */ /* 0x040fe200078e021e */
[----:B------:R0:W4:Y:S04]  /*18fc0*/  LDG.E.U16 R57, desc[UR4][R16.64] ;  /* 0x0000000410397981 */ /* 0x000128000c1e1500 */
[----:B------:R-:W4:Y:S04]  /*18fd0*/  LDG.E.U16 R59, desc[UR4][R12.64] ;  /* 0x000000040c3b7981 */ /* 0x000f28000c1e1500 */
[----:B------:R-:W4:Y:S01]  /*18fe0*/  LDL.64 R30, [R1+0x8d0] ;  /* 0x0008d000011e7983 */ /* 0x000f220000100a00 */
[----:B0-----:R-:W-:-:S04]  /*18ff0*/  IMAD.WIDE R16, R0, 0x2, R46 ;  /* 0x0000000200107825 */ /* 0x001fc800078e022e */
[C---:B--2---:R-:W-:Y:S01]  /*19000*/  IMAD.WIDE R14, R0.reuse, 0x2, R32 ;  /* 0x00000002000e7825 */ /* 0x044fe200078e0220 */
[----:B------:R-:W2:Y:S04]  /*19010*/  LDG.E.U16 R246, desc[UR4][R16.64] ;  /* 0x0000000410f67981 */ /* 0x000ea8000c1e1500 */
[----:B------:R-:W2:Y:S04]  /*19020*/  LDL.64 R32, [R1+0x8d8] ;  /* 0x0008d80001207983 */ /* 0x000ea80000100a00 */
[----:B------:R0:W2:Y:S02]  /*19030*/  LDG.E.U16 R69, desc[UR4][R14.64] ;  /* 0x000000040e457981 */ /* 0x0000a4000c1e1500 */
[----:B0-----:R-:W-:-:S05]  /*19040*/  IMAD.WIDE R14, R0, 0x2, R54 ;  /* 0x00000002000e7825 */ /* 0x001fca00078e0236 */
[----:B------:R0:W2:Y:S02]  /*19050*/  LDG.E.U16 R58, desc[UR4][R14.64] ;  /* 0x000000040e3a7981 */ /* 0x0000a4000c1e1500 */
[----:B0-----:R-:W-:-:S05]  /*19060*/  IMAD.WIDE R14, R0, 0x2, R50 ;  /* 0x00000002000e7825 */ /* 0x001fca00078e0232 */
[----:B------:R0:W2:Y:S02]  /*19070*/  LDG.E.U16 R247, desc[UR4][R14.64] ;  /* 0x000000040ef77981 */ /* 0x0000a4000c1e1500 */
[----:B0-----:R-:W-:-:S04]  /*19080*/  IMAD.WIDE R14, R0, 0x2, R42 ;  /* 0x00000002000e7825 */ /* 0x001fc800078e022a */
[-C--:B------:R-:W-:Y:S01]  /*19090*/  FMUL R188, R205, R26.reuse ;  /* 0x0000001acdbc7220 */ /* 0x080fe20000400000 */
[-C--:B------:R-:W-:Y:S01]  /*190a0*/  FMUL R189, R204, R26.reuse ;  /* 0x0000001accbd7220 */ /* 0x080fe20000400000 */
[-C--:B------:R-:W-:Y:S01]  /*190b0*/  FMUL R190, R203, R26.reuse ;  /* 0x0000001acbbe7220 */ /* 0x080fe20000400000 */
[-C--:B------:R-:W-:Y:S01]  /*190c0*/  FMUL R192, R199, R26.reuse ;  /* 0x0000001ac7c07220 */ /* 0x080fe20000400000 */
[-C--:B------:R-:W-:Y:S01]  /*190d0*/  FMUL R193, R198, R26.reuse ;  /* 0x0000001ac6c17220 */ /* 0x080fe20000400000 */
[----:B------:R-:W-:Y:S01]  /*190e0*/  SHF.L.U32 R11, R11, 0x1, RZ ;  /* 0x000000010b0b7819 */ /* 0x000fe200000006ff */
[----:B------:R-:W-:Y:S01]  /*190f0*/  FMUL R194, R197, R26 ;  /* 0x0000001ac5c27220 */ /* 0x000fe20000400000 */
[----:B------:R-:W2:Y:S01]  /*19100*/  LDG.E.U16 R55, desc[UR4][R14.64] ;  /* 0x000000040e377981 */ /* 0x000ea2000c1e1500 */
[----:B---3--:R-:W-:-:S03]  /*19110*/  IMAD.WIDE R12, R0, 0x2, R28 ;  /* 0x00000002000c7825 */ /* 0x008fc600078e021c */
[----:B------:R-:W3:Y:S01]  /*19120*/  LDL.64 R28, [R1+0x8c8] ;  /* 0x0008c800011c7983 */ /* 0x000ee20000100a00 */
[----:B-----5:R-:W-:-:S03]  /*19130*/  IMAD.WIDE R16, R0, 0x2, R24 ;  /* 0x0000000200107825 */ /* 0x020fc600078e0218 */
[----:B------:R-:W5:Y:S04]  /*19140*/  LDL.LU R24, [R1+0x7a8] ;  /* 0x0007a80001187983 */ /* 0x000f680000300800 */
[----:B------:R-:W2:Y:S04]  /*19150*/  LDL.LU R25, [R1+0x7c4] ;  /* 0x0007c40001197983 */ /* 0x000ea80000300800 */
[----:B------:R-:W4:Y:S04]  /*19160*/  LDL.64 R158, [R1+0x8c0] ;  /* 0x0008c000019e7983 */ /* 0x000f280000100a00 */
[----:B------:R-:W3:Y:S04]  /*19170*/  LDL.64 R156, [R1+0x8b8] ;  /* 0x0008b800019c7983 */ /* 0x000ee80000100a00 */
[----:B------:R-:W5:Y:S04]  /*19180*/  LDL.64 R154, [R1+0x8b0] ;  /* 0x0008b000019a7983 */ /* 0x000f680000100a00 */
[----:B------:R0:W2:Y:S04]  /*19190*/  LDG.E.U16 R248, desc[UR4][R12.64] ;  /* 0x000000040cf87981 */ /* 0x0000a8000c1e1500 */
[----:B------:R-:W2:Y:S04]  /*191a0*/  LDL.64 R146, [R1+0x8a0] ;  /* 0x0008a00001927983 */ /* 0x000ea80000100a00 */
[----:B------:R-:W2:Y:S01]  /*191b0*/  LDL.64 R152, [R1+0x898] ;  /* 0x0008980001987983 */ /* 0x000ea20000100a00 */
[----:B0-----:R-:W-:-:S03]  /*191c0*/  IMAD.WIDE R12, R0, 0x2, R48 ;  /* 0x00000002000c7825 */ /* 0x001fc600078e0230 */
[----:B------:R-:W2:Y:S04]  /*191d0*/  LDL.64 R48, [R1+0x8a8] ;  /* 0x0008a80001307983 */ /* 0x000ea80000100a00 */
        /* <DEDUP_REMOVED lines=9> */
[----:B------:R-:W2:Y:S01]  /*19270*/  LDG.E.U16 R56, desc[UR4][R12.64] ;  /* 0x000000040c387981 */ /* 0x000ea2000c1e1500 */
[----:B------:R-:W-:Y:S01]  /*19280*/  LOP3.LUT R11, R11, 0x6, RZ, 0xc0, !PT ;  /* 0x000000060b0b7812 */ /* 0x000fe200078ec0ff */
[----:B------:R-:W-:Y:S01]  /*19290*/  FMUL R195, R196, R26 ;  /* 0x0000001ac4c37220 */ /* 0x000fe20000400000 */
[C---:B------:R-:W-:Y:S01]  /*192a0*/  IMAD.WIDE R14, R0.reuse, 0x2, R38 ;  /* 0x00000002000e7825 */ /* 0x040fe200078e0226 */
[----:B------:R-:W2:Y:S04]  /*192b0*/  LDG.E.U16 R54, desc[UR4][R16.64] ;  /* 0x0000000410367981 */ /* 0x000ea8000c1e1500 */
[----:B------:R-:W2:Y:S01]  /*192c0*/  LDG.E.U16 R244, desc[UR4][R14.64] ;  /* 0x000000040ef47981 */ /* 0x000ea2000c1e1500 */
[----:B----4-:R-:W-:-:S03]  /*192d0*/  IMAD.WIDE R184, R0, 0x2, R158 ;  /* 0x0000000200b87825 */ /* 0x010fc600078e029e */
[----:B------:R-:W4:Y:S04]  /*192e0*/  LDL.64 R158, [R1+0x838] ;  /* 0x00083800019e7983 */ /* 0x000f280000100a00 */
[----:B------:R3:W4:Y:S02]  /*192f0*/  LDG.E.U16 R205, desc[UR4][R184.64] ;  /* 0x00000004b8cd7981 */ /* 0x000724000c1e1500 */
[C---:B---3--:R-:W-:Y:S02]  /*19300*/  IMAD.WIDE R184, R0.reuse, 0x2, R156 ;  /* 0x0000000200b87825 */ /* 0x048fe400078e029c */
[----:B------:R-:W3:Y:S04]  /*19310*/  LDL.64 R156, [R1+0x830] ;  /* 0x00083000019c7983 */ /* 0x000ee80000100a00 */
[----:B------:R5:W3:Y:S02]  /*19320*/  LDG.E.U16 R50, desc[UR4][R184.64] ;  /* 0x00000004b8327981 */ /* 0x000ae4000c1e1500 */
[----:B-----5:R-:W-:-:S02]  /*19330*/  IMAD.WIDE R184, R0, 0x2, R154 ;  /* 0x0000000200b87825 */ /* 0x020fc400078e029a */
[----:B------:R-:W5:Y:S04]  /*19340*/  LDL.64 R154, [R1+0x828] ;  /* 0x00082800019a7983 */ /* 0x000f680000100a00 */
[----:B------:R2:W5:Y:S02]  /*19350*/  LDG.E.U16 R204, desc[UR4][R184.64] ;  /* 0x00000004b8cc7981 */ /* 0x000564000c1e1500 */
[----:B--2---:R-:W-:-:S05]  /*19360*/  IMAD.WIDE R184, R0, 0x2, R48 ;  /* 0x0000000200b87825 */ /* 0x004fca00078e0230 */
[----:B------:R0:W2:Y:S02]  /*19370*/  LDG.E.U16 R49, desc[UR4][R184.64] ;  /* 0x00000004b8317981 */ /* 0x0000a4000c1e1500 */
[C---:B0-----:R-:W-:Y:S02]  /*19380*/  IMAD.WIDE R184, R0.reuse, 0x2, R146 ;  /* 0x0000000200b87825 */ /* 0x041fe400078e0292 */
[----:B------:R-:W4:Y:S04]  /*19390*/  LDL.64 R146, [R1+0x870] ;  /* 0x0008700001927983 */ /* 0x000f280000100a00 */
[----:B------:R0:W2:Y:S02]  /*193a0*/  LDG.E.U16 R203, desc[UR4][R184.64] ;  /* 0x00000004b8cb7981 */ /* 0x0000a4000c1e1500 */
[----:B0-----:R-:W-:-:S02]  /*193b0*/  IMAD.WIDE R184, R0, 0x2, R152 ;  /* 0x0000000200b87825 */ /* 0x001fc400078e0298 */
[----:B------:R-:W2:Y:S04]  /*193c0*/  LDL.64 R152, [R1+0x820] ;  /* 0x0008200001987983 */ /* 0x000ea80000100a00 */
[----:B------:R0:W2:Y:S02]  /*193d0*/  LDG.E.U16 R48, desc[UR4][R184.64] ;  /* 0x00000004b8307981 */ /* 0x0000a4000c1e1500 */
[----:B0-----:R-:W-:-:S05]  /*193e0*/  IMAD.WIDE R184, R0, 0x2, R46 ;  /* 0x0000000200b87825 */ /* 0x001fca00078e022e */
[----:B------:R0:W2:Y:S02]  /*193f0*/  LDG.E.U16 R199, desc[UR4][R184.64] ;  /* 0x00000004b8c77981 */ /* 0x0000a4000c1e1500 */
[C---:B0-----:R-:W-:Y:S02]  /*19400*/  IMAD.WIDE R184, R0.reuse, 0x2, R42 ;  /* 0x0000000200b87825 */ /* 0x041fe400078e022a */
[----:B------:R-:W3:Y:S04]  /*19410*/  LDL.64 R42, [R1+0x858] ;  /* 0x00085800012a7983 */ /* 0x000ee80000100a00 */
[----:B------:R0:W2:Y:S02]  /*19420*/  LDG.E.U16 R47, desc[UR4][R184.64] ;  /* 0x00000004b82f7981 */ /* 0x0000a4000c1e1500 */
[----:B0-----:R-:W-:-:S02]  /*19430*/  IMAD.WIDE R184, R0, 0x2, R150 ;  /* 0x0000000200b87825 */ /* 0x001fc400078e0296 */
[----:B------:R-:W2:Y:S04]  /*19440*/  LDL.64 R150, [R1+0x818] ;  /* 0x0008180001967983 */ /* 0x000ea80000100a00 */
[----:B------:R0:W2:Y:S02]  /*19450*/  LDG.E.U16 R198, desc[UR4][R184.64] ;  /* 0x00000004b8c67981 */ /* 0x0000a4000c1e1500 */
[C---:B0-----:R-:W-:Y:S02]  /*19460*/  IMAD.WIDE R184, R0.reuse, 0x2, R148 ;  /* 0x0000000200b87825 */ /* 0x041fe400078e0294 */
[----:B------:R-:W2:Y:S02]  /*19470*/  LDL.64 R148, [R1+0x810] ;  /* 0x0008100001947983 */ /* 0x000ea40000100a00 */
[----:B------:R-:W-:-:S02]  /*19480*/  IMAD.WIDE R12, R0, 0x2, R40 ;  /* 0x00000002000c7825 */ /* 0x000fc400078e0228 */
[----:B------:R-:W2:Y:S04]  /*19490*/  LDG.E.U16 R46, desc[UR4][R184.64] ;  /* 0x00000004b82e7981 */ /* 0x000ea8000c1e1500 */
[----:B------:R0:W2:Y:S02]  /*194a0*/  LDG.E.U16 R245, desc[UR4][R12.64] ;  /* 0x000000040cf57981 */ /* 0x0000a4000c1e1500 */
[----:B0-----:R-:W-:-:S05]  /*194b0*/  IMAD.WIDE R12, R0, 0x2, R36 ;  /* 0x00000002000c7825 */ /* 0x001fca00078e0224 */
[----:B------:R0:W2:Y:S01]  /*194c0*/  LDG.E.U16 R53, desc[UR4][R12.64] ;  /* 0x000000040c357981 */ /* 0x0000a2000c1e1500 */
[----:B------:R-:W-:Y:S01]  /*194d0*/  IADD3 R11, P1, R11, R24, RZ ;  /* 0x000000180b0b7210 */ /* 0x000fe20007f3e0ff */
[----:B0-----:R-:W-:-:S05]  /*194e0*/  IMAD.WIDE R12, R0, 0x2, R30 ;  /* 0x00000002000c7825 */ /* 0x001fca00078e021e */
[----:B------:R0:W2:Y:S01]  /*194f0*/  LDG.E.U16 R242, desc[UR4][R12.64] ;  /* 0x000000040cf27981 */ /* 0x0000a2000c1e1500 */
[CC--:B------:R-:W-:Y:S01]  /*19500*/  ISETP.GE.U32.AND P5, PT, R11.reuse, R10.reuse, PT ;  /* 0x0000000a0b00720c */ /* 0x0c0fe20003fa6070 */
[----:B0-----:R-:W-:Y:S01]  /*19510*/  IMAD.WIDE R12, R0, 0x2, R28 ;  /* 0x00000002000c7825 */ /* 0x001fe200078e021c */
[----:B------:R-:W-:-:S04]  /*19520*/  ISETP.GT.U32.AND P0, PT, R11, R10, PT ;  /* 0x0000000a0b00720c */ /* 0x000fc80003f04070 */
[----:B------:R0:W2:Y:S01]  /*19530*/  LDG.E.U16 R51, desc[UR4][R12.64] ;  /* 0x000000040c337981 */ /* 0x0000a2000c1e1500 */
[C---:B------:R-:W-:Y:S02]  /*19540*/  IADD3 R225, P2, R11.reuse, 0x9, RZ ;  /* 0x000000090be17810 */ /* 0x040fe40007f5e0ff */
[----:B0-----:R-:W-:Y:S02]  /*19550*/  IADD3.X R12, RZ, R25, RZ, P1, !PT ;  /* 0x00000019ff0c7210 */ /* 0x001fe40000ffe4ff */
[----:B------:R-:W-:Y:S02]  /*19560*/  LOP3.LUT R13, R10, 0x8, RZ, 0xfc, !PT ;  /* 0x000000080a0d7812 */ /* 0x000fe400078efcff */
[C---:B------:R-:W-:Y:S02]  /*19570*/  ISETP.GE.U32.AND.EX P5, PT, R12.reuse, RZ, PT, P5 ;  /* 0x000000ff0c00720c */ /* 0x040fe40003fa6150 */
[----:B------:R-:W-:Y:S02]  /*19580*/  ISETP.GE.U32.AND P4, PT, R11, R13, PT ;  /* 0x0000000d0b00720c */ /* 0x000fe40003f86070 */
[----:B------:R-:W-:-:S02]  /*19590*/  ISETP.GT.U32.AND.EX P0, PT, R12, RZ, PT, P0 ;  /* 0x000000ff0c00720c */ /* 0x000fc40003f04100 */
[----:B------:R-:W-:Y:S02]  /*195a0*/  FSEL R238, R238, -INF , !P5 ;  /* 0xff800000eeee7808 */ /* 0x000fe40006800000 */
[----:B------:R-:W-:Y:S02]  /*195b0*/  ISETP.GE.U32.AND.EX P4, PT, R12, RZ, PT, P4 ;  /* 0x000000ff0c00720c */ /* 0x000fe40003f86140 */
[-C--:B------:R-:W-:Y:S02]  /*195c0*/  ISETP.GT.U32.AND P5, PT, R225, R13.reuse, PT ;  /* 0x0000000de100720c */ /* 0x080fe40003fa4070 */
[----:B------:R-:W-:Y:S01]  /*195d0*/  IADD3.X R39, RZ, R12, RZ, P2, !PT ;  /* 0x0000000cff277210 */ /* 0x000fe200017fe4ff */
[----:B------:R-:W-:Y:S01]  /*195e0*/  IMAD.WIDE R14, R0, 0x2, R32 ;  /* 0x00000002000e7825 */ /* 0x000fe200078e0220 */
[----:B------:R-:W-:Y:S02]  /*195f0*/  ISETP.GT.U32.AND P6, PT, R11, R13, PT ;  /* 0x0000000d0b00720c */ /* 0x000fe40003fc4070 */
[----:B------:R-:W-:-:S02]  /*19600*/  FSEL R239, R239, -INF , !P0 ;  /* 0xff800000efef7808 */ /* 0x000fc40004000000 */
[----:B------:R-:W-:Y:S01]  /*19610*/  FSEL R241, R241, -INF , !P0 ;  /* 0xff800000f1f17808 */ /* 0x000fe20004000000 */
[----:B------:R-:W2:Y:S01]  /*19620*/  LDG.E.U16 R52, desc[UR4][R14.64] ;  /* 0x000000040e347981 */ /* 0x000ea2000c1e1500 */
[----:B------:R-:W-:Y:S02]  /*19630*/  ISETP.GT.U32.AND P0, PT, R225, R10, PT ;  /* 0x0000000ae100720c */ /* 0x000fe40003f04070 */
[----:B------:R-:W-:Y:S02]  /*19640*/  FSEL R233, R233, -INF , !P4 ;  /* 0xff800000e9e97808 */ /* 0x000fe40006000000 */
[----:B------:R-:W-:Y:S02]  /*19650*/  ISETP.GT.U32.AND.EX P5, PT, R39, RZ, PT, P5 ;  /* 0x000000ff2700720c */ /* 0x000fe40003fa4150 */
[C---:B------:R-:W-:Y:S02]  /*19660*/  IADD3 R223, P4, R11.reuse, 0x11, RZ ;  /* 0x000000110bdf7810 */ /* 0x040fe40007f9e0ff */
[----:B------:R-:W-:-:S02]  /*19670*/  IADD3 R227, P1, R11, 0x8, RZ ;  /* 0x000000080be37810 */ /* 0x000fc40007f3e0ff */
[----:B------:R-:W-:Y:S02]  /*19680*/  ISETP.GT.U32.AND.EX P6, PT, R12, RZ, PT, P6 ;  /* 0x000000ff0c00720c */ /* 0x000fe40003fc4160 */
[----:B------:R-:W-:Y:S02]  /*19690*/  ISETP.GT.U32.AND.EX P0, PT, R39, RZ, PT, P0 ;  /* 0x000000ff2700720c */ /* 0x000fe40003f04100 */
[----:B------:R-:W-:Y:S02]  /*196a0*/  FSEL R232, R232, -INF , !P5 ;  /* 0xff800000e8e87808 */ /* 0x000fe40006800000 */
[----:B------:R-:W-:Y:S02]  /*196b0*/  ISETP.GT.U32.AND P5, PT, R223, R13, PT ;  /* 0x0000000ddf00720c */ /* 0x000fe40003fa4070 */
[----:B------:R-:W-:Y:S02]  /*196c0*/  IADD3.X R37, RZ, R12, RZ, P4, !PT ;  /* 0x0000000cff257210 */ /* 0x000fe400027fe4ff */
[----:B------:R-:W-:-:S02]  /*196d0*/  ISETP.GT.U32.AND P3, PT, R227, R10, PT ;  /* 0x0000000ae300720c */ /* 0x000fc40003f64070 */
[----:B------:R-:W-:Y:S02]  /*196e0*/  FSEL R240, R240, -INF , !P6 ;  /* 0xff800000f0f07808 */ /* 0x000fe40007000000 */
[----:B------:R-:W-:Y:S02]  /*196f0*/  IADD3.X R40, RZ, R12, RZ, P1, !PT ;  /* 0x0000000cff287210 */ /* 0x000fe40000ffe4ff */
[C---:B------:R-:W-:Y:S02]  /*19700*/  IADD3 R226, P6, R11.reuse, 0x10, RZ ;  /* 0x000000100be27810 */ /* 0x040fe40007fde0ff */
[----:B------:R-:W-:Y:S02]  /*19710*/  FSEL R18, R18, -INF , !P0 ;  /* 0xff80000012127808 */ /* 0x000fe40004000000 */
[----:B------:R-:W-:Y:S02]  /*19720*/  IADD3 R224, P0, R11, 0x18, RZ ;  /* 0x000000180be07810 */ /* 0x000fe40007f1e0ff */
[----:B------:R-:W-:-:S02]  /*19730*/  ISETP.GT.U32.AND.EX P5, PT, R37, RZ, PT, P5 ;  /* 0x000000ff2500720c */ /* 0x000fc40003fa4150 */
[----:B------:R-:W-:Y:S02]  /*19740*/  ISETP.GT.U32.AND.EX P3, PT, R40, RZ, PT, P3 ;  /* 0x000000ff2800720c */ /* 0x000fe40003f64130 */
[----:B------:R-:W-:Y:S02]  /*19750*/  ISETP.GT.U32.AND P1, PT, R226, R10, PT ;  /* 0x0000000ae200720c */ /* 0x000fe40003f24070 */
[----:B------:R-:W-:Y:S02]  /*19760*/  IADD3.X R38, RZ, R12, RZ, P6, !PT ;  /* 0x0000000cff267210 */ /* 0x000fe400037fe4ff */
[----:B------:R-:W-:Y:S02]  /*19770*/  ISETP.GT.U32.AND P6, PT, R224, R10, PT ;  /* 0x0000000ae000720c */ /* 0x000fe40003fc4070 */
[----:B------:R-:W-:Y:S02]  /*19780*/  IADD3.X R36, RZ, R12, RZ, P0, !PT ;  /* 0x0000000cff247210 */ /* 0x000fe400007fe4ff */
[----:B------:R-:W-:-:S02]  /*19790*/  FSEL R234, R234, -INF , !P5 ;  /* 0xff800000eaea7808 */ /* 0x000fc40006800000 */
[----:B------:R-:W-:Y:S02]  /*197a0*/  FSEL R231, R231, -INF , !P3 ;  /* 0xff800000e7e77808 */ /* 0x000fe40005800000 */
[----:B------:R-:W-:Y:S02]  /*197b0*/  IADD3 R222, P5, R11, 0x20, RZ ;  /* 0x000000200bde7810 */ /* 0x000fe40007fbe0ff */
[----:B------:R-:W-:Y:S02]  /*197c0*/  ISETP.GT.U32.AND P3, PT, R223, R10, PT ;  /* 0x0000000adf00720c */ /* 0x000fe40003f64070 */
[----:B------:R-:W-:Y:S01]  /*197d0*/  ISETP.GT.U32.AND.EX P1, PT, R38, RZ, PT, P1 ;  /* 0x000000ff2600720c */ /* 0x000fe20003f24110 */
[----:B------:R-:W-:Y:S01]  /*197e0*/  IMAD.WIDE R16, R0, 0x2, R34 ;  /* 0x0000000200107825 */ /* 0x000fe200078e0222 */
[----:B------:R-:W-:Y:S02]  /*197f0*/  ISETP.GT.U32.AND P4, PT, R224, R13, PT ;  /* 0x0000000de000720c */ /* 0x000fe40003f84070 */
[----:B------:R-:W-:-:S02]  /*19800*/  ISETP.GT.U32.AND.EX P6, PT, R36, RZ, PT, P6 ;  /* 0x000000ff2400720c */ /* 0x000fc40003fc4160 */
[----:B------:R-:W-:Y:S01]  /*19810*/  ISETP.GT.U32.AND P0, PT, R222, R10, PT ;  /* 0x0000000ade00720c */ /* 0x000fe20003f04070 */
[----:B------:R-:W-:Y:S01]  /*19820*/  FMUL R229, R201, R26 ;  /* 0x0000001ac9e57220 */ /* 0x000fe20000400000 */
[----:B------:R-:W-:Y:S01]  /*19830*/  IADD3.X R34, RZ, R12, RZ, P5, !PT ;  /* 0x0000000cff227210 */ /* 0x000fe20002ffe4ff */
[----:B------:R-:W-:Y:S01]  /*19840*/  FMUL R191, R202, R26 ;  /* 0x0000001acabf7220 */ /* 0x000fe20000400000 */
[----:B------:R-:W-:Y:S01]  /*19850*/  ISETP.GT.U32.AND.EX P3, PT, R37, RZ, PT, P3 ;  /* 0x000000ff2500720c */ /* 0x000fe20003f64130 */
[----:B------:R-:W2:Y:S01]  /*19860*/  LDG.E.U16 R243, desc[UR4][R16.64] ;  /* 0x0000000410f37981 */ /* 0x000ea2000c1e1500 */
[----:B------:R-:W-:Y:S02]  /*19870*/  FSEL R237, R237, -INF , !P1 ;  /* 0xff800000eded7808 */ /* 0x000fe40004800000 */
[----:B------:R-:W-:Y:S02]  /*19880*/  IADD3 R221, P1, R11, 0x19, RZ ;  /* 0x000000190bdd7810 */ /* 0x000fe40007f3e0ff */
[----:B------:R-:W-:-:S02]  /*19890*/  ISETP.GT.U32.AND.EX P4, PT, R36, RZ, PT, P4 ;  /* 0x000000ff2400720c */ /* 0x000fc40003f84140 */
[----:B------:R-:W-:Y:S02]  /*198a0*/  FSEL R195, R195, -INF , !P6 ;  /* 0xff800000c3c37808 */ /* 0x000fe40007000000 */
[----:B------:R-:W-:Y:S02]  /*198b0*/  IADD3 R219, P6, R11, 0x21, RZ ;  /* 0x000000210bdb7810 */ /* 0x000fe40007fde0ff */
[----:B------:R-:W-:Y:S02]  /*198c0*/  ISETP.GT.U32.AND.EX P0, PT, R34, RZ, PT, P0 ;  /* 0x000000ff2200720c */ /* 0x000fe40003f04100 */
[----:B------:R-:W-:Y:S02]  /*198d0*/  FSEL R236, R236, -INF , !P3 ;  /* 0xff800000ecec7808 */ /* 0x000fe40005800000 */
[-C--:B------:R-:W-:Y:S02]  /*198e0*/  ISETP.GT.U32.AND P2, PT, R226, R13.reuse, PT ;  /* 0x0000000de200720c */ /* 0x080fe40003f44070 */
[----:B------:R-:W-:-:S02]  /*198f0*/  ISETP.GT.U32.AND P3, PT, R221, R13, PT ;  /* 0x0000000ddd00720c */ /* 0x000fc40003f64070 */
[----:B------:R-:W-:Y:S02]  /*19900*/  IADD3.X R35, RZ, R12, RZ, P1, !PT ;  /* 0x0000000cff237210 */ /* 0x000fe40000ffe4ff */
[----:B------:R-:W-:Y:S01]  /*19910*/  FSEL R193, R193, -INF , !P4 ;  /* 0xff800000c1c17808 */ /* 0x000fe20006000000 */
[C---:B----4-:R-:W-:Y:S02]  /*19920*/  IMAD.WIDE R184, R0.reuse, 0x2, R146 ;  /* 0x0000000200b87825 */ /* 0x050fe400078e0292 */
[----:B------:R-:W4:Y:S04]  /*19930*/  LDL.64 R146, [R1+0x808] ;  /* 0x0008080001927983 */ /* 0x000f280000100a00 */
[----:B------:R0:W4:Y:S02]  /*19940*/  LDG.E.U16 R197, desc[UR4][R184.64] ;  /* 0x00000004b8c57981 */ /* 0x000124000c1e1500 */
[----:B0-----:R-:W-:-:S05]  /*19950*/  IMAD.WIDE R184, R0, 0x2, R168 ;  /* 0x0000000200b87825 */ /* 0x001fca00078e02a8 */
[----:B------:R0:W4:Y:S02]  /*19960*/  LDG.E.U16 R45, desc[UR4][R184.64] ;  /* 0x00000004b82d7981 */ /* 0x000124000c1e1500 */
[----:B0-----:R-:W-:-:S05]  /*19970*/  IMAD.WIDE R184, R0, 0x2, R166 ;  /* 0x0000000200b87825 */ /* 0x001fca00078e02a6 */
[----:B------:R3:W4:Y:S02]  /*19980*/  LDG.E.U16 R196, desc[UR4][R184.64] ;  /* 0x00000004b8c47981 */ /* 0x000724000c1e1500 */
[----:B---3--:R-:W-:-:S05]  /*19990*/  IMAD.WIDE R184, R0, 0x2, R42 ;  /* 0x0000000200b87825 */ /* 0x008fca00078e022a */
[----:B------:R0:W3:Y:S02]  /*199a0*/  LDG.E.U16 R43, desc[UR4][R184.64] ;  /* 0x00000004b82b7981 */ /* 0x0000e4000c1e1500 */
[----:B0-----:R-:W-:-:S05]  /*199b0*/  IMAD.WIDE R184, R0, 0x2, R164 ;  /* 0x0000000200b87825 */ /* 0x001fca00078e02a4 */
[----:B------:R0:W3:Y:S02]  /*199c0*/  LDG.E.U16 R14, desc[UR4][R184.64] ;  /* 0x00000004b80e7981 */ /* 0x0000e4000c1e1500 */
[----:B0-----:R-:W-:-:S05]  /*199d0*/  IMAD.WIDE R184, R0, 0x2, R162 ;  /* 0x0000000200b87825 */ /* 0x001fca00078e02a2 */
[----:B------:R0:W3:Y:S02]  /*199e0*/  LDG.E.U16 R42, desc[UR4][R184.64] ;  /* 0x00000004b82a7981 */ /* 0x0000e4000c1e1500 */
[----:B0-----:R-:W-:-:S05]  /*199f0*/  IMAD.WIDE R184, R0, 0x2, R160 ;  /* 0x0000000200b87825 */ /* 0x001fca00078e02a0 */
[----:B------:R0:W3:Y:S01]  /*19a00*/  LDG.E.U16 R187, desc[UR4][R184.64] ;  /* 0x00000004b8bb7981 */ /* 0x0000e2000c1e1500 */
[----:B------:R-:W-:Y:S01]  /*19a10*/  ISETP.GT.U32.AND P4, PT, R219, R10, PT ;  /* 0x0000000adb00720c */ /* 0x000fe20003f84070 */
[----:B0-----:R-:W-:Y:S01]  /*19a20*/  IMAD.WIDE R184, R0, 0x2, R158 ;  /* 0x0000000200b87825 */ /* 0x001fe200078e029e */
[----:B------:R-:W-:-:S04]  /*19a30*/  IADD3.X R33, RZ, R12, RZ, P6, !PT ;  /* 0x0000000cff217210 */ /* 0x000fc800037fe4ff */
[----:B------:R0:W3:Y:S01]  /*19a40*/  LDG.E.U16 R41, desc[UR4][R184.64] ;  /* 0x00000004b8297981 */ /* 0x0000e2000c1e1500 */
[----:B------:R-:W-:Y:S02]  /*19a50*/  FSEL R230, R230, -INF , !P0 ;  /* 0xff800000e6e67808 */ /* 0x000fe40004000000 */
[----:B------:R-:W-:Y:S02]  /*19a60*/  IADD3 R200, P0, R11, 0x29, RZ ;  /* 0x000000290bc87810 */ /* 0x000fe40007f1e0ff */
[----:B------:R-:W-:Y:S01]  /*19a70*/  ISETP.GT.U32.AND.EX P2, PT, R38, RZ, PT, P2 ;  /* 0x000000ff2600720c */ /* 0x000fe20003f44120 */
[----:B0-----:R-:W-:Y:S01]  /*19a80*/  IMAD.WIDE R184, R0, 0x2, R156 ;  /* 0x0000000200b87825 */ /* 0x001fe200078e029c */
[----:B------:R-:W-:Y:S02]  /*19a90*/  ISETP.GT.U32.AND.EX P3, PT, R35, RZ, PT, P3 ;  /* 0x000000ff2300720c */ /* 0x000fe40003f64130 */
[----:B------:R-:W-:Y:S02]  /*19aa0*/  ISETP.GT.U32.AND.EX P4, PT, R33, RZ, PT, P4 ;  /* 0x000000ff2100720c */ /* 0x000fe40003f84140 */
[----:B------:R5:W3:Y:S01]  /*19ab0*/  LDG.E.U16 R186, desc[UR4][R184.64] ;  /* 0x00000004b8ba7981 */ /* 0x000ae2000c1e1500 */
[----:B------:R-:W-:-:S02]  /*19ac0*/  IADD3.X R31, RZ, R12, RZ, P0, !PT ;  /* 0x0000000cff1f7210 */ /* 0x000fc400007fe4ff */
[----:B------:R-:W-:Y:S02]  /*19ad0*/  FSEL R235, R235, -INF , !P2 ;  /* 0xff800000ebeb7808 */ /* 0x000fe40005000000 */
[----:B------:R-:W-:Y:S02]  /*19ae0*/  FSEL R192, R192, -INF , !P3 ;  /* 0xff800000c0c07808 */ /* 0x000fe40005800000 */
[----:B------:R-:W-:Y:S01]  /*19af0*/  IADD3 R202, P0, R11, 0x31, RZ ;  /* 0x000000310bca7810 */ /* 0x000fe20007f1e0ff */
[----:B-----5:R-:W-:Y:S01]  /*19b00*/  IMAD.WIDE R184, R0, 0x2, R154 ;  /* 0x0000000200b87825 */ /* 0x020fe200078e029a */
[----:B------:R-:W-:Y:S02]  /*19b10*/  ISETP.GT.U32.AND P2, PT, R221, R10, PT ;  /* 0x0000000add00720c */ /* 0x000fe40003f44070 */
[----:B------:R-:W-:Y:S02]  /*19b20*/  ISETP.GT.U32.AND P1, PT, R222, R13, PT ;  /* 0x0000000dde00720c */ /* 0x000fe40003f24070 */
[----:B------:R-:W-:Y:S01]  /*19b30*/  IADD3 R220, P3, R11, 0x28, RZ ;  /* 0x000000280bdc7810 */ /* 0x000fe20007f7e0ff */
[----:B------:R2:W5:Y:S01]  /*19b40*/  LDG.E.U16 R252, desc[UR4][R184.64] ;  /* 0x00000004b8fc7981 */ /* 0x000562000c1e1500 */
[----:B------:R-:W-:-:S02]  /*19b50*/  FSEL R229, R229, -INF , !P4 ;  /* 0xff800000e5e57808 */ /* 0x000fc40006000000 */
[----:B------:R-:W-:Y:S02]  /*19b60*/  IADD3 R201, P4, R11, 0x30, RZ ;  /* 0x000000300bc97810 */ /* 0x000fe40007f9e0ff */
[-C--:B------:R-:W-:Y:S02]  /*19b70*/  IADD3.X R29, RZ, R12.reuse, RZ, P0, !PT ;  /* 0x0000000cff1d7210 */ /* 0x080fe400007fe4ff */
[----:B------:R-:W-:Y:S01]  /*19b80*/  ISETP.GT.U32.AND.EX P2, PT, R35, RZ, PT, P2 ;  /* 0x000000ff2300720c */ /* 0x000fe20003f44120 */
[----:B--2---:R-:W-:Y:S01]  /*19b90*/  IMAD.WIDE R184, R0, 0x2, R152 ;  /* 0x0000000200b87825 */ /* 0x004fe200078e0298 */
[----:B------:R-:W-:Y:S02]  /*19ba0*/  ISETP.GT.U32.AND.EX P1, PT, R34, RZ, PT, P1 ;  /* 0x000000ff2200720c */ /* 0x000fe40003f24110 */
[----:B------:R-:W-:Y:S02]  /*19bb0*/  IADD3.X R32, RZ, R12, RZ, P3, !PT ;  /* 0x0000000cff207210 */ /* 0x000fe40001ffe4ff */
[----:B------:R-:W-:Y:S01]  /*19bc0*/  ISETP.GT.U32.AND P0, PT, R202, R10, PT ;  /* 0x0000000aca00720c */ /* 0x000fe20003f04070 */
[----:B------:R-:W-:Y:S01]  /*19bd0*/  FMUL R209, R209, R26 ;  /* 0x0000001ad1d17220 */ /* 0x000fe20000400000 */
[----:B------:R-:W-:Y:S01]  /*19be0*/  ISETP.GT.U32.AND P3, PT, R201, R10, PT ;  /* 0x0000000ac900720c */ /* 0x000fe20003f64070 */
[----:B------:R0:W2:Y:S01]  /*19bf0*/  LDG.E.U16 R17, desc[UR4][R184.64] ;  /* 0x00000004b8117981 */ /* 0x0000a2000c1e1500 */
[----:B------:R-:W-:Y:S01]  /*19c00*/  IADD3.X R30, RZ, R12, RZ, P4, !PT ;  /* 0x0000000cff1e7210 */ /* 0x000fe200027fe4ff */
[----:B------:R-:W-:Y:S01]  /*19c10*/  FMUL R228, R208, R26 ;  /* 0x0000001ad0e47220 */ /* 0x000fe20000400000 */
[----:B------:R-:W-:-:S02]  /*19c20*/  FSEL R194, R194, -INF , !P2 ;  /* 0xff800000c2c27808 */ /* 0x000fc40005000000 */
[----:B------:R-:W-:Y:S02]  /*19c30*/  FSEL R191, R191, -INF , !P1 ;  /* 0xff800000bfbf7808 */ /* 0x000fe40004800000 */
[----:B------:R-:W-:Y:S02]  /*19c40*/  ISETP.GT.U32.AND.EX P0, PT, R29, RZ, PT, P0 ;  /* 0x000000ff1d00720c */ /* 0x000fe40003f04100 */
[----:B------:R-:W-:Y:S01]  /*19c50*/  ISETP.GT.U32.AND P2, PT, R219, R13, PT ;  /* 0x0000000ddb00720c */ /* 0x000fe20003f44070 */
[----:B0-----:R-:W-:Y:S01]  /*19c60*/  IMAD.WIDE R184, R0, 0x2, R150 ;  /* 0x0000000200b87825 */ /* 0x001fe200078e0296 */
[-C--:B------:R-:W-:Y:S02]  /*19c70*/  ISETP.GT.U32.AND P5, PT, R220, R10.reuse, PT ;  /* 0x0000000adc00720c */ /* 0x080fe40003fa4070 */
[----:B------:R-:W-:Y:S02]  /*19c80*/  ISETP.GT.U32.AND P1, PT, R200, R10, PT ;  /* 0x0000000ac800720c */ /* 0x000fe40003f24070 */
[----:B------:R-:W-:Y:S01]  /*19c90*/  ISETP.GT.U32.AND.EX P3, PT, R30, RZ, PT, P3 ;  /* 0x000000ff1e00720c */ /* 0x000fe20003f64130 */
[----:B------:R0:W5:Y:S01]  /*19ca0*/  LDG.E.U16 R251, desc[UR4][R184.64] ;  /* 0x00000004b8fb7981 */ /* 0x000162000c1e1500 */
[----:B------:R-:W-:-:S02]  /*19cb0*/  FSEL R209, R209, -INF , !P0 ;  /* 0xff800000d1d17808 */ /* 0x000fc40004000000 */
[----:B------:R-:W-:Y:S02]  /*19cc0*/  ISETP.GT.U32.AND.EX P2, PT, R33, RZ, PT, P2 ;  /* 0x000000ff2100720c */ /* 0x000fe40003f44120 */
[----:B------:R-:W-:Y:S02]  /*19cd0*/  ISETP.GT.U32.AND.EX P5, PT, R32, RZ, PT, P5 ;  /* 0x000000ff2000720c */ /* 0x000fe40003fa4150 */
[----:B------:R-:W-:Y:S02]  /*19ce0*/  ISETP.GT.U32.AND.EX P1, PT, R31, RZ, PT, P1 ;  /* 0x000000ff1f00720c */ /* 0x000fe40003f24110 */
[----:B------:R-:W-:Y:S01]  /*19cf0*/  FSEL R228, R228, -INF , !P3 ;  /* 0xff800000e4e47808 */ /* 0x000fe20005800000 */
[----:B0-----:R-:W-:Y:S01]  /*19d00*/  IMAD.WIDE R184, R0, 0x2, R148 ;  /* 0x0000000200b87825 */ /* 0x001fe200078e0294 */
[C---:B------:R-:W-:Y:S02]  /*19d10*/  IADD3 R15, P0, R11.reuse, 0x38, RZ ;  /* 0x000000380b0f7810 */ /* 0x040fe40007f1e0ff */
[----:B------:R-:W-:-:S02]  /*19d20*/  IADD3 R16, P3, R11, 0x39, RZ ;  /* 0x000000390b107810 */ /* 0x000fc40007f7e0ff */
[----:B------:R-:W-:Y:S02]  /*19d30*/  FSEL R190, R190, -INF , !P2 ;  /* 0xff800000bebe7808 */ /* 0x000fe40005000000 */
[----:B------:R-:W-:Y:S02]  /*19d40*/  FSEL R189, R189, -INF , !P5 ;  /* 0xff800000bdbd7808 */ /* 0x000fe40006800000 */
[----:B------:R-:W-:Y:S02]  /*19d50*/  FSEL R188, R188, -INF , !P1 ;  /* 0xff800000bcbc7808 */ /* 0x000fe40004800000 */
[----:B------:R-:W-:Y:S02]  /*19d60*/  IADD3.X R28, RZ, R12, RZ, P0, !PT ;  /* 0x0000000cff1c7210 */ /* 0x000fe400007fe4ff */
[-C--:B------:R-:W-:Y:S02]  /*19d70*/  ISETP.GT.U32.AND P6, PT, R220, R13.reuse, PT ;  /* 0x0000000ddc00720c */ /* 0x080fe40003fc4070 */
[----:B------:R-:W-:-:S02]  /*19d80*/  ISETP.GT.U32.AND P2, PT, R200, R13, PT ;  /* 0x0000000dc800720c */ /* 0x000fc40003f44070 */
[-C--:B------:R-:W-:Y:S02]  /*19d90*/  ISETP.GT.U32.AND P4, PT, R201, R13.reuse, PT ;  /* 0x0000000dc900720c */ /* 0x080fe40003f84070 */
[-C--:B------:R-:W-:Y:S02]  /*19da0*/  ISETP.GT.U32.AND P5, PT, R202, R13.reuse, PT ;  /* 0x0000000dca00720c */ /* 0x080fe40003fa4070 */
[-C--:B------:R-:W-:Y:S02]  /*19db0*/  ISETP.GT.U32.AND P1, PT, R15, R13.reuse, PT ;  /* 0x0000000d0f00720c */ /* 0x080fe40003f24070 */
[----:B------:R-:W-:Y:S02]  /*19dc0*/  ISETP.GT.U32.AND P0, PT, R16, R13, PT ;  /* 0x0000000d1000720c */ /* 0x000fe40003f04070 */
[----:B------:R4:W5:Y:S02]  /*19dd0*/  LDG.E.U16 R13, desc[UR4][R184.64] ;  /* 0x00000004b80d7981 */ /* 0x000964000c1e1500 */
[----:B----4-:R-:W-:-:S05]  /*19de0*/  IMAD.WIDE R184, R0, 0x2, R146 ;  /* 0x0000000200b87825 */ /* 0x010fca00078e0292 */
[----:B------:R0:W4:Y:S01]  /*19df0*/  LDG.E.U16 R250, desc[UR4][R184.64] ;  /* 0x00000004b8fa7981 */ /* 0x000122000c1e1500 */
[----:B------:R-:W-:Y:S06]  /*19e00*/  BAR.SYNC.DEFER_BLOCKING 0x0 ;  /* 0x0000000000007b1d */ /* 0x000fec0000010000 */
[----:B------:R1:W-:Y:S04]  /*19e10*/  STS.U16 [R9+0x4ac00], R69 ;  /* 0x04ac004509007388 */ /* 0x0003e80000000400 */
[----:B-1----:R-:W4:Y:S04]  /*19e20*/  LDL.LU R69, [R1+0x7e4] ;  /* 0x0007e40001457983 */ /* 0x002f280000300800 */
        /* <DEDUP_REMOVED lines=61> */
[----:B--2---:R-:W-:Y:S04]  /*1a200*/  STS.U16 [R9+0x4f800], R17 ;  /* 0x04f8001109007388 */ /* 0x004fe80000000400 */
[----:B-----5:R-:W-:Y:S04]  /*1a210*/  STS.U16 [R9+0x4fc00], R13 ;  /* 0x04fc000d09007388 */ /* 0x020fe80000000400 */
[----:B------:R1:W-:Y:S04]  /*1a220*/  STS.U16 [R8+0x45200], R44 ;  /* 0x0452002c08007388 */ /* 0x0003e80000000400 */
[----:B-1----:R-:W2:Y:S01]  /*1a230*/  LDL.LU R44, [R1+0x7e8] ;  /* 0x0007e800012c7983 */ /* 0x002ea20000300800 */
[----:B------:R-:W-:-:S04]  /*1a240*/  FMNMX R14, R239, R238, !PT ;  /* 0x000000eeef0e7209 */ /* 0x000fc80007800000 */
[----:B------:R-:W-:-:S04]  /*1a250*/  FMNMX R14, R231, R14, !PT ;  /* 0x0000000ee70e7209 */ /* 0x000fc80007800000 */
[----:B------:R-:W-:-:S04]  /*1a260*/  FMNMX R14, R18, R14, !PT ;  /* 0x0000000e120e7209 */ /* 0x000fc80007800000 */
[----:B------:R-:W-:-:S04]  /*1a270*/  FMNMX R14, R237, R14, !PT ;  /* 0x0000000eed0e7209 */ /* 0x000fc80007800000 */
[----:B------:R-:W-:-:S04]  /*1a280*/  FMNMX R14, R236, R14, !PT ;  /* 0x0000000eec0e7209 */ /* 0x000fc80007800000 */
[----:B------:R-:W-:Y:S02]  /*1a290*/  FMNMX R14, R195, R14, !PT ;  /* 0x0000000ec30e7209 */ /* 0x000fe40007800000 */
[----:B------:R-:W-:Y:S02]  /*1a2a0*/  FMNMX R13, R240, R233, !PT ;  /* 0x000000e9f00d7209 */ /* 0x000fe40007800000 */
[----:B------:R-:W-:Y:S02]  /*1a2b0*/  FMNMX R14, R194, R14, !PT ;  /* 0x0000000ec20e7209 */ /* 0x000fe40007800000 */
[----:B------:R-:W-:Y:S02]  /*1a2c0*/  FMNMX R13, R241, R13, !PT ;  /* 0x0000000df10d7209 */ /* 0x000fe40007800000 */
[----:B------:R-:W-:Y:S01]  /*1a2d0*/  FMNMX R14, R230, R14, !PT ;  /* 0x0000000ee60e7209 */ /* 0x000fe20007800000 */
[----:B------:R1:W-:Y:S01]  /*1a2e0*/  STS.U16 [R8+0x40200], R27 ;  /* 0x0402001b08007388 */ /* 0x0003e20000000400 */
[----:B------:R-:W-:-:S02]  /*1a2f0*/  FMNMX R13, R232, R13, !PT ;  /* 0x0000000de80d7209 */ /* 0x000fc40007800000 */
[----:B------:R-:W-:Y:S01]  /*1a300*/  FMNMX R14, R229, R14, !PT ;  /* 0x0000000ee50e7209 */ /* 0x000fe20007800000 */
[----:B------:R-:W-:Y:S01]  /*1a310*/  FMUL R208, R212, R26 ;  /* 0x0000001ad4d07220 */ /* 0x000fe20000400000 */
[----:B------:R-:W-:Y:S02]  /*1a320*/  FMNMX R13, R235, R13, !PT ;  /* 0x0000000deb0d7209 */ /* 0x000fe40007800000 */
[----:B------:R-:W-:Y:S02]  /*1a330*/  FMNMX R14, R189, R14, !PT ;  /* 0x0000000ebd0e7209 */ /* 0x000fe40007800000 */
[----:B-1----:R-:W-:Y:S02]  /*1a340*/  IADD3.X R27, RZ, R12, RZ, P3, !PT ;  /* 0x0000000cff1b7210 */ /* 0x002fe40001ffe4ff */
[----:B------:R-:W-:Y:S02]  /*1a350*/  ISETP.GT.U32.AND P3, PT, R15, R10, PT ;  /* 0x0000000a0f00720c */ /* 0x000fe40003f64070 */
[----:B------:R-:W-:-:S02]  /*1a360*/  FMNMX R14, R188, R14, !PT ;  /* 0x0000000ebc0e7209 */ /* 0x000fc40007800000 */
[----:B------:R-:W-:Y:S02]  /*1a370*/  ISETP.GT.U32.AND.EX P3, PT, R28, RZ, PT, P3 ;  /* 0x000000ff1c00720c */ /* 0x000fe40003f64130 */
[----:B------:R-:W-:Y:S02]  /*1a380*/  FMNMX R13, R234, R13, !PT ;  /* 0x0000000dea0d7209 */ /* 0x000fe40007800000 */
[----:B------:R-:W-:Y:S02]  /*1a390*/  FSEL R208, R208, -INF , !P3 ;  /* 0xff800000d0d07808 */ /* 0x000fe40005800000 */
[----:B------:R-:W-:Y:S02]  /*1a3a0*/  ISETP.GT.U32.AND P3, PT, R16, R10, PT ;  /* 0x0000000a1000720c */ /* 0x000fe40003f64070 */
[----:B------:R-:W-:Y:S02]  /*1a3b0*/  FMNMX R14, R228, R14, !PT ;  /* 0x0000000ee40e7209 */ /* 0x000fe40007800000 */
[----:B------:R-:W-:Y:S01]  /*1a3c0*/  FMNMX R13, R193, R13, !PT ;  /* 0x0000000dc10d7209 */ /* 0x000fe20007800000 */
[----:B------:R-:W-:Y:S01]  /*1a3d0*/  FMUL R205, R213, R26 ;  /* 0x0000001ad5cd7220 */ /* 0x000fe20000400000 */
[----:B------:R-:W-:-:S02]  /*1a3e0*/  ISETP.GT.U32.AND.EX P3, PT, R27, RZ, PT, P3 ;  /* 0x000000ff1b00720c */ /* 0x000fc40003f64130 */
[----:B------:R-:W-:Y:S02]  /*1a3f0*/  FMNMX R14, R209, R14, !PT ;  /* 0x0000000ed10e7209 */ /* 0x000fe40007800000 */
[----:B------:R-:W-:Y:S01]  /*1a400*/  FMNMX R13, R192, R13, !PT ;  /* 0x0000000dc00d7209 */ /* 0x000fe20007800000 */
[----:B------:R-:W-:Y:S01]  /*1a410*/  FMUL R187, R206, R26 ;  /* 0x0000001acebb7220 */ /* 0x000fe20000400000 */
[----:B------:R-:W-:Y:S02]  /*1a420*/  FSEL R205, R205, -INF , !P3 ;  /* 0xff800000cdcd7808 */ /* 0x000fe40005800000 */
[----:B------:R-:W-:Y:S02]  /*1a430*/  FMNMX R14, R208, R14, !PT ;  /* 0x0000000ed00e7209 */ /* 0x000fe40007800000 */
[----:B------:R-:W-:Y:S02]  /*1a440*/  ISETP.GT.U32.AND.EX P6, PT, R32, RZ, PT, P6 ;  /* 0x000000ff2000720c */ /* 0x000fe40003fc4160 */
[----:B------:R-:W-:Y:S01]  /*1a450*/  FMNMX R13, R191, R13, !PT ;  /* 0x0000000dbf0d7209 */ /* 0x000fe20007800000 */
[----:B0-----:R-:W-:Y:S01]  /*1a460*/  FMUL R184, R207, R26 ;  /* 0x0000001acfb87220 */ /* 0x001fe20000400000 */
[----:B------:R-:W-:-:S02]  /*1a470*/  FMNMX R14, R205, R14, !PT ;  /* 0x0000000ecd0e7209 */ /* 0x000fc40007800000 */
[----:B------:R-:W-:Y:S02]  /*1a480*/  ISETP.GT.U32.AND.EX P2, PT, R31, RZ, PT, P2 ;  /* 0x000000ff1f00720c */ /* 0x000fe40003f44120 */
[----:B------:R-:W-:Y:S02]  /*1a490*/  FSEL R187, R187, -INF , !P6 ;  /* 0xff800000bbbb7808 */ /* 0x000fe40007000000 */
[----:B------:R-:W-:Y:S01]  /*1a4a0*/  FMNMX R13, R190, R13, !PT ;  /* 0x0000000dbe0d7209 */ /* 0x000fe20007800000 */
[-C--:B------:R-:W-:Y:S01]  /*1a4b0*/  FMUL R204, R210, R26.reuse ;  /* 0x0000001ad2cc7220 */ /* 0x080fe20000400000 */
[----:B------:R-:W-:Y:S01]  /*1a4c0*/  ISETP.GT.U32.AND.EX P4, PT, R30, RZ, PT, P4 ;  /* 0x000000ff1e00720c */ /* 0x000fe20003f84140 */
[----:B------:R-:W0:Y:S01]  /*1a4d0*/  SHFL.BFLY PT, R17, R14, 0x2, 0x1f ;  /* 0x0c401f000e117f89 */ /* 0x000e2200000e0000 */
[----:B------:R-:W-:Y:S02]  /*1a4e0*/  FSEL R184, R184, -INF , !P2 ;  /* 0xff800000b8b87808 */ /* 0x000fe40005000000 */
[----:B------:R-:W-:Y:S01]  /*1a4f0*/  FMNMX R13, R187, R13, !PT ;  /* 0x0000000dbb0d7209 */ /* 0x000fe20007800000 */
[----:B------:R-:W-:Y:S01]  /*1a500*/  FMUL R203, R211, R26 ;  /* 0x0000001ad3cb7220 */ /* 0x000fe20000400000 */
[----:B------:R-:W-:-:S02]  /*1a510*/  ISETP.GT.U32.AND.EX P5, PT, R29, RZ, PT, P5 ;  /* 0x000000ff1d00720c */ /* 0x000fc40003fa4150 */
[----:B------:R-:W-:Y:S02]  /*1a520*/  FSEL R204, R204, -INF , !P4 ;  /* 0xff800000cccc7808 */ /* 0x000fe40006000000 */
[----:B------:R-:W-:Y:S01]  /*1a530*/  FMNMX R13, R184, R13, !PT ;  /* 0x0000000db80d7209 */ /* 0x000fe20007800000 */
[-C--:B------:R-:W-:Y:S01]  /*1a540*/  FMUL R186, R214, R26.reuse ;  /* 0x0000001ad6ba7220 */ /* 0x080fe20000400000 */
[----:B------:R-:W-:Y:S02]  /*1a550*/  ISETP.GT.U32.AND.EX P1, PT, R28, RZ, PT, P1 ;  /* 0x000000ff1c00720c */ /* 0x000fe40003f24110 */
[----:B------:R-:W-:Y:S02]  /*1a560*/  FSEL R203, R203, -INF , !P5 ;  /* 0xff800000cbcb7808 */ /* 0x000fe40006800000 */
[----:B------:R-:W-:Y:S01]  /*1a570*/  FMNMX R13, R204, R13, !PT ;  /* 0x0000000dcc0d7209 */ /* 0x000fe20007800000 */
[----:B------:R-:W-:Y:S01]  /*1a580*/  FMUL R185, R215, R26 ;  /* 0x0000001ad7b97220 */ /* 0x000fe20000400000 */
[----:B------:R-:W-:-:S02]  /*1a590*/  ISETP.GT.U32.AND.EX P0, PT, R27, RZ, PT, P0 ;  /* 0x000000ff1b00720c */ /* 0x000fc40003f04100 */
[----:B------:R-:W-:Y:S02]  /*1a5a0*/  FSEL R186, R186, -INF , !P1 ;  /* 0xff800000baba7808 */ /* 0x000fe40004800000 */
[----:B------:R-:W-:Y:S02]  /*1a5b0*/  FMNMX R13, R203, R13, !PT ;  /* 0x0000000dcb0d7209 */ /* 0x000fe40007800000 */
[----:B------:R-:W-:Y:S02]  /*1a5c0*/  FSEL R185, R185, -INF , !P0 ;  /* 0xff800000b9b97808 */ /* 0x000fe40004000000 */
[----:B------:R-:W-:-:S04]  /*1a5d0*/  FMNMX R13, R186, R13, !PT ;  /* 0x0000000dba0d7209 */ /* 0x000fc80007800000 */
[----:B------:R-:W-:Y:S02]  /*1a5e0*/  FMNMX R13, R185, R13, !PT ;  /* 0x0000000db90d7209 */ /* 0x000fe40007800000 */
[----:B0-----:R-:W-:-:S03]  /*1a5f0*/  FMNMX R14, R14, R17, !PT ;  /* 0x000000110e0e7209 */ /* 0x001fc60007800000 */
[----:B------:R-:W0:Y:S04]  /*1a600*/  SHFL.BFLY PT, R17, R13, 0x2, 0x1f ;  /* 0x0c401f000d117f89 */ /* 0x000e2800000e0000 */
[----:B------:R-:W1:Y:S01]  /*1a610*/  SHFL.BFLY PT, R196, R14, 0x1, 0x1f ;  /* 0x0c201f000ec47f89 */ /* 0x000e6200000e0000 */
[----:B0-----:R-:W-:Y:S02]  /*1a620*/  FMNMX R13, R13, R17, !PT ;  /* 0x000000110d0d7209 */ /* 0x001fe40007800000 */
[----:B-1----:R-:W-:-:S03]  /*1a630*/  FMNMX R17, R14, R196, !PT ;  /* 0x000000c40e117209 */ /* 0x002fc60007800000 */
[----:B------:R-:W0:Y:S01]  /*1a640*/  SHFL.BFLY PT, R196, R13, 0x1, 0x1f ;  /* 0x0c201f000dc47f89 */ /* 0x000e2200000e0000 */
[----:B----4-:R-:W-:-:S03]  /*1a650*/  FMNMX R17, R17, R69, !PT ;  /* 0x0000004511117209 */ /* 0x010fc60007800000 */
[----:B------:R1:W-:Y:S04]  /*1a660*/  STS.U16 [R8+0x4e600], R45 ;  /* 0x04e6002d08007388 */ /* 0x0003e80000000400 */
[----:B------:R-:W-:Y:S01]  /*1a670*/  STS.U16 [R8+0x4de00], R47 ;  /* 0x04de002f08007388 */ /* 0x000fe20000000400 */
[----:B------:R-:W-:-:S03]  /*1a680*/  FADD R14, R231, -R17 ;  /* 0x80000011e70e7221 */ /* 0x000fc60000000000 */
[----:B------:R3:W-:Y:S01]  /*1a690*/  STS.U16 [R8+0x4e200], R46 ;  /* 0x04e2002e08007388 */ /* 0x0007e20000000400 */
[----:B0-----:R-:W-:Y:S01]  /*1a6a0*/  FMNMX R196, R13, R196, !PT ;  /* 0x000000c40dc47209 */ /* 0x001fe20007800000 */
[----:B------:R-:W-:-:S04]  /*1a6b0*/  FADD R13, R18, -R17 ;  /* 0x80000011120d7221 */ /* 0x000fc80000000000 */
[----:B------:R-:W-:Y:S01]  /*1a6c0*/  FMUL R13, R13, 1.4426950216293334961 ;  /* 0x3fb8aa3b0d0d7820 */ /* 0x000fe20000400000 */
[----:B------:R-:W-:Y:S03]  /*1a6d0*/  STS.U16 [R8+0x4d600], R49 ;  /* 0x04d6003108007388 */ /* 0x000fe60000000400 */
[----:B------:R-:W-:Y:S01]  /*1a6e0*/  MUFU.EX2 R247, R13 ;  /* 0x0000000d00f77308 */ /* 0x000fe20000000800 */
[----:B------:R0:W-:Y:S04]  /*1a6f0*/  STS.U16 [R8+0x4da00], R48 ;  /* 0x04da003008007388 */ /* 0x0001e80000000400 */
[----:B------:R-:W-:Y:S04]  /*1a700*/  STS.U16 [R8+0x4ce00], R51 ;  /* 0x04ce003308007388 */ /* 0x000fe80000000400 */
[----:B------:R4:W-:Y:S01]  /*1a710*/  STS.U16 [R8+0x4d200], R50 ;  /* 0x04d2003208007388 */ /* 0x0009e20000000400 */
[----:B------:R-:W-:-:S03]  /*1a720*/  FMUL R14, R14, 1.4426950216293334961 ;  /* 0x3fb8aa3b0e0e7820 */ /* 0x000fc60000400000 */
[----:B------:R-:W-:Y:S04]  /*1a730*/  STS.U16 [R8+0x4c600], R53 ;  /* 0x04c6003508007388 */ /* 0x000fe80000000400 */
[----:B------:R5:W-:Y:S04]  /*1a740*/  STS.U16 [R8+0x4ca00], R52 ;  /* 0x04ca003408007388 */ /* 0x000be80000000400 */
[----:B------:R-:W-:Y:S04]  /*1a750*/  STS.U16 [R8+0x4be00], R55 ;  /* 0x04be003708007388 */ /* 0x000fe80000000400 */
[----:B------:R5:W-:Y:S04]  /*1a760*/  STS.U16 [R8+0x4c200], R54 ;  /* 0x04c2003608007388 */ /* 0x000be80000000400 */
[----:B------:R-:W-:Y:S04]  /*1a770*/  STS.U16 [R8+0x4b600], R57 ;  /* 0x04b6003908007388 */ /* 0x000fe80000000400 */
[----:B------:R5:W-:Y:S04]  /*1a780*/  STS.U16 [R8+0x4ba00], R56 ;  /* 0x04ba003808007388 */ /* 0x000be80000000400 */
[----:B------:R-:W-:Y:S04]  /*1a790*/  STS.U16 [R8+0x4ae00], R59 ;  /* 0x04ae003b08007388 */ /* 0x000fe80000000400 */
[----:B------:R5:W-:Y:S01]  /*1a7a0*/  STS.U16 [R8+0x4b200], R58 ;  /* 0x04b2003a08007388 */ /* 0x000be20000000400 */
[----:B------:R1:W5:Y:S03]  /*1a7b0*/  MUFU.EX2 R246, R14 ;  /* 0x0000000e00f67308 */ /* 0x0003660000000800 */
[----:B------:R-:W-:Y:S04]  /*1a7c0*/  STS.U16 [R8+0x4a600], R61 ;  /* 0x04a6003d08007388 */ /* 0x000fe80000000400 */
[----:B------:R5:W-:Y:S04]  /*1a7d0*/  STS.U16 [R8+0x4aa00], R60 ;  /* 0x04aa003c08007388 */ /* 0x000be80000000400 */
[----:B------:R-:W-:Y:S01]  /*1a7e0*/  STS.U16 [R8+0x49e00], R63 ;  /* 0x049e003f08007388 */ /* 0x000fe20000000400 */
[----:B-1----:R-:W-:-:S03]  /*1a7f0*/  FADD R14, -R17, R69 ;  /* 0x00000045110e7221 */ /* 0x002fc60000000100 */
[----:B------:R1:W-:Y:S04]  /*1a800*/  STS.U16 [R8+0x4a200], R62 ;  /* 0x04a2003e08007388 */ /* 0x0003e80000000400 */
[----:B------:R-:W-:Y:S04]  /*1a810*/  STS.U16 [R8+0x49600], R65 ;  /* 0x0496004108007388 */ /* 0x000fe80000000400 */
[----:B------:R1:W-:Y:S04]  /*1a820*/  STS.U16 [R8+0x49a00], R64 ;  /* 0x049a004008007388 */ /* 0x0003e80000000400 */
[----:B------:R-:W-:Y:S04]  /*1a830*/  STS.U16 [R8+0x48e00], R67 ;  /* 0x048e004308007388 */ /* 0x000fe80000000400 */
[----:B------:R1:W-:Y:S04]  /*1a840*/  STS.U16 [R8+0x49200], R66 ;  /* 0x0492004208007388 */ /* 0x0003e80000000400 */
[----:B------:R1:W-:Y:S04]  /*1a850*/  STS.U16 [R8+0x48a00], R68 ;  /* 0x048a004408007388 */ /* 0x0003e80000000400 */
[----:B------:R-:W-:Y:S04]  /*1a860*/  STS.U16 [R8+0x48200], R71 ;  /* 0x0482004708007388 */ /* 0x000fe80000000400 */
[----:B------:R1:W-:Y:S04]  /*1a870*/  STS.U16 [R8+0x48600], R70 ;  /* 0x0486004608007388 */ /* 0x0003e80000000400 */
[----:B------:R-:W-:Y:S04]  /*1a880*/  STS.U16 [R8+0x47a00], R73 ;  /* 0x047a004908007388 */ /* 0x000fe80000000400 */
[----:B------:R1:W-:Y:S04]  /*1a890*/  STS.U16 [R8+0x47e00], R72 ;  /* 0x047e004808007388 */ /* 0x0003e80000000400 */
[----:B------:R-:W-:Y:S04]  /*1a8a0*/  STS.U16 [R8+0x47200], R75 ;  /* 0x0472004b08007388 */ /* 0x000fe80000000400 */
[----:B------:R1:W-:Y:S01]  /*1a8b0*/  STS.U16 [R8+0x47600], R74 ;  /* 0x0476004a08007388 */ /* 0x0003e20000000400 */
[----:B--2---:R-:W-:-:S05]  /*1a8c0*/  FMNMX R18, R196, R44, !PT ;  /* 0x0000002cc4127209 */ /* 0x004fca0007800000 */
[----:B------:R-:W-:Y:S02]  /*1a8d0*/  FADD R13, -R18, R44 ;  /* 0x0000002c120d7221 */ /* 0x000fe40000000100 */
[----:B------:R-:W2:Y:S04]  /*1a8e0*/  LDL.LU.64 R44, [R1+0x200] ;  /* 0x00020000012c7983 */ /* 0x000ea80000300a00 */
[----:B---3--:R-:W3:Y:S04]  /*1a8f0*/  LDL.LU.64 R46, [R1+0x208] ;  /* 0x00020800012e7983 */ /* 0x008ee80000300a00 */
[----:B0-----:R-:W2:Y:S04]  /*1a900*/  LDL.LU.64 R48, [R1+0x210] ;  /* 0x0002100001307983 */ /* 0x001ea80000300a00 */
[----:B----4-:R-:W4:Y:S04]  /*1a910*/  LDL.LU.64 R50, [R1+0x218] ;  /* 0x0002180001327983 */ /* 0x010f280000300a00 */
[----:B-----5:R-:W5:Y:S04]  /*1a920*/  LDL.LU.64 R52, [R1+0x220] ;  /* 0x0002200001347983 */ /* 0x020f680000300a00 */
[----:B------:R-:W3:Y:S04]  /*1a930*/  LDL.LU.64 R54, [R1+0x228] ;  /* 0x0002280001367983 */ /* 0x000ee80000300a00 */
[----:B------:R-:W2:Y:S04]  /*1a940*/  LDL.LU.64 R56, [R1+0x230] ;  /* 0x0002300001387983 */ /* 0x000ea80000300a00 */
[----:B------:R-:W4:Y:S04]  /*1a950*/  LDL.LU.64 R58, [R1+0x238] ;  /* 0x00023800013a7983 */ /* 0x000f280000300a00 */
[----:B------:R-:W5:Y:S04]  /*1a960*/  LDL.LU.64 R60, [R1+0x240] ;  /* 0x00024000013c7983 */ /* 0x000f680000300a00 */
[----:B-1----:R-:W3:Y:S04]  /*1a970*/  LDL.LU.64 R62, [R1+0x248] ;  /* 0x00024800013e7983 */ /* 0x002ee80000300a00 */
[----:B------:R-:W2:Y:S04]  /*1a980*/  LDL.LU.64 R64, [R1+0x250] ;  /* 0x0002500001407983 */ /* 0x000ea80000300a00 */
[----:B------:R-:W4:Y:S04]  /*1a990*/  LDL.LU.64 R66, [R1+0x258] ;  /* 0x0002580001427983 */ /* 0x000f280000300a00 */
[----:B------:R-:W5:Y:S04]  /*1a9a0*/  LDL.LU.64 R68, [R1+0x260] ;  /* 0x0002600001447983 */ /* 0x000f680000300a00 */
[----:B------:R-:W3:Y:S04]  /*1a9b0*/  LDL.LU.64 R70, [R1+0x268] ;  /* 0x0002680001467983 */ /* 0x000ee80000300a00 */
[----:B------:R-:W2:Y:S04]  /*1a9c0*/  LDL.LU.64 R72, [R1+0x270] ;  /* 0x0002700001487983 */ /* 0x000ea80000300a00 */
[----:B------:R-:W-:Y:S04]  /*1a9d0*/  STS.U16 [R8+0x46a00], R77 ;  /* 0x046a004d08007388 */ /* 0x000fe80000000400 */
[----:B------:R0:W-:Y:S04]  /*1a9e0*/  STS.U16 [R8+0x46e00], R76 ;  /* 0x046e004c08007388 */ /* 0x0001e80000000400 */
[----:B------:R-:W4:Y:S04]  /*1a9f0*/  LDL.LU.64 R74, [R1+0x278] ;  /* 0x00027800014a7983 */ /* 0x000f280000300a00 */
[----:B------:R-:W-:Y:S04]  /*1aa00*/  STS.U16 [R8+0x46200], R79 ;  /* 0x0462004f08007388 */ /* 0x000fe80000000400 */
[----:B------:R1:W-:Y:S04]  /*1aa10*/  STS.U16 [R8+0x46600], R78 ;  /* 0x0466004e08007388 */ /* 0x0003e80000000400 */
[----:B0-----:R-:W5:Y:S04]  /*1aa20*/  LDL.LU.64 R76, [R1+0x280] ;  /* 0x00028000014c7983 */ /* 0x001f680000300a00 */
[----:B------:R-:W-:Y:S04]  /*1aa30*/  STS.U16 [R8+0x45a00], R81 ;  /* 0x045a005108007388 */ /* 0x000fe80000000400 */
[----:B------:R0:W-:Y:S04]  /*1aa40*/  STS.U16 [R8+0x45e00], R80 ;  /* 0x045e005008007388 */ /* 0x0001e80000000400 */
[----:B-1----:R-:W3:Y:S04]  /*1aa50*/  LDL.LU.64 R78, [R1+0x288] ;  /* 0x00028800014e7983 */ /* 0x002ee80000300a00 */
[----:B------:R-:W-:Y:S04]  /*1aa60*/  STS.U16 [R8+0x44e00], R83 ;  /* 0x044e005308007388 */ /* 0x000fe80000000400 */
[----:B------:R1:W-:Y:S04]  /*1aa70*/  STS.U16 [R8+0x45600], R82 ;  /* 0x0456005208007388 */ /* 0x0003e80000000400 */
[----:B0-----:R-:W2:Y:S04]  /*1aa80*/  LDL.LU.64 R80, [R1+0x290] ;  /* 0x0002900001507983 */ /* 0x001ea80000300a00 */
[----:B------:R-:W-:Y:S04]  /*1aa90*/  STS.U16 [R8+0x44600], R85 ;  /* 0x0446005508007388 */ /* 0x000fe80000000400 */
[----:B------:R0:W-:Y:S04]  /*1aaa0*/  STS.U16 [R8+0x44a00], R84 ;  /* 0x044a005408007388 */ /* 0x0001e80000000400 */
[----:B-1----:R-:W4:Y:S04]  /*1aab0*/  LDL.LU.64 R82, [R1+0x298] ;  /* 0x0002980001527983 */ /* 0x002f280000300a00 */
        /* <DEDUP_REMOVED lines=24> */
[----:B0-----:R-:W5:Y:S04]  /*1ac40*/  LDL.LU.64 R100, [R1+0x2e0] ;  /* 0x0002e00001647983 */ /* 0x001f680000300a00 */
[----:B------:R-:W3:Y:S04]  /*1ac50*/  LDL.LU.64 R102, [R1+0x2e8] ;  /* 0x0002e80001667983 */ /* 0x000ee80000300a00 */
[----:B------:R-:W2:Y:S04]  /*1ac60*/  LDL.LU.64 R104, [R1+0x2f0] ;  /* 0x0002f00001687983 */ /* 0x000ea80000300a00 */
[----:B------:R-:W4:Y:S04]  /*1ac70*/  LDL.LU.64 R106, [R1+0x2f8] ;  /* 0x0002f800016a7983 */ /* 0x000f280000300a00 */
[----:B------:R-:W5:Y:S04]  /*1ac80*/  LDL.LU.64 R108, [R1+0x300] ;  /* 0x00030000016c7983 */ /* 0x000f680000300a00 */
        /* <DEDUP_REMOVED lines=21> */
[----:B------:R-:W-:Y:S04]  /*1ade0*/  STS.U16 [R8+0x4f200], R41 ;  /* 0x04f2002908007388 */ /* 0x000fe80000000400 */
[----:B------:R-:W-:Y:S04]  /*1adf0*/  STS.U16 [R8+0x4ea00], R43 ;  /* 0x04ea002b08007388 */ /* 0x000fe80000000400 */
[----:B------:R-:W-:Y:S04]  /*1ae00*/  STS.U16 [R8+0x4ee00], R42 ;  /* 0x04ee002a08007388 */ /* 0x000fe80000000400 */
[----:B---3--:R-:W-:Y:S04]  /*1ae10*/  STL.64 [R1+0x1190], R150 ;  /* 0x0011909601007387 */ /* 0x008fe80000100a00 */
[----:B-----5:R-:W-:Y:S04]  /*1ae20*/  STL.64 [R1+0x1188], R148 ;  /* 0x0011889401007387 */ /* 0x020fe80000100a00 */
[----:B----4-:R-:W-:Y:S04]  /*1ae30*/  STL.64 [R1+0x1180], R146 ;  /* 0x0011809201007387 */ /* 0x010fe80000100a00 */
[----:B--2---:R-:W-:Y:S04]  /*1ae40*/  STL.64 [R1+0x1178], R144 ;  /* 0x0011789001007387 */ /* 0x004fe80000100a00 */
[----:B------:R-:W-:Y:S04]  /*1ae50*/  STL.64 [R1+0x1170], R142 ;  /* 0x0011708e01007387 */ /* 0x000fe80000100a00 */
        /* <DEDUP_REMOVED lines=49> */
[----:B------:R-:W-:Y:S04]  /*1b170*/  STL [R1+0xfe0], R40 ;  /* 0x000fe02801007387 */ /* 0x000fe80000100800 */
[----:B------:R-:W-:Y:S04]  /*1b180*/  STL.64 [R1+0xfd8], R38 ;  /* 0x000fd82601007387 */ /* 0x000fe80000100a00 */
[----:B------:R-:W-:Y:S04]  /*1b190*/  STL.64 [R1+0xfd0], R36 ;  /* 0x000fd02401007387 */ /* 0x000fe80000100a00 */
[----:B------:R-:W-:Y:S04]  /*1b1a0*/  STL.64 [R1+0xfc8], R34 ;  /* 0x000fc82201007387 */ /* 0x000fe80000100a00 */
[----:B------:R-:W-:Y:S04]  /*1b1b0*/  STL.64 [R1+0xfc0], R32 ;  /* 0x000fc02001007387 */ /* 0x000fe80000100a00 */
[----:B------:R-:W-:Y:S04]  /*1b1c0*/  STL.64 [R1+0xfb8], R30 ;  /* 0x000fb81e01007387 */ /* 0x000fe80000100a00 */
[----:B------:R-:W-:Y:S04]  /*1b1d0*/  STL.64 [R1+0xfb0], R28 ;  /* 0x000fb01c01007387 */ /* 0x000fe80000100a00 */
[----:B------:R-:W-:Y:S04]  /*1b1e0*/  STL.64 [R1+0xfa8], R26 ;  /* 0x000fa81a01007387 */ /* 0x000fe80000100a00 */
[----:B------:R0:W-:Y:S04]  /*1b1f0*/  STL.64 [R1+0xfa0], R24 ;  /* 0x000fa01801007387 */ /* 0x0001e80000100a00 */
[----:B0-----:R-:W2:Y:S04]  /*1b200*/  LDL.LU.64 R24, [R1+0x400] ;  /* 0x0004000001187983 */ /* 0x001ea80000300a00 */
[----:B------:R-:W3:Y:S04]  /*1b210*/  LDL.LU.64 R26, [R1+0x408] ;  /* 0x00040800011a7983 */ /* 0x000ee80000300a00 */
[----:B------:R-:W4:Y:S04]  /*1b220*/  LDL.LU.64 R28, [R1+0x410] ;  /* 0x00041000011c7983 */ /* 0x000f280000300a00 */
[----:B------:R-:W5:Y:S04]  /*1b230*/  LDL.LU.64 R30, [R1+0x418] ;  /* 0x00041800011e7983 */ /* 0x000f680000300a00 */
[----:B------:R-:W3:Y:S04]  /*1b240*/  LDL.LU.64 R32, [R1+0x420] ;  /* 0x0004200001207983 */ /* 0x000ee80000300a00 */
[----:B------:R-:W5:Y:S04]  /*1b250*/  LDL.LU.64 R34, [R1+0x428] ;  /* 0x0004280001227983 */ /* 0x000f680000300a00 */
        /* <DEDUP_REMOVED lines=58> */
[----:B------:R-:W-:Y:S04]  /*1b600*/  STS.U16 [R8+0x4f600], R252 ;  /* 0x04f600fc08007388 */ /* 0x000fe80000000400 */
[----:B------:R-:W-:Y:S04]  /*1b610*/  STS.U16 [R8+0x4fa00], R251 ;  /* 0x04fa00fb08007388 */ /* 0x000fe80000000400 */
[----:B------:R-:W-:Y:S01]  /*1b620*/  STS.U16 [R8+0x4fe00], R250 ;  /* 0x04fe00fa08007388 */ /* 0x000fe20000000400 */
[----:B------:R0:W-:Y:S06]  /*1b630*/  MEMBAR.ALL.CTA ;  /* 0x0000000000007992 */ /* 0x0001ec0000008000 */
[----:B0-----:R-:W0:Y:S01]  /*1b640*/  FENCE.VIEW.ASYNC.S ;  /* 0x00000000000073c6 */ /* 0x001e220000000000 */
[--C-:B------:R-:W-:Y:S01]  /*1b650*/  FADD R245, R240, -R18.reuse ;  /* 0x80000012f0f57221 */ /* 0x100fe20000000000 */
[--C-:B------:R-:W-:Y:S01]  /*1b660*/  FADD R244, R233, -R18.reuse ;  /* 0x80000012e9f47221 */ /* 0x100fe20000000000 */
[--C-:B------:R-:W-:Y:S01]  /*1b670*/  FADD R243, R241, -R18.reuse ;  /* 0x80000012f1f37221 */ /* 0x100fe20000000000 */
[--C-:B------:R-:W-:Y:S01]  /*1b680*/  FADD R242, R232, -R18.reuse ;  /* 0x80000012e8f27221 */ /* 0x100fe20000000000 */
[--C-:B------:R-:W-:Y:S01]  /*1b690*/  FADD R239, R239, -R17.reuse ;  /* 0x80000011efef7221 */ /* 0x100fe20000000000 */
[--C-:B------:R-:W-:Y:S01]  /*1b6a0*/  FADD R238, R238, -R17.reuse ;  /* 0x80000011eeee7221 */ /* 0x100fe20000000000 */
[----:B------:R-:W-:Y:S01]  /*1b6b0*/  FMUL R14, R14, 1.4426950216293334961 ;  /* 0x3fb8aa3b0e0e7820 */ /* 0x000fe20000400000 */
[----:B------:R-:W-:Y:S01]  /*1b6c0*/  FMUL R13, R13, 1.4426950216293334961 ;  /* 0x3fb8aa3b0d0d7820 */ /* 0x000fe20000400000 */
[----:B------:R-:W-:Y:S01]  /*1b6d0*/  FMUL R245, R245, 1.4426950216293334961 ;  /* 0x3fb8aa3bf5f57820 */ /* 0x000fe20000400000 */
[----:B------:R-:W-:Y:S01]  /*1b6e0*/  FMUL R244, R244, 1.4426950216293334961 ;  /* 0x3fb8aa3bf4f47820 */ /* 0x000fe20000400000 */
[----:B------:R-:W-:Y:S01]  /*1b6f0*/  FMUL R243, R243, 1.4426950216293334961 ;  /* 0x3fb8aa3bf3f37820 */ /* 0x000fe20000400000 */
[----:B------:R-:W-:Y:S01]  /*1b700*/  FMUL R242, R242, 1.4426950216293334961 ;  /* 0x3fb8aa3bf2f27820 */ /* 0x000fe20000400000 */
[----:B------:R-:W-:Y:S01]  /*1b710*/  FMUL R239, R239, 1.4426950216293334961 ;  /* 0x3fb8aa3befef7820 */ /* 0x000fe20000400000 */
[----:B------:R-:W-:Y:S01]  /*1b720*/  FMUL R238, R238, 1.4426950216293334961 ;  /* 0x3fb8aa3beeee7820 */ /* 0x000fe20000400000 */
[----:B------:R-:W2:Y:S01]  /*1b730*/  MUFU.EX2 R14, R14 ;  /* 0x0000000e000e7308 */ /* 0x000ea20000000800 */
[----:B------:R-:W-:Y:S01]  /*1b740*/  F2FP.BF16.F32.PACK_AB R198, R247, R246 ;  /* 0x000000f6f7c6723e */ /* 0x000fe200000010ff */
[----:B------:R-:W-:Y:S01]  /*1b750*/  UMOV UR6, UR34 ;  /* 0x0000002200067c82 */ /* 0x000fe20008000000 */
[----:B------:R-:W-:Y:S01]  /*1b760*/  UMOV UR7, UR35 ;  /* 0x0000002300077c82 */ /* 0x000fe20008000000 */
[--C-:B------:R-:W-:Y:S01]  /*1b770*/  FADD R231, R189, -R17.reuse ;  /* 0x80000011bde77221 */ /* 0x100fe20000000000 */
[--C-:B------:R-:W-:Y:S01]  /*1b780*/  FADD R215, R190, -R18.reuse ;  /* 0x80000012bed77221 */ /* 0x100fe20000000000 */
[--C-:B------:R-:W-:Y:S01]  /*1b790*/  FADD R214, R187, -R18.reuse ;  /* 0x80000012bbd67221 */ /* 0x100fe20000000000 */
[--C-:B------:R-:W-:Y:S01]  /*1b7a0*/  FADD R213, R184, -R18.reuse ;  /* 0x80000012b8d57221 */ /* 0x100fe20000000000 */
[----:B------:R-:W1:Y:S01]  /*1b7b0*/  MUFU.EX2 R13, R13 ;  /* 0x0000000d000d7308 */ /* 0x000e620000000800 */
[--C-:B------:R-:W-:Y:S01]  /*1b7c0*/  FADD R211, R209, -R17.reuse ;  /* 0x80000011d1d37221 */ /* 0x100fe20000000000 */
[--C-:B------:R-:W-:Y:S01]  /*1b7d0*/  FADD R210, R208, -R17.reuse ;  /* 0x80000011d0d27221 */ /* 0x100fe20000000000 */
[--C-:B------:R-:W-:Y:S01]  /*1b7e0*/  FADD R212, R228, -R17.reuse ;  /* 0x80000011e4d47221 */ /* 0x100fe20000000000 */
[--C-:B------:R-:W-:Y:S01]  /*1b7f0*/  FADD R207, R203, -R18.reuse ;  /* 0x80000012cbcf7221 */ /* 0x100fe20000000000 */
[--C-:B------:R-:W-:Y:S01]  /*1b800*/  FADD R206, R185, -R18.reuse ;  /* 0x80000012b9ce7221 */ /* 0x100fe20000000000 */
[----:B------:R-:W5:Y:S02]  /*1b810*/  LDL.LU.64 R152, [R1+0x3b0] ;  /* 0x0003b00001987983 */ /* 0x000f640000300a00 */
[----:B------:R-:W-:Y:S08]  /*1b820*/  MUFU.EX2 R249, R239 ;  /* 0x000000ef00f97308 */ /* 0x000ff00000000800 */
[----:B------:R-:W0:Y:S08]  /*1b830*/  MUFU.EX2 R248, R238 ;  /* 0x000000ee00f87308 */ /* 0x000e300000000800 */
[----:B------:R-:W-:Y:S08]  /*1b840*/  MUFU.EX2 R245, R245 ;  /* 0x000000f500f57308 */ /* 0x000ff00000000800 */
[----:B------:R-:W0:Y:S08]  /*1b850*/  MUFU.EX2 R244, R244 ;  /* 0x000000f400f47308 */ /* 0x000e300000000800 */
[----:B------:R-:W-:Y:S08]  /*1b860*/  MUFU.EX2 R243, R243 ;  /* 0x000000f300f37308 */ /* 0x000ff00000000800 */
[----:B------:R-:W0:Y:S01]  /*1b870*/  MUFU.EX2 R242, R242 ;  /* 0x000000f200f27308 */ /* 0x000e220000000800 */
[-C--:B--2---:R-:W-:Y:S01]  /*1b880*/  FMUL R24, R24, R14.reuse ;  /* 0x0000000e18187220 */ /* 0x084fe20000400000 */
[-C--:B------:R-:W-:Y:S01]  /*1b890*/  FMUL R25, R25, R14.reuse ;  /* 0x0000000e19197220 */ /* 0x080fe20000400000 */
[-C--:B----4-:R-:W-:Y:S01]  /*1b8a0*/  FMUL R28, R28, R14.reuse ;  /* 0x0000000e1c1c7220 */ /* 0x090fe20000400000 */
[-C--:B------:R-:W-:Y:S01]  /*1b8b0*/  FMUL R29, R29, R14.reuse ;  /* 0x0000000e1d1d7220 */ /* 0x080fe20000400000 */
[-C--:B---3--:R-:W-:Y:S01]  /*1b8c0*/  FMUL R32, R32, R14.reuse ;  /* 0x0000000e20207220 */ /* 0x088fe20000400000 */
[-C--:B------:R-:W-:Y:S01]  /*1b8d0*/  FMUL R33, R33, R14.reuse ;  /* 0x0000000e21217220 */ /* 0x080fe20000400000 */
[-C--:B-----5:R-:W-:Y:S01]  /*1b8e0*/  FMUL R36, R36, R14.reuse ;  /* 0x0000000e24247220 */ /* 0x0a0fe20000400000 */
[-C--:B------:R-:W-:Y:S01]  /*1b8f0*/  FMUL R37, R37, R14.reuse ;  /* 0x0000000e25257220 */ /* 0x080fe20000400000 */
[-C--:B------:R-:W-:Y:S01]  /*1b900*/  FMUL R40, R40, R14.reuse ;  /* 0x0000000e28287220 */ /* 0x080fe20000400000 */
[-C--:B------:R-:W-:Y:S01]  /*1b910*/  FMUL R41, R41, R14.reuse ;  /* 0x0000000e29297220 */ /* 0x080fe20000400000 */
[-C--:B------:R-:W-:Y:S01]  /*1b920*/  FMUL R44, R44, R14.reuse ;  /* 0x0000000e2c2c7220 */ /* 0x080fe20000400000 */
[-C--:B------:R-:W-:Y:S01]  /*1b930*/  FMUL R45, R45, R14.reuse ;  /* 0x0000000e2d2d7220 */ /* 0x080fe20000400000 */
[-C--:B------:R-:W-:Y:S01]  /*1b940*/  FMUL R48, R48, R14.reuse ;  /* 0x0000000e30307220 */ /* 0x080fe20000400000 */
[-C--:B------:R-:W-:Y:S01]  /*1b950*/  FMUL R49, R49, R14.reuse ;  /* 0x0000000e31317220 */ /* 0x080fe20000400000 */
[-C--:B-1----:R-:W-:Y:S01]  /*1b960*/  FMUL R26, R26, R13.reuse ;  /* 0x0000000d1a1a7220 */ /* 0x082fe20000400000 */
[-C--:B------:R-:W-:Y:S01]  /*1b970*/  FMUL R27, R27, R13.reuse ;  /* 0x0000000d1b1b7220 */ /* 0x080fe20000400000 */
        /* <DEDUP_REMOVED lines=23> */
[----:B------:R-:W-:Y:S01]  /*1baf0*/  FMUL R63, R63, R13 ;  /* 0x0000000d3f3f7220 */ /* 0x000fe20000400000 */
[-C--:B------:R-:W-:Y:S01]  /*1bb00*/  FMUL R64, R64, R14.reuse ;  /* 0x0000000e40407220 */ /* 0x080fe20000400000 */
[-C--:B------:R-:W-:Y:S01]  /*1bb10*/  FMUL R65, R65, R14.reuse ;  /* 0x0000000e41417220 */ /* 0x080fe20000400000 */
[----:B0-----:R-:W-:Y:S01]  /*1bb20*/  F2FP.BF16.F32.PACK_AB R196, R248, R249 ;  /* 0x000000f9f8c4723e */ /* 0x001fe200000010ff */
[-C--:B------:R-:W-:Y:S01]  /*1bb30*/  FMUL R66, R66, R13.reuse ;  /* 0x0000000d42427220 */ /* 0x080fe20000400000 */
[----:B------:R-:W-:Y:S01]  /*1bb40*/  FMUL R67, R67, R13 ;  /* 0x0000000d43437220 */ /* 0x000fe20000400000 */
[----:B------:R-:W-:Y:S01]  /*1bb50*/  F2FP.BF16.F32.PACK_AB R197, R244, R245 ;  /* 0x000000f5f4c5723e */ /* 0x000fe200000010ff */
[-C--:B------:R-:W-:Y:S01]  /*1bb60*/  FMUL R68, R68, R14.reuse ;  /* 0x0000000e44447220 */ /* 0x080fe20000400000 */
[-C--:B------:R-:W-:Y:S01]  /*1bb70*/  FMUL R69, R69, R14.reuse ;  /* 0x0000000e45457220 */ /* 0x080fe20000400000 */
[----:B------:R-:W-:Y:S01]  /*1bb80*/  F2FP.BF16.F32.PACK_AB R199, R242, R243 ;  /* 0x000000f3f2c7723e */ /* 0x000fe200000010ff */
        /* <DEDUP_REMOVED lines=81> */
[----:B------:R-:W-:Y:S01]  /*1c0a0*/  FMUL R151, R151, R13 ;  /* 0x0000000d97977220 */ /* 0x000fe20000400000 */
[----:B------:R-:W-:Y:S01]  /*1c0b0*/  BAR.SYNC.DEFER_BLOCKING 0x0 ;  /* 0x0000000000007b1d */ /* 0x000fe20000010000 */
        /* <DEDUP_REMOVED lines=8> */
[--C-:B------:R-:W-:Y:S01]  /*1c140*/  FADD R209, R205, -R17.reuse ;  /* 0x80000011cdd17221 */ /* 0x100fe20000000000 */
[--C-:B------:R-:W-:Y:S01]  /*1c150*/  FADD R208, R204, -R18.reuse ;  /* 0x80000012ccd07221 */ /* 0x100fe20000000000 */
[----:B------:R-:W-:Y:S01]  /*1c160*/  FMUL R212, R212, 1.4426950216293334961 ;  /* 0x3fb8aa3bd4d47820 */ /* 0x000fe20000400000 */
[----:B------:R-:W-:Y:S01]  /*1c170*/  FMUL R211, R211, 1.4426950216293334961 ;  /* 0x3fb8aa3bd3d37820 */ /* 0x000fe20000400000 */
[----:B------:R-:W-:Y:S01]  /*1c180*/  FMUL R210, R210, 1.4426950216293334961 ;  /* 0x3fb8aa3bd2d27820 */ /* 0x000fe20000400000 */
[----:B------:R-:W-:Y:S01]  /*1c190*/  FMUL R207, R207, 1.4426950216293334961 ;  /* 0x3fb8aa3bcfcf7820 */ /* 0x000fe20000400000 */
[----:B------:R-:W-:Y:S01]  /*1c1a0*/  FMUL R206, R206, 1.4426950216293334961 ;  /* 0x3fb8aa3bcece7820 */ /* 0x000fe20000400000 */
[----:B------:R-:W2:Y:S01]  /*1c1b0*/  LDL.LU.64 R154, [R1+0x3b8] ;  /* 0x0003b800019a7983 */ /* 0x000ea20000300a00 */
[----:B------:R-:W-:Y:S01]  /*1c1c0*/  WARPGROUP.ARRIVE ;  /* 0x00000000000079c5 */ /* 0x000fe20000000000 */
[--C-:B------:R-:W-:Y:S01]  /*1c1d0*/  FADD R237, R235, -R18.reuse ;  /* 0x80000012ebed7221 */ /* 0x100fe20000000000 */
[--C-:B------:R-:W-:Y:S01]  /*1c1e0*/  FADD R236, R234, -R18.reuse ;  /* 0x80000012eaec7221 */ /* 0x100fe20000000000 */
[--C-:B------:R-:W-:Y:S01]  /*1c1f0*/  FADD R239, R195, -R17.reuse ;  /* 0x80000011c3ef7221 */ /* 0x100fe20000000000 */
[--C-:B------:R-:W-:Y:S01]  /*1c200*/  FADD R238, R194, -R17.reuse ;  /* 0x80000011c2ee7221 */ /* 0x100fe20000000000 */
[----:B------:R-:W-:Y:S01]  /*1c210*/  FMUL R241, R241, 1.4426950216293334961 ;  /* 0x3fb8aa3bf1f17820 */ /* 0x000fe20000400000 */
[----:B------:R-:W-:Y:S01]  /*1c220*/  HGMMA.64x256x16.F32.BF16 R24, R196, gdesc[UR4], R24, gsb0 ;  /* 0x03e00004c4187df0 */ /* 0x000fe20008001818 */
        /* <DEDUP_REMOVED lines=9> */
[----:B------:R-:W-:Y:S01]  /*1c2c0*/  MUFU.EX2 R241, R241 ;  /* 0x000000f100f17308 */ /* 0x000fe20000000800 */
[----:B------:R-:W-:Y:S01]  /*1c2d0*/  FADD R230, R188, -R17 ;  /* 0x80000011bce67221 */ /* 0x000fe20000000000 */
[----:B------:R-:W-:Y:S01]  /*1c2e0*/  FADD R229, R191, -R18 ;  /* 0x80000012bfe57221 */ /* 0x000fe20000000000 */
[----:B------:R-:W-:Y:S01]  /*1c2f0*/  FMUL R233, R233, 1.4426950216293334961 ;  /* 0x3fb8aa3be9e97820 */ /* 0x000fe20000400000 */
[----:B------:R-:W-:-:S04]  /*1c300*/  FMUL R232, R232, 1.4426950216293334961 ;  /* 0x3fb8aa3be8e87820 */ /* 0x000fc80000400000 */
[----:B------:R-:W-:Y:S08]  /*1c310*/  MUFU.EX2 R231, R231 ;  /* 0x000000e700e77308 */ /* 0x000ff00000000800 */
[----:B------:R-:W-:Y:S08]  /*1c320*/  MUFU.EX2 R215, R215 ;  /* 0x000000d700d77308 */ /* 0x000ff00000000800 */
[----:B------:R-:W-:Y:S08]  /*1c330*/  MUFU.EX2 R214, R214 ;  /* 0x000000d600d67308 */ /* 0x000ff00000000800 */
[----:B------:R-:W-:Y:S01]  /*1c340*/  MUFU.EX2 R213, R213 ;  /* 0x000000d500d57308 */ /* 0x000fe20000000800 */
[----:B------:R-:W-:Y:S01]  /*1c350*/  FADD R205, R186, -R18 ;  /* 0x80000012bacd7221 */ /* 0x000fe20000000000 */
[----:B------:R-:W-:Y:S01]  /*1c360*/  FMUL R209, R209, 1.4426950216293334961 ;  /* 0x3fb8aa3bd1d17820 */ /* 0x000fe20000400000 */
[----:B------:R-:W-:Y:S01]  /*1c370*/  FMUL R208, R208, 1.4426950216293334961 ;  /* 0x3fb8aa3bd0d07820 */ /* 0x000fe20000400000 */
[----:B------:R-:W3:Y:S04]  /*1c380*/  LDL.LU.64 R156, [R1+0x3c0] ;  /* 0x0003c000019c7983 */ /* 0x000ee80000300a00 */
[----:B------:R-:W0:Y:S08]  /*1c390*/  MUFU.EX2 R240, R240 ;  /* 0x000000f000f07308 */ /* 0x000e300000000800 */
[----:B------:R-:W-:Y:S08]  /*1c3a0*/  MUFU.EX2 R239, R239 ;  /* 0x000000ef00ef7308 */ /* 0x000ff00000000800 */
[----:B------:R-:W-:Y:S08]  /*1c3b0*/  MUFU.EX2 R238, R238 ;  /* 0x000000ee00ee7308 */ /* 0x000ff00000000800 */
[----:B------:R-:W-:Y:S08]  /*1c3c0*/  MUFU.EX2 R237, R237 ;  /* 0x000000ed00ed7308 */ /* 0x000ff00000000800 */
[----:B------:R-:W1:Y:S08]  /*1c3d0*/  MUFU.EX2 R236, R236 ;  /* 0x000000ec00ec7308 */ /* 0x000e700000000800 */
[----:B------:R-:W-:Y:S08]  /*1c3e0*/  MUFU.EX2 R235, R235 ;  /* 0x000000eb00eb7308 */ /* 0x000ff00000000800 */
[----:B------:R-:W4:Y:S01]  /*1c3f0*/  MUFU.EX2 R234, R234 ;  /* 0x000000ea00ea7308 */ /* 0x000f220000000800 */
[----:B0-----:R-:W-:Y:S01]  /*1c400*/  F2FP.BF16.F32.PACK_AB R192, R240, R241 ;  /* 0x000000f1f0c0723e */ /* 0x001fe200000010ff */
[----:B------:R-:W-:Y:S01]  /*1c410*/  UMOV UR6, UR54 ;  /* 0x0000003600067c82 */ /* 0x000fe20008000000 */
[----:B-1----:R-:W-:Y:S01]  /*1c420*/  F2FP.BF16.F32.PACK_AB R193, R236, R237 ;  /* 0x000000edecc1723e */ /* 0x002fe200000010ff */
[----:B------:R-:W-:Y:S01]  /*1c430*/  UMOV UR7, UR55 ;  /* 0x0000003700077c82 */ /* 0x000fe20008000000 */
[----:B------:R-:W-:Y:S01]  /*1c440*/  F2FP.BF16.F32.PACK_AB R194, R238, R239 ;  /* 0x000000efeec2723e */ /* 0x000fe200000010ff */
[----:B------:R-:W-:Y:S01]  /*1c450*/  FMUL R230, R230, 1.4426950216293334961 ;  /* 0x3fb8aa3be6e67820 */ /* 0x000fe20000400000 */
[----:B------:R-:W-:Y:S01]  /*1c460*/  FMUL R229, R229, 1.4426950216293334961 ;  /* 0x3fb8aa3be5e57820 */ /* 0x000fe20000400000 */
[----:B------:R-:W-:Y:S08]  /*1c470*/  MUFU.EX2 R233, R233 ;  /* 0x000000e900e97308 */ /* 0x000ff00000000800 */
[----:B------:R-:W0:Y:S01]  /*1c480*/  MUFU.EX2 R232, R232 ;  /* 0x000000e800e87308 */ /* 0x000e220000000800 */
[----:B----4-:R-:W-:Y:S01]  /*1c490*/  F2FP.BF16.F32.PACK_AB R195, R234, R235 ;  /* 0x000000ebeac3723e */ /* 0x010fe200000010ff */
[----:B------:R-:W-:-:S03]  /*1c4a0*/  WARPGROUP.DEPBAR.LE gsb0, 0x0 ;  /* 0x00008000000079c5 */ /* 0x000fc60000010000 */
[----:B------:R-:W-:Y:S01]  /*1c4b0*/  WARPGROUP.ARRIVE ;  /* 0x00000000000079c5 */ /* 0x000fe20000000000 */
[----:B------:R-:W-:Y:S01]  /*1c4c0*/  F2FP.BF16.F32.PACK_AB R191, R213, R214 ;  /* 0x000000d6d5bf723e */ /* 0x000fe200000010ff */
[----:B------:R-:W-:Y:S01]  /*1c4d0*/  FMUL R205, R205, 1.4426950216293334961 ;  /* 0x3fb8aa3bcdcd7820 */ /* 0x000fe20000400000 */
[----:B------:R-:W-:Y:S01]  /*1c4e0*/  MUFU.EX2 R212, R212 ;  /* 0x000000d400d47308 */ /* 0x000fe20000000800 */
[----:B------:R-:W4:Y:S02]  /*1c4f0*/  LDL.LU.64 R158, [R1+0x3c8] ;  /* 0x0003c800019e7983 */ /* 0x000f240000300a00 */
[----:B------:R-:W-:Y:S05]  /*1c500*/  HGMMA.64x256x16.F32.BF16 R24, R192, gdesc[UR4], R24, gsb0 ;  /* 0x03e00004c0187df0 */ /* 0x000fea0008001818 */
[----:B------:R-:W1:Y:S08]  /*1c510*/  MUFU.EX2 R230, R230 ;  /* 0x000000e600e67308 */ /* 0x000e700000000800 */
[----:B------:R-:W5:Y:S01]  /*1c520*/  MUFU.EX2 R229, R229 ;  /* 0x000000e500e57308 */ /* 0x000f620000000800 */
[----:B0-----:R-:W-:Y:S01]  /*1c530*/  F2FP.BF16.F32.PACK_AB R188, R232, R233 ;  /* 0x000000e9e8bc723e */ /* 0x001fe200000010ff */
[----:B------:R-:W2:Y:S01]  /*1c540*/  LDL.LU.64 R160, [R1+0x3d0] ;  /* 0x0003d00001a07983 */ /* 0x000ea20000300a00 */
[----:B------:R-:W-:Y:S01]  /*1c550*/  UMOV UR6, UR10 ;  /* 0x0000000a00067c82 */ /* 0x000fe20008000000 */
[----:B------:R-:W-:-:S02]  /*1c560*/  UMOV UR7, UR11 ;  /* 0x0000000b00077c82 */ /* 0x000fc40008000000 */
[----:B------:R-:W4:Y:S01]  /*1c570*/  LDL.LU.64 R162, [R1+0x3d8] ;  /* 0x0003d80001a27983 */ /* 0x000f220000300a00 */
[----:B-1----:R-:W-:Y:S01]  /*1c580*/  F2FP.BF16.F32.PACK_AB R190, R230, R231 ;  /* 0x000000e7e6be723e */ /* 0x002fe200000010ff */
[----:B------:R-:W0:Y:S02]  /*1c590*/  MUFU.EX2 R211, R211 ;  /* 0x000000d300d37308 */ /* 0x000e240000000800 */
[----:B------:R-:W4:Y:S04]  /*1c5a0*/  LDL.LU.64 R164, [R1+0x3e0] ;  /* 0x0003e00001a47983 */ /* 0x000f280000300a00 */
[----:B------:R-:W4:Y:S01]  /*1c5b0*/  LDL.LU.64 R166, [R1+0x3e8] ;  /* 0x0003e80001a67983 */ /* 0x000f220000300a00 */
[----:B-----5:R-:W-:Y:S01]  /*1c5c0*/  F2FP.BF16.F32.PACK_AB R189, R215, R229 ;  /* 0x000000e5d7bd723e */ /* 0x020fe200000010ff */
[----:B------:R-:W-:Y:S02]  /*1c5d0*/  MUFU.EX2 R210, R210 ;  /* 0x000000d200d27308 */ /* 0x000fe40000000800 */
[----:B------:R-:W5:Y:S04]  /*1c5e0*/  LDL.LU.64 R168, [R1+0x3f0] ;  /* 0x0003f00001a87983 */ /* 0x000f680000300a00 */
[----:B------:R-:W5:Y:S02]  /*1c5f0*/  LDL.LU.64 R170, [R1+0x3f8] ;  /* 0x0003f80001aa7983 */ /* 0x000f640000300a00 */
[----:B------:R-:W-:Y:S08]  /*1c600*/  MUFU.EX2 R209, R209 ;  /* 0x000000d100d17308 */ /* 0x000ff00000000800 */
[----:B------:R-:W-:Y:S08]  /*1c610*/  MUFU.EX2 R208, R208 ;  /* 0x000000d000d07308 */ /* 0x000ff00000000800 */
[----:B------:R-:W1:Y:S08]  /*1c620*/  MUFU.EX2 R207, R207 ;  /* 0x000000cf00cf7308 */ /* 0x000e700000000800 */
[----:B------:R-:W-:Y:S08]  /*1c630*/  MUFU.EX2 R205, R205 ;  /* 0x000000cd00cd7308 */ /* 0x000ff00000000800 */
[----:B------:R-:W1:Y:S01]  /*1c640*/  MUFU.EX2 R206, R206 ;  /* 0x000000ce00ce7308 */ /* 0x000e620000000800 */
[----:B0-----:R-:W-:-:S02]  /*1c650*/  F2FP.BF16.F32.PACK_AB R184, R211, R212 ;  /* 0x000000d4d3b8723e */ /* 0x001fc400000010ff */
[----:B-1----:R-:W-:Y:S02]  /*1c660*/  F2FP.BF16.F32.PACK_AB R185, R207, R208 ;  /* 0x000000d0cfb9723e */ /* 0x002fe400000010ff */
[----:B------:R-:W-:Y:S02]  /*1c670*/  F2FP.BF16.F32.PACK_AB R186, R209, R210 ;  /* 0x000000d2d1ba723e */ /* 0x000fe400000010ff */
[----:B------:R-:W-:Y:S01]  /*1c680*/  F2FP.BF16.F32.PACK_AB R187, R206, R205 ;  /* 0x000000cdcebb723e */ /* 0x000fe200000010ff */
[----:B------:R-:W-:Y:S02]  /*1c690*/  WARPGROUP.DEPBAR.LE gsb0, 0x0 ;  /* 0x00008000000079c5 */ /* 0x000fe40000010000 */
[----:B------:R-:W-:-:S06]  /*1c6a0*/  WARPGROUP.ARRIVE ;  /* 0x00000000000079c5 */ /* 0x000fcc0000000000 */
[----:B------:R-:W-:Y:S01]  /*1c6b0*/  HGMMA.64x256x16.F32.BF16 R24, R188, gdesc[UR4], R24, gsb0 ;  /* 0x03e00004bc187df0 */ /* 0x000fe20008001818 */
[----:B------:R-:W-:Y:S01]  /*1c6c0*/  UMOV UR6, UR14 ;  /* 0x0000000e00067c82 */ /* 0x000fe20008000000 */
[----:B------:R-:W-:Y:S01]  /*1c6d0*/  UMOV UR7, UR15 ;  /* 0x0000000f00077c82 */ /* 0x000fe20008000000 */
[----:B------:R-:W-:Y:S02]  /*1c6e0*/  WARPGROUP.DEPBAR.LE gsb0, 0x0 ;  /* 0x00008000000079c5 */ /* 0x000fe40000010000 */
[----:B------:R-:W-:-:S15]  /*1c6f0*/  WARPGROUP.ARRIVE ;  /* 0x00000000000079c5 */ /* 0x000fde0000000000 */
[----:B------:R-:W-:-:S08]  /*1c700*/  NOP ;  /* 0x0000000000007918 */ /* 0x000fd00000000000 */
[----:B------:R-:W-:Y:S03]  /*1c710*/  HGMMA.64x256x16.F32.BF16 R24, R184, gdesc[UR4], R24, gsb0 ;  /* 0x03e00004b8187df0 */ /* 0x000fe60008001818 */
[----:B------:R-:W-:Y:S02]  /*1c720*/  WARPGROUP.DEPBAR.LE gsb0, 0x0 ;  /* 0x00008000000079c5 */ /* 0x000fe40000010000 */
        /* <DEDUP_REMOVED lines=64> */
[----:B0-----:R-:W5:Y:S04]  /*1cb30*/  LDL.LU.64 R150, [R1+0x1190] ;  /* 0x0011900001967983 */ /* 0x001f680000300a00 */
        /* <DEDUP_REMOVED lines=52> */
[----:B------:R-:W5:Y:S01]  /*1ce80*/  LDL.LU.64 R44, [R1+0xfe8] ;  /* 0x000fe800012c7983 */ /* 0x000f620000300a00 */
[-C--:B------:R-:W-:Y:S01]  /*1ce90*/  FMUL R152, R152, R14.reuse ;  /* 0x0000000e98987220 */ /* 0x080fe20000400000 */
[-C--:B------:R-:W-:Y:S01]  /*1cea0*/  FMUL R153, R153, R14.reuse ;  /* 0x0000000e99997220 */ /* 0x080fe20000400000 */
[-C--:B---3--:R-:W-:Y:S01]  /*1ceb0*/  FMUL R156, R156, R14.reuse ;  /* 0x0000000e9c9c7220 */ /* 0x088fe20000400000 */
[-C--:B------:R-:W-:Y:S01]  /*1cec0*/  FMUL R157, R157, R14.reuse ;  /* 0x0000000e9d9d7220 */ /* 0x080fe20000400000 */
[-C--:B--2---:R-:W-:Y:S01]  /*1ced0*/  FMUL R160, R160, R14.reuse ;  /* 0x0000000ea0a07220 */ /* 0x084fe20000400000 */
[-C--:B------:R-:W-:Y:S01]  /*1cee0*/  FMUL R161, R161, R14.reuse ;  /* 0x0000000ea1a17220 */ /* 0x080fe20000400000 */
[-C--:B----4-:R-:W-:Y:S01]  /*1cef0*/  FMUL R164, R164, R14.reuse ;  /* 0x0000000ea4a47220 */ /* 0x090fe20000400000 */
        /* <DEDUP_REMOVED lines=13> */
[----:B------:R-:W-:Y:S01]  /*1cfd0*/  UMOV UR6, UR18 ;  /* 0x0000001200067c82 */ /* 0x000fe20008000000 */
[----:B------:R-:W-:Y:S01]  /*1cfe0*/  UMOV UR7, UR19 ;  /* 0x0000001300077c82 */ /* 0x000fe20008000000 */
[----:B------:R-:W2:Y:S04]  /*1cff0*/  LDL.LU R40, [R1+0xfe0] ;  /* 0x000fe00001287983 */ /* 0x000ea80000300800 */
[----:B------:R-:W3:Y:S04]  /*1d000*/  LDL.LU.64 R38, [R1+0xfd8] ;  /* 0x000fd80001267983 */ /* 0x000ee80000300a00 */
[----:B------:R-:W4:Y:S04]  /*1d010*/  LDL.LU.64 R36, [R1+0xfd0] ;  /* 0x000fd00001247983 */ /* 0x000f280000300a00 */
[----:B------:R-:W5:Y:S04]  /*1d020*/  LDL.LU.64 R34, [R1+0xfc8] ;  /* 0x000fc80001227983 */ /* 0x000f680000300a00 */
[----:B------:R-:W5:Y:S04]  /*1d030*/  LDL.LU.64 R32, [R1+0xfc0] ;  /* 0x000fc00001207983 */ /* 0x000f680000300a00 */
[----:B------:R-:W5:Y:S04]  /*1d040*/  LDL.LU.64 R30, [R1+0xfb8] ;  /* 0x000fb800011e7983 */ /* 0x000f680000300a00 */
[----:B------:R-:W5:Y:S04]  /*1d050*/  LDL.LU.64 R28, [R1+0xfb0] ;  /* 0x000fb000011c7983 */ /* 0x000f680000300a00 */
[----:B------:R-:W4:Y:S04]  /*1d060*/  LDL.LU.64 R26, [R1+0xfa8] ;  /* 0x000fa800011a7983 */ /* 0x000f280000300a00 */
[----:B------:R-:W5:Y:S01]  /*1d070*/  LDL.LU.64 R24, [R1+0xfa0] ;  /* 0x000fa00001187983 */ /* 0x000f620000300a00 */
        /* <DEDUP_REMOVED lines=107> */
[----:B------:R-:W-:-:S06]  /*1d730*/  FMUL R45, R45, R14 ;  /* 0x0000000e2d2d7220 */ /* 0x000fcc0000400000 */
[----:B------:R-:W-:-:S06]  /*1d740*/  WARPGROUP.ARRIVE ;  /* 0x00000000000079c5 */ /* 0x000fcc0000000000 */
[----:B------:R-:W-:Y:S01]  /*1d750*/  HGMMA.64x256x16.F32.BF16 R44, R196, gdesc[UR4], R44, gsb0 ;  /* 0x03e00004c42c7df0 */ /* 0x000fe2000800182c */
[----:B------:R-:W-:Y:S01]  /*1d760*/  UMOV UR6, UR22 ;  /* 0x0000001600067c82 */ /* 0x000fe20008000000 */
[----:B------:R-:W-:Y:S01]  /*1d770*/  UMOV UR7, UR23 ;  /* 0x0000001700077c82 */ /* 0x000fe20008000000 */
[----:B------:R-:W-:Y:S02]  /*1d780*/  WARPGROUP.DEPBAR.LE gsb0, 0x0 ;  /* 0x00008000000079c5 */ /* 0x000fe40000010000 */
[----:B------:R-:W-:-:S15]  /*1d790*/  WARPGROUP.ARRIVE ;  /* 0x00000000000079c5 */ /* 0x000fde0000000000 */
[----:B------:R-:W-:-:S08]  /*1d7a0*/  NOP ;  /* 0x0000000000007918 */ /* 0x000fd00000000000 */
        /* <DEDUP_REMOVED lines=78> */
[----:B0-----:R-:W4:Y:S04]  /*1dc90*/  LDL.LU.64 R170, [R1+0xf98] ;  /* 0x000f980001aa7983 */ /* 0x001f280000300a00 */
[----:B------:R-:W4:Y:S04]  /*1dca0*/  LDL.LU.64 R168, [R1+0xf90] ;  /* 0x000f900001a87983 */ /* 0x000f280000300a00 */
[----:B------:R-:W4:Y:S04]  /*1dcb0*/  LDL.LU.64 R166, [R1+0xf88] ;  /* 0x000f880001a67983 */ /* 0x000f280000300a00 */
[----:B------:R-:W4:Y:S04]  /*1dcc0*/  LDL.LU.64 R164, [R1+0xf80] ;  /* 0x000f800001a47983 */ /* 0x000f280000300a00 */
[----:B------:R-:W4:Y:S04]  /*1dcd0*/  LDL.LU.64 R162, [R1+0xf78] ;  /* 0x000f780001a27983 */ /* 0x000f280000300a00 */
[----:B------:R-:W4:Y:S04]  /*1dce0*/  LDL.LU.64 R160, [R1+0xf70] ;  /* 0x000f700001a07983 */ /* 0x000f280000300a00 */
[----:B------:R-:W4:Y:S04]  /*1dcf0*/  LDL.LU.64 R158, [R1+0xf68] ;  /* 0x000f6800019e7983 */ /* 0x000f280000300a00 */
[----:B------:R-:W4:Y:S04]  /*1dd00*/  LDL.LU.64 R156, [R1+0xf60] ;  /* 0x000f6000019c7983 */ /* 0x000f280000300a00 */
[----:B------:R-:W4:Y:S04]  /*1dd10*/  LDL.LU.64 R154, [R1+0xf58] ;  /* 0x000f5800019a7983 */ /* 0x000f280000300a00 */
[----:B------:R-:W4:Y:S01]  /*1dd20*/  LDL.LU.64 R152, [R1+0xf50] ;  /* 0x000f500001987983 */ /* 0x000f220000300a00 */
[----:B------:R-:W-:-:S02]  /*1dd30*/  LOP3.LUT R192, R10, 0x80, RZ, 0xfc, !PT ;  /* 0x000000800ac07812 */ /* 0x000fc400078efcff */
[----:B------:R-:W-:Y:S02]  /*1dd40*/  LOP3.LUT R193, R10, 0x88, RZ, 0xfc, !PT ;  /* 0x000000880ac17812 */ /* 0x000fe400078efcff */
[CC--:B------:R-:W-:Y:S02]  /*1dd50*/  ISETP.GE.U32.AND P0, PT, R11.reuse, R192.reuse, PT ;  /* 0x000000c00b00720c */ /* 0x0c0fe40003f06070 */
[C---:B------:R-:W-:Y:S02]  /*1dd60*/  ISETP.GT.U32.AND P2, PT, R11.reuse, R193, PT ;  /* 0x000000c10b00720c */ /* 0x040fe40003f44070 */
[----:B------:R-:W-:Y:S02]  /*1dd70*/  ISETP.GT.U32.AND P3, PT, R11, R192, PT ;  /* 0x000000c00b00720c */ /* 0x000fe40003f64070 */
[C---:B------:R-:W-:Y:S02]  /*1dd80*/  ISETP.GE.U32.AND.EX P0, PT, R12.reuse, RZ, PT, P0 ;  /* 0x000000ff0c00720c */ /* 0x040fe40003f06100 */
[----:B------:R-:W-:-:S02]  /*1dd90*/  ISETP.GT.U32.AND.EX P2, PT, R12, RZ, PT, P2 ;  /* 0x000000ff0c00720c */ /* 0x000fc40003f44120 */
[----:B------:R-:W-:Y:S02]  /*1dda0*/  ISETP.GT.U32.AND.EX P3, PT, R12, RZ, PT, P3 ;  /* 0x000000ff0c00720c */ /* 0x000fe40003f64130 */
[-C--:B------:R-:W-:Y:S02]  /*1ddb0*/  ISETP.GT.U32.AND P5, PT, R227, R193.reuse, PT ;  /* 0x000000c1e300720c */ /* 0x080fe40003fa4070 */
[----:B------:R-:W-:Y:S02]  /*1ddc0*/  ISETP.GE.U32.AND P4, PT, R11, R193, PT ;  /* 0x000000c10b00720c */ /* 0x000fe40003f86070 */
[-C--:B------:R-:W-:Y:S02]  /*1ddd0*/  ISETP.GT.U32.AND P6, PT, R227, R192.reuse, PT ;  /* 0x000000c0e300720c */ /* 0x080fe40003fc4070 */
[----:B------:R-:W-:Y:S02]  /*1dde0*/  ISETP.GT.U32.AND P1, PT, R225, R192, PT ;  /* 0x000000c0e100720c */ /* 0x000fe40003f24070 */
[----:B--2---:R-:W-:-:S02]  /*1ddf0*/  ISETP.GT.U32.AND.EX P5, PT, R40, RZ, PT, P5 ;  /* 0x000000ff2800720c */ /* 0x004fc40003fa4150 */
[----:B------:R-:W-:Y:S02]  /*1de00*/  ISETP.GE.U32.AND.EX P4, PT, R12, RZ, PT, P4 ;  /* 0x000000ff0c00720c */ /* 0x000fe40003f86140 */
[----:B------:R-:W-:Y:S02]  /*1de10*/  ISETP.GT.U32.AND.EX P6, PT, R40, RZ, PT, P6 ;  /* 0x000000ff2800720c */ /* 0x000fe40003fc4160 */
[----:B---3--:R-:W-:Y:S02]  /*1de20*/  ISETP.GT.U32.AND.EX P1, PT, R39, RZ, PT, P1 ;  /* 0x000000ff2700720c */ /* 0x008fe40003f24110 */
[----:B-----5:R-:W-:Y:S02]  /*1de30*/  MOV R252, R25 ;  /* 0x0000001900fc7202 */ /* 0x020fe40000000f00 */
[----:B------:R-:W-:Y:S01]  /*1de40*/  MOV R251, R24 ;  /* 0x0000001800fb7202 */ /* 0x000fe20000000f00 */
[-C--:B----4-:R-:W-:Y:S01]  /*1de50*/  FMUL R203, R168, R26.reuse ;  /* 0x0000001aa8cb7220 */ /* 0x090fe20000400000 */
[-C--:B------:R-:W-:Y:S01]  /*1de60*/  FMUL R204, R162, R26.reuse ;  /* 0x0000001aa2cc7220 */ /* 0x080fe20000400000 */
[-C--:B------:R-:W-:Y:S01]  /*1de70*/  FMUL R191, R160, R26.reuse ;  /* 0x0000001aa0bf7220 */ /* 0x080fe20000400000 */
[-C--:B------:R-:W-:Y:S01]  /*1de80*/  FMUL R185, R158, R26.reuse ;  /* 0x0000001a9eb97220 */ /* 0x080fe20000400000 */
[-C--:B------:R-:W-:Y:S01]  /*1de90*/  FMUL R190, R154, R26.reuse ;  /* 0x0000001a9abe7220 */ /* 0x080fe20000400000 */
[-C--:B------:R-:W-:Y:S01]  /*1dea0*/  FMUL R187, R153, R26.reuse ;  /* 0x0000001a99bb7220 */ /* 0x080fe20000400000 */
[----:B------:R-:W-:-:S03]  /*1deb0*/  FMUL R189, R152, R26 ;  /* 0x0000001a98bd7220 */ /* 0x000fc60000400000 */
[----:B------:R-:W-:Y:S02]  /*1dec0*/  FSEL R190, R190, -INF , !P2 ;  /* 0xff800000bebe7808 */ /* 0x000fe40005000000 */
[----:B------:R-:W-:Y:S02]  /*1ded0*/  FSEL R187, R187, -INF , !P0 ;  /* 0xff800000bbbb7808 */ /* 0x000fe40004000000 */
[C---:B------:R-:W-:Y:S02]  /*1dee0*/  ISETP.GT.U32.AND P0, PT, R226.reuse, R192, PT ;  /* 0x000000c0e200720c */ /* 0x040fe40003f04070 */
[-C--:B------:R-:W-:Y:S02]  /*1def0*/  ISETP.GT.U32.AND P2, PT, R226, R193.reuse, PT ;  /* 0x000000c1e200720c */ /* 0x080fe40003f44070 */
[----:B------:R-:W-:Y:S01]  /*1df00*/  FSEL R189, R189, -INF , !P3 ;  /* 0xff800000bdbd7808 */ /* 0x000fe20005800000 */
[-C--:B------:R-:W-:Y:S01]  /*1df10*/  FMUL R188, R155, R26.reuse ;  /* 0x0000001a9bbc7220 */ /* 0x080fe20000400000 */
[----:B------:R-:W-:Y:S01]  /*1df20*/  ISETP.GT.U32.AND P3, PT, R225, R193, PT ;  /* 0x000000c1e100720c */ /* 0x000fe20003f64070 */
[-C--:B------:R-:W-:Y:S01]  /*1df30*/  FMUL R186, R156, R26.reuse ;  /* 0x0000001a9cba7220 */ /* 0x080fe20000400000 */
[C---:B------:R-:W-:Y:S01]  /*1df40*/  ISETP.GT.U32.AND.EX P0, PT, R38.reuse, RZ, PT, P0 ;  /* 0x000000ff2600720c */ /* 0x040fe20003f04100 */
[-C--:B------:R-:W-:Y:S01]  /*1df50*/  FMUL R184, R157, R26.reuse ;  /* 0x0000001a9db87220 */ /* 0x080fe20000400000 */
[----:B------:R-:W-:Y:S01]  /*1df60*/  ISETP.GT.U32.AND.EX P2, PT, R38, RZ, PT, P2 ;  /* 0x000000ff2600720c */ /* 0x000fe20003f44120 */
[----:B------:R-:W-:Y:S01]  /*1df70*/  FMUL R159, R159, R26 ;  /* 0x0000001a9f9f7220 */ /* 0x000fe20000400000 */
[----:B------:R-:W-:-:S02]  /*1df80*/  ISETP.GT.U32.AND.EX P3, PT, R39, RZ, PT, P3 ;  /* 0x000000ff2700720c */ /* 0x000fc40003f64130 */
[----:B------:R-:W-:Y:S02]  /*1df90*/  FSEL R185, R185, -INF , !P5 ;  /* 0xff800000b9b97808 */ /* 0x000fe40006800000 */
[----:B------:R-:W-:Y:S02]  /*1dfa0*/  FSEL R191, R191, -INF , !P0 ;  /* 0xff800000bfbf7808 */ /* 0x000fe40004000000 */
[----:B------:R-:W-:Y:S02]  /*1dfb0*/  FSEL R188, R188, -INF , !P4 ;  /* 0xff800000bcbc7808 */ /* 0x000fe40006000000 */
[----:B------:R-:W-:Y:S02]  /*1dfc0*/  FSEL R186, R186, -INF , !P6 ;  /* 0xff800000baba7808 */ /* 0x000fe40007000000 */
[----:B------:R-:W-:Y:S02]  /*1dfd0*/  ISETP.GT.U32.AND P5, PT, R224, R192, PT ;  /* 0x000000c0e000720c */ /* 0x000fe40003fa4070 */
[----:B------:R-:W-:-:S02]  /*1dfe0*/  ISETP.GT.U32.AND P0, PT, R221, R193, PT ;  /* 0x000000c1dd00720c */ /* 0x000fc40003f04070 */
[----:B------:R-:W-:Y:S02]  /*1dff0*/  FSEL R204, R204, -INF , !P2 ;  /* 0xff800000cccc7808 */ /* 0x000fe40005000000 */
[CC--:B------:R-:W-:Y:S02]  /*1e000*/  ISETP.GT.U32.AND P4, PT, R223.reuse, R192.reuse, PT ;  /* 0x000000c0df00720c */ /* 0x0c0fe40003f84070 */
[-C--:B------:R-:W-:Y:S02]  /*1e010*/  ISETP.GT.U32.AND P6, PT, R223, R193.reuse, PT ;  /* 0x000000c1df00720c */ /* 0x080fe40003fc4070 */
[----:B------:R-:W-:Y:S01]  /*1e020*/  ISETP.GT.U32.AND P2, PT, R222, R192, PT ;  /* 0x000000c0de00720c */ /* 0x000fe20003f44070 */
[-C--:B------:R-:W-:Y:S01]  /*1e030*/  FMUL R156, R167, R26.reuse ;  /* 0x0000001aa79c7220 */ /* 0x080fe20000400000 */
[----:B------:R-:W-:Y:S02]  /*1e040*/  FSEL R184, R184, -INF , !P1 ;  /* 0xff800000b8b87808 */ /* 0x000fe40004800000 */
[----:B------:R-:W-:Y:S01]  /*1e050*/  FSEL R160, R159, -INF , !P3 ;  /* 0xff8000009fa07808 */ /* 0x000fe20005800000 */
[-C--:B------:R-:W-:Y:S01]  /*1e060*/  FMUL R159, R164, R26.reuse ;  /* 0x0000001aa49f7220 */ /* 0x080fe20000400000 */
[----:B------:R-:W-:Y:S01]  /*1e070*/  ISETP.GT.U32.AND P1, PT, R224, R193, PT ;  /* 0x000000c1e000720c */ /* 0x000fe20003f24070 */
[-C--:B------:R-:W-:Y:S01]  /*1e080*/  FMUL R161, R161, R26.reuse ;  /* 0x0000001aa1a17220 */ /* 0x080fe20000400000 */
[----:B------:R-:W-:Y:S01]  /*1e090*/  ISETP.GT.U32.AND.EX P5, PT, R36, RZ, PT, P5 ;  /* 0x000000ff2400720c */ /* 0x000fe20003fa4150 */
[-C--:B------:R-:W-:Y:S01]  /*1e0a0*/  FMUL R162, R163, R26.reuse ;  /* 0x0000001aa3a27220 */ /* 0x080fe20000400000 */
[----:B------:R-:W-:Y:S01]  /*1e0b0*/  ISETP.GT.U32.AND.EX P0, PT, R35, RZ, PT, P0 ;  /* 0x000000ff2300720c */ /* 0x000fe20003f04100 */
[----:B------:R-:W-:Y:S01]  /*1e0c0*/  FMUL R157, R166, R26 ;  /* 0x0000001aa69d7220 */ /* 0x000fe20000400000 */
[----:B------:R-:W-:-:S02]  /*1e0d0*/  ISETP.GT.U32.AND.EX P4, PT, R37, RZ, PT, P4 ;  /* 0x000000ff2500720c */ /* 0x000fc40003f84140 */
[----:B------:R-:W-:Y:S02]  /*1e0e0*/  ISETP.GT.U32.AND.EX P6, PT, R37, RZ, PT, P6 ;  /* 0x000000ff2500720c */ /* 0x000fe40003fc4160 */
[----:B------:R-:W-:Y:S02]  /*1e0f0*/  ISETP.GT.U32.AND.EX P2, PT, R34, RZ, PT, P2 ;  /* 0x000000ff2200720c */ /* 0x000fe40003f44120 */
[----:B------:R-:W-:Y:S02]  /*1e100*/  ISETP.GT.U32.AND.EX P1, PT, R36, RZ, PT, P1 ;  /* 0x000000ff2400720c */ /* 0x000fe40003f24110 */
[----:B------:R-:W-:Y:S02]  /*1e110*/  FSEL R159, R159, -INF , !P5 ;  /* 0xff8000009f9f7808 */ /* 0x000fe40006800000 */
[----:B------:R-:W-:Y:S02]  /*1e120*/  FSEL R156, R156, -INF , !P0 ;  /* 0xff8000009c9c7808 */ /* 0x000fe40004000000 */
[----:B------:R-:W-:-:S02]  /*1e130*/  FSEL R161, R161, -INF , !P4 ;  /* 0xff800000a1a17808 */ /* 0x000fc40006000000 */
[----:B------:R-:W-:Y:S02]  /*1e140*/  FSEL R162, R162, -INF , !P6 ;  /* 0xff800000a2a27808 */ /* 0x000fe40007000000 */
[-C--:B------:R-:W-:Y:S02]  /*1e150*/  ISETP.GT.U32.AND P5, PT, R219, R193.reuse, PT ;  /* 0x000000c1db00720c */ /* 0x080fe40003fa4070 */
[-C--:B------:R-:W-:Y:S02]  /*1e160*/  ISETP.GT.U32.AND P0, PT, R200, R192.reuse, PT ;  /* 0x000000c0c800720c */ /* 0x080fe40003f04070 */
[----:B------:R-:W-:Y:S02]  /*1e170*/  FSEL R203, R203, -INF , !P2 ;  /* 0xff800000cbcb7808 */ /* 0x000fe40005000000 */
[----:B------:R-:W-:Y:S02]  /*1e180*/  ISETP.GT.U32.AND P4, PT, R222, R193, PT ;  /* 0x000000c1de00720c */ /* 0x000fe40003f84070 */
[----:B------:R-:W-:-:S02]  /*1e190*/  ISETP.GT.U32.AND P6, PT, R219, R192, PT ;  /* 0x000000c0db00720c */ /* 0x000fc40003fc4070 */
[----:B------:R-:W-:Y:S01]  /*1e1a0*/  ISETP.GT.U32.AND P2, PT, R200, R193, PT ;  /* 0x000000c1c800720c */ /* 0x000fe20003f44070 */
[-C--:B------:R-:W-:Y:S01]  /*1e1b0*/  FMUL R200, R170, R26.reuse ;  /* 0x0000001aaac87220 */ /* 0x080fe20000400000 */
[----:B------:R-:W-:Y:S01]  /*1e1c0*/  FSEL R157, R157, -INF , !P1 ;  /* 0xff8000009d9d7808 */ /* 0x000fe20004800000 */
[----:B------:R-:W-:Y:S01]  /*1e1d0*/  FMUL R170, R171, R26 ;  /* 0x0000001aabaa7220 */ /* 0x000fe20000400000 */
        /* <DEDUP_REMOVED lines=9> */
[----:B------:R-:W-:Y:S02]  /*1e270*/  FSEL R170, R170, -INF , !P5 ;  /* 0xff800000aaaa7808 */ /* 0x000fe40006800000 */
[----:B------:R-:W-:Y:S02]  /*1e280*/  FSEL R154, R154, -INF , !P0 ;  /* 0xff8000009a9a7808 */ /* 0x000fe40004000000 */
[----:B------:R-:W-:Y:S02]  /*1e290*/  FSEL R200, R200, -INF , !P4 ;  /* 0xff800000c8c87808 */ /* 0x000fe40006000000 */
[----:B------:R-:W-:-:S02]  /*1e2a0*/  FSEL R169, R169, -INF , !P6 ;  /* 0xff800000a9a97808 */ /* 0x000fc40007000000 */
[-C--:B------:R-:W-:Y:S02]  /*1e2b0*/  ISETP.GT.U32.AND P5, PT, R202, R192.reuse, PT ;  /* 0x000000c0ca00720c */ /* 0x080fe40003fa4070 */
[-C--:B------:R-:W-:Y:S02]  /*1e2c0*/  ISETP.GT.U32.AND P0, PT, R15, R192.reuse, PT ;  /* 0x000000c00f00720c */ /* 0x080fe40003f04070 */
[C---:B------:R-:W-:Y:S02]  /*1e2d0*/  ISETP.GT.U32.AND P4, PT, R201.reuse, R192, PT ;  /* 0x000000c0c900720c */ /* 0x040fe40003f84070 */
[----:B------:R-:W-:Y:S01]  /*1e2e0*/  ISETP.GT.U32.AND P6, PT, R201, R193, PT ;  /* 0x000000c1c900720c */ /* 0x000fe20003fc4070 */
[-C--:B------:R-:W-:Y:S01]  /*1e2f0*/  FMUL R201, R177, R26.reuse ;  /* 0x0000001ab1c97220 */ /* 0x080fe20000400000 */
[----:B------:R-:W-:Y:S01]  /*1e300*/  FSEL R155, R155, -INF , !P1 ;  /* 0xff8000009b9b7808 */ /* 0x000fe20004800000 */
[----:B------:R-:W-:Y:S01]  /*1e310*/  FMUL R177, R180, R26 ;  /* 0x0000001ab4b17220 */ /* 0x000fe20000400000 */
[----:B------:R-:W-:-:S02]  /*1e320*/  ISETP.GT.U32.AND P3, PT, R221, R192, PT ;  /* 0x000000c0dd00720c */ /* 0x000fc40003f64070 */
[----:B------:R-:W-:Y:S01]  /*1e330*/  ISETP.GT.U32.AND P1, PT, R202, R193, PT ;  /* 0x000000c1ca00720c */ /* 0x000fe20003f24070 */
[-C--:B------:R-:W-:Y:S01]  /*1e340*/  FMUL R202, R176, R26.reuse ;  /* 0x0000001ab0ca7220 */ /* 0x080fe20000400000 */
[----:B------:R-:W-:Y:S02]  /*1e350*/  ISETP.GT.U32.AND.EX P5, PT, R29, RZ, PT, P5 ;  /* 0x000000ff1d00720c */ /* 0x000fe40003fa4150 */
[----:B------:R-:W-:Y:S01]  /*1e360*/  ISETP.GT.U32.AND.EX P0, PT, R28, RZ, PT, P0 ;  /* 0x000000ff1c00720c */ /* 0x000fe20003f04100 */
[-C--:B------:R-:W-:Y:S01]  /*1e370*/  FMUL R158, R165, R26.reuse ;  /* 0x0000001aa59e7220 */ /* 0x080fe20000400000 */
[----:B------:R-:W-:Y:S01]  /*1e380*/  ISETP.GT.U32.AND.EX P4, PT, R30, RZ, PT, P4 ;  /* 0x000000ff1e00720c */ /* 0x000fe20003f84140 */
[----:B------:R-:W2:Y:S01]  /*1e390*/  LDL.LU R165, [R1+0x7ec] ;  /* 0x0007ec0001a57983 */ /* 0x000ea20000300800 */
[----:B------:R-:W-:Y:S02]  /*1e3a0*/  ISETP.GT.U32.AND.EX P3, PT, R35, RZ, PT, P3 ;  /* 0x000000ff2300720c */ /* 0x000fe40003f64130 */
[----:B------:R-:W-:Y:S01]  /*1e3b0*/  FSEL R201, R201, -INF , !P5 ;  /* 0xff800000c9c97808 */ /* 0x000fe20006800000 */
[-C--:B------:R-:W-:Y:S01]  /*1e3c0*/  FMUL R173, R181, R26.reuse ;  /* 0x0000001ab5ad7220 */ /* 0x080fe20000400000 */
[----:B------:R-:W-:Y:S01]  /*1e3d0*/  FSEL R177, R177, -INF , !P0 ;  /* 0xff800000b1b17808 */ /* 0x000fe20004000000 */
[----:B------:R-:W-:Y:S01]  /*1e3e0*/  FMUL R153, R174, R26 ;  /* 0x0000001aae997220 */ /* 0x000fe20000400000 */
[----:B------:R-:W-:Y:S01]  /*1e3f0*/  FSEL R202, R202, -INF , !P4 ;  /* 0xff800000caca7808 */ /* 0x000fe20006000000 */
[----:B------:R-:W3:Y:S01]  /*1e400*/  LDL.LU R164, [R1+0x7f0] ;  /* 0x0007f00001a47983 */ /* 0x000ee20000300800 */
[----:B------:R-:W-:-:S02]  /*1e410*/  ISETP.GT.U32.AND P5, PT, R16, R192, PT ;  /* 0x000000c01000720c */ /* 0x000fc40003fa4070 */
[-C--:B------:R-:W-:Y:S02]  /*1e420*/  ISETP.GT.U32.AND P0, PT, R16, R193.reuse, PT ;  /* 0x000000c11000720c */ /* 0x080fe40003f04070 */
[----:B------:R-:W-:Y:S01]  /*1e430*/  FSEL R158, R158, -INF , !P3 ;  /* 0xff8000009e9e7808 */ /* 0x000fe20005800000 */
[-C--:B------:R-:W-:Y:S01]  /*1e440*/  FMUL R152, R175, R26.reuse ;  /* 0x0000001aaf987220 */ /* 0x080fe20000400000 */
[-C--:B------:R-:W-:Y:S01]  /*1e450*/  ISETP.GT.U32.AND P4, PT, R15, R193.reuse, PT ;  /* 0x000000c10f00720c */ /* 0x080fe20003f84070 */
[-C--:B------:R-:W-:Y:S01]  /*1e460*/  FMUL R176, R178, R26.reuse ;  /* 0x0000001ab2b07220 */ /* 0x080fe20000400000 */
[----:B------:R-:W-:Y:S01]  /*1e470*/  ISETP.GT.U32.AND P3, PT, R220, R193, PT ;  /* 0x000000c1dc00720c */ /* 0x000fe20003f64070 */
[-C--:B------:R-:W-:Y:S01]  /*1e480*/  FMUL R168, R179, R26.reuse ;  /* 0x0000001ab3a87220 */ /* 0x080fe20000400000 */
[C---:B------:R-:W-:Y:S01]  /*1e490*/  ISETP.GT.U32.AND.EX P5, PT, R27.reuse, RZ, PT, P5 ;  /* 0x000000ff1b00720c */ /* 0x040fe20003fa4150 */
[-C--:B------:R-:W-:Y:S01]  /*1e4a0*/  FMUL R174, R182, R26.reuse ;  /* 0x0000001ab6ae7220 */ /* 0x080fe20000400000 */
[----:B------:R-:W-:Y:S01]  /*1e4b0*/  ISETP.GT.U32.AND.EX P0, PT, R27, RZ, PT, P0 ;  /* 0x000000ff1b00720c */ /* 0x000fe20003f04100 */
[----:B------:R-:W-:Y:S01]  /*1e4c0*/  FMUL R181, R183, R26 ;  /* 0x0000001ab7b57220 */ /* 0x000fe20000400000 */
[----:B------:R-:W4:Y:S01]  /*1e4d0*/  LDL.LU.64 R24, [R1] ;  /* 0x0000000001187983 */ /* 0x000f220000300a00 */
[----:B------:R-:W-:-:S02]  /*1e4e0*/  ISETP.GT.U32.AND.EX P1, PT, R29, RZ, PT, P1 ;  /* 0x000000ff1d00720c */ /* 0x000fc40003f24110 */
[----:B------:R-:W-:Y:S01]  /*1e4f0*/  ISETP.GT.U32.AND.EX P4, PT, R28, RZ, PT, P4 ;  /* 0x000000ff1c00720c */ /* 0x000fe20003f84140 */
[----:B------:R-:W5:Y:S01]  /*1e500*/  LDL.LU.64 R26, [R1+0x8] ;  /* 0x00000800011a7983 */ /* 0x000f620000300a00 */
[----:B------:R-:W-:Y:S02]  /*1e510*/  ISETP.GT.U32.AND.EX P2, PT, R31, RZ, PT, P2 ;  /* 0x000000ff1f00720c */ /* 0x000fe40003f44120 */
[----:B------:R-:W-:Y:S01]  /*1e520*/  ISETP.GT.U32.AND.EX P6, PT, R30, RZ, PT, P6 ;  /* 0x000000ff1e00720c */ /* 0x000fe20003fc4160 */
[----:B------:R-:W5:Y:S01]  /*1e530*/  LDL.LU.64 R28, [R1+0x10] ;  /* 0x00001000011c7983 */ /* 0x000f620000300a00 */
[----:B------:R-:W-:-:S03]  /*1e540*/  ISETP.GT.U32.AND.EX P3, PT, R32, RZ, PT, P3 ;  /* 0x000000ff2000720c */ /* 0x000fc60003f64130 */
        /* <DEDUP_REMOVED lines=61> */
[----:B------:R-:W-:-:S04]  /*1e920*/  FMNMX R12, R189, R187, !PT ;  /* 0x000000bbbd0c7209 */ /* 0x000fc80007800000 */
[----:B------:R-:W-:Y:S02]  /*1e930*/  FMNMX R12, R186, R12, !PT ;  /* 0x0000000cba0c7209 */ /* 0x000fe40007800000 */
[----:B------:R-:W-:Y:S02]  /*1e940*/  FMNMX R11, R190, R188, !PT ;  /* 0x000000bcbe0b7209 */ /* 0x000fe40007800000 */
[----:B------:R-:W-:Y:S02]  /*1e950*/  FMNMX R12, R184, R12, !PT ;  /* 0x0000000cb80c7209 */ /* 0x000fe40007800000 */
[----:B------:R-:W-:Y:S02]  /*1e960*/  FMNMX R11, R185, R11, !PT ;  /* 0x0000000bb90b7209 */ /* 0x000fe40007800000 */
[----:B------:R-:W-:Y:S02]  /*1e970*/  FMNMX R12, R191, R12, !PT ;  /* 0x0000000cbf0c7209 */ /* 0x000fe40007800000 */
[----:B------:R-:W-:-:S02]  /*1e980*/  FMNMX R11, R160, R11, !PT ;  /* 0x0000000ba00b7209 */ /* 0x000fc40007800000 */
        /* <DEDUP_REMOVED lines=11> */
[----:B------:R-:W-:-:S02]  /*1ea40*/  FSEL R153, R153, -INF , !P3 ;  /* 0xff80000099997808 */ /* 0x000fc40005800000 */
[----:B------:R-:W-:Y:S02]  /*1ea50*/  FMNMX R12, R154, R12, !PT ;  /* 0x0000000c9a0c7209 */ /* 0x000fe40007800000 */
[----:B------:R-:W-:Y:S02]  /*1ea60*/  FMNMX R11, R170, R11, !PT ;  /* 0x0000000baa0b7209 */ /* 0x000fe40007800000 */
[----:B------:R-:W-:Y:S02]  /*1ea70*/  FMNMX R12, R202, R12, !PT ;  /* 0x0000000cca0c7209 */ /* 0x000fe40007800000 */
[----:B------:R-:W-:Y:S02]  /*1ea80*/  FSEL R152, R152, -INF , !P2 ;  /* 0xff80000098987808 */ /* 0x000fe40005000000 */
[----:B------:R-:W-:Y:S02]  /*1ea90*/  FMNMX R11, R153, R11, !PT ;  /* 0x0000000b990b7209 */ /* 0x000fe40007800000 */
[----:B------:R-:W-:-:S02]  /*1eaa0*/  FMNMX R12, R201, R12, !PT ;  /* 0x0000000cc90c7209 */ /* 0x000fc40007800000 */
[----:B------:R-:W-:Y:S02]  /*1eab0*/  FSEL R176, R176, -INF , !P6 ;  /* 0xff800000b0b07808 */ /* 0x000fe40007000000 */
[----:B------:R-:W-:Y:S02]  /*1eac0*/  FMNMX R11, R152, R11, !PT ;  /* 0x0000000b980b7209 */ /* 0x000fe40007800000 */
[----:B------:R-:W-:Y:S02]  /*1ead0*/  FSEL R173, R173, -INF , !P5 ;  /* 0xff800000adad7808 */ /* 0x000fe40006800000 */
[----:B------:R-:W-:Y:S02]  /*1eae0*/  FMNMX R12, R177, R12, !PT ;  /* 0x0000000cb10c7209 */ /* 0x000fe40007800000 */
[----:B------:R-:W-:Y:S02]  /*1eaf0*/  FSEL R168, R168, -INF , !P1 ;  /* 0xff800000a8a87808 */ /* 0x000fe40004800000 */
[----:B------:R-:W-:-:S02]  /*1eb00*/  FMNMX R11, R176, R11, !PT ;  /* 0x0000000bb00b7209 */ /* 0x000fc40007800000 */
[----:B------:R-:W-:Y:S02]  /*1eb10*/  FMNMX R12, R173, R12, !PT ;  /* 0x0000000cad0c7209 */ /* 0x000fe40007800000 */
[----:B------:R-:W-:Y:S02]  /*1eb20*/  FSEL R174, R174, -INF , !P4 ;  /* 0xff800000aeae7808 */ /* 0x000fe40006000000 */
[----:B------:R-:W-:Y:S01]  /*1eb30*/  FMNMX R11, R168, R11, !PT ;  /* 0x0000000ba80b7209 */ /* 0x000fe20007800000 */
[----:B------:R-:W0:Y:S01]  /*1eb40*/  SHFL.BFLY PT, R16, R12, 0x2, 0x1f ;  /* 0x0c401f000c107f89 */ /* 0x000e2200000e0000 */
[----:B------:R-:W-:Y:S02]  /*1eb50*/  FSEL R181, R181, -INF , !P0 ;  /* 0xff800000b5b57808 */ /* 0x000fe40004000000 */
[----:B------:R-:W-:-:S04]  /*1eb60*/  FMNMX R11, R174, R11, !PT ;  /* 0x0000000bae0b7209 */ /* 0x000fc80007800000 */
[----:B------:R-:W-:-:S05]  /*1eb70*/  FMNMX R11, R181, R11, !PT ;  /* 0x0000000bb50b7209 */ /* 0x000fca0007800000 */
[----:B------:R-:W1:Y:S01]  /*1eb80*/  SHFL.BFLY PT, R15, R11, 0x2, 0x1f ;  /* 0x0c401f000b0f7f89 */ /* 0x000e6200000e0000 */
[----:B0-----:R-:W-:-:S05]  /*1eb90*/  FMNMX R12, R12, R16, !PT ;  /* 0x000000100c0c7209 */ /* 0x001fca0007800000 */
[----:B------:R-:W0:Y:S01]  /*1eba0*/  SHFL.BFLY PT, R16, R12, 0x1, 0x1f ;  /* 0x0c201f000c107f89 */ /* 0x000e2200000e0000 */
[----:B-1----:R-:W-:-:S05]  /*1ebb0*/  FMNMX R11, R11, R15, !PT ;  /* 0x0000000f0b0b7209 */ /* 0x002fca0007800000 */
[----:B------:R-:W1:Y:S01]  /*1ebc0*/  SHFL.BFLY PT, R163, R11, 0x1, 0x1f ;  /* 0x0c201f000ba37f89 */ /* 0x000e6200000e0000 */
[----:B0-----:R-:W-:-:S04]  /*1ebd0*/  FMNMX R15, R12, R16, !PT ;  /* 0x000000100c0f7209 */ /* 0x001fc80007800000 */
[----:B--2---:R-:W-:Y:S02]  /*1ebe0*/  FMNMX R15, R15, R165, !PT ;  /* 0x000000a50f0f7209 */ /* 0x004fe40007800000 */
[----:B-1----:R-:W-:-:S03]  /*1ebf0*/  FMNMX R16, R11, R163, !PT ;  /* 0x000000a30b107209 */ /* 0x002fc60007800000 */
[----:B------:R-:W-:Y:S01]  /*1ec00*/  FADD R11, -R15, R165 ;  /* 0x000000a50f0b7221 */ /* 0x000fe20000000100 */
[----:B---3--:R-:W-:-:S03]  /*1ec10*/  FMNMX R16, R16, R164, !PT ;  /* 0x000000a410107209 */ /* 0x008fc60007800000 */
[----:B------:R-:W-:Y:S01]  /*1ec20*/  FMUL R11, R11, 1.4426950216293334961 ;  /* 0x3fb8aa3b0b0b7820 */ /* 0x000fe20000400000 */
[----:B------:R-:W-:-:S03]  /*1ec30*/  FADD R199, R189, -R15 ;  /* 0x8000000fbdc77221 */ /* 0x000fc60000000000 */
[----:B------:R0:W4:Y:S01]  /*1ec40*/  MUFU.EX2 R12, R11 ;  /* 0x0000000b000c7308 */ /* 0x0001220000000800 */
[--C-:B------:R-:W-:Y:S01]  /*1ec50*/  FADD R198, R187, -R15.reuse ;  /* 0x8000000fbbc67221 */ /* 0x100fe20000000000 */
[--C-:B------:R-:W-:Y:S01]  /*1ec60*/  FADD R196, R186, -R15.reuse ;  /* 0x8000000fbac47221 */ /* 0x100fe20000000000 */
[----:B------:R-:W-:Y:S01]  /*1ec70*/  FADD R195, R184, -R15 ;  /* 0x8000000fb8c37221 */ /* 0x000fe20000000000 */
[--C-:B------:R-:W-:Y:S01]  /*1ec80*/  FADD R197, R190, -R16.reuse ;  /* 0x80000010bec57221 */ /* 0x100fe20000000000 */
[--C-:B------:R-:W-:Y:S01]  /*1ec90*/  FADD R194, R188, -R16.reuse ;  /* 0x80000010bcc27221 */ /* 0x100fe20000000000 */
[--C-:B------:R-:W-:Y:S01]  /*1eca0*/  FADD R193, R185, -R16.reuse ;  /* 0x80000010b9c17221 */ /* 0x100fe20000000000 */
[----:B------:R-:W-:Y:S01]  /*1ecb0*/  FADD R192, R160, -R16 ;  /* 0x80000010a0c07221 */ /* 0x000fe20000000000 */
[----:B0-----:R-:W-:Y:S01]  /*1ecc0*/  FADD R11, -R16, R164 ;  /* 0x000000a4100b7221 */ /* 0x001fe20000000100 */
[----:B------:R-:W-:Y:S01]  /*1ecd0*/  FMUL R199, R199, 1.4426950216293334961 ;  /* 0x3fb8aa3bc7c77820 */ /* 0x000fe20000400000 */
[----:B------:R-:W-:-:S02]  /*1ece0*/  FMUL R198, R198, 1.4426950216293334961 ;  /* 0x3fb8aa3bc6c67820 */ /* 0x000fc40000400000 */
[----:B------:R-:W-:Y:S01]  /*1ecf0*/  FMUL R11, R11, 1.4426950216293334961 ;  /* 0x3fb8aa3b0b0b7820 */ /* 0x000fe20000400000 */
[----:B------:R-:W-:Y:S01]  /*1ed00*/  FMUL R196, R196, 1.4426950216293334961 ;  /* 0x3fb8aa3bc4c47820 */ /* 0x000fe20000400000 */
[----:B------:R-:W-:Y:S01]  /*1ed10*/  FMUL R195, R195, 1.4426950216293334961 ;  /* 0x3fb8aa3bc3c37820 */ /* 0x000fe20000400000 */
[----:B------:R-:W-:Y:S01]  /*1ed20*/  FMUL R197, R197, 1.4426950216293334961 ;  /* 0x3fb8aa3bc5c57820 */ /* 0x000fe20000400000 */
[----:B------:R-:W-:Y:S01]  /*1ed30*/  FMUL R194, R194, 1.4426950216293334961 ;  /* 0x3fb8aa3bc2c27820 */ /* 0x000fe20000400000 */
[----:B------:R-:W-:Y:S01]  /*1ed40*/  FMUL R193, R193, 1.4426950216293334961 ;  /* 0x3fb8aa3bc1c17820 */ /* 0x000fe20000400000 */
[----:B------:R-:W-:Y:S01]  /*1ed50*/  FMUL R192, R192, 1.4426950216293334961 ;  /* 0x3fb8aa3bc0c07820 */ /* 0x000fe20000400000 */
[----:B------:R-:W0:Y:S08]  /*1ed60*/  MUFU.EX2 R11, R11 ;  /* 0x0000000b000b7308 */ /* 0x000e300000000800 */
[----:B------:R-:W-:Y:S08]  /*1ed70*/  MUFU.EX2 R199, R199 ;  /* 0x000000c700c77308 */ /* 0x000ff00000000800 */
[----:B------:R-:W1:Y:S08]  /*1ed80*/  MUFU.EX2 R198, R198 ;  /* 0x000000c600c67308 */ /* 0x000e700000000800 */
[----:B------:R-:W-:Y:S08]  /*1ed90*/  MUFU.EX2 R196, R196 ;  /* 0x000000c400c47308 */ /* 0x000ff00000000800 */
[----:B------:R-:W2:Y:S08]  /*1eda0*/  MUFU.EX2 R195, R195 ;  /* 0x000000c300c37308 */ /* 0x000eb00000000800 */
[----:B------:R-:W-:Y:S08]  /*1edb0*/  MUFU.EX2 R197, R197 ;  /* 0x000000c500c57308 */ /* 0x000ff00000000800 */
[----:B------:R-:W3:Y:S08]  /*1edc0*/  MUFU.EX2 R194, R194 ;  /* 0x000000c200c27308 */ /* 0x000ef00000000800 */
[----:B------:R-:W-:Y:S08]  /*1edd0*/  MUFU.EX2 R193, R193 ;  /* 0x000000c100c17308 */ /* 0x000ff00000000800 */
[----:B------:R-:W3:Y:S01]  /*1ede0*/  MUFU.EX2 R192, R192 ;  /* 0x000000c000c07308 */ /* 0x000ee20000000800 */
        /* <DEDUP_REMOVED lines=62> */
[-C--:B0-----:R-:W-:Y:S01]  /*1f1d0*/  FMUL R26, R26, R11.reuse ;  /* 0x0000000b1a1a7220 */ /* 0x081fe20000400000 */
        /* <DEDUP_REMOVED lines=65> */
[----:B-1----:R-:W-:-:S02]  /*1f5f0*/  F2FP.BF16.F32.PACK_AB R164, R198, R199 ;  /* 0x000000c7c6a4723e */ /* 0x002fc400000010ff */
[----:B--2---:R-:W-:Y:S02]  /*1f600*/  F2FP.BF16.F32.PACK_AB R166, R195, R196 ;  /* 0x000000c4c3a6723e */ /* 0x004fe400000010ff */
[----:B---3--:R-:W-:Y:S02]  /*1f610*/  F2FP.BF16.F32.PACK_AB R165, R194, R197 ;  /* 0x000000c5c2a5723e */ /* 0x008fe400000010ff */
[----:B------:R-:W-:-:S04]  /*1f620*/  F2FP.BF16.F32.PACK_AB R167, R192, R193 ;  /* 0x000000c1c0a7723e */ /* 0x000fc800000010ff */
[----:B------:R-:W-:Y:S01]  /*1f630*/  WARPGROUP.ARRIVE ;  /* 0x00000000000079c5 */ /* 0x000fe20000000000 */
[----:B------:R-:W-:Y:S01]  /*1f640*/  UMOV UR6, UR34 ;  /* 0x0000002200067c82 */ /* 0x000fe20008000000 */
[----:B------:R-:W-:-:S04]  /*1f650*/  UMOV UR7, UR35 ;  /* 0x0000002300077c82 */ /* 0x000fc80008000000 */
[----:B------:R-:W-:Y:S01]  /*1f660*/  HGMMA.64x256x16.F32.BF16 R24, R164, gdesc[UR4], R24, gsb0 ;  /* 0x03e00004a4187df0 */ /* 0x000fe20008001818 */
[--C-:B------:R-:W-:Y:S01]  /*1f670*/  FADD R191, R191, -R15.reuse ;  /* 0x8000000fbfbf7221 */ /* 0x100fe20000000000 */
[--C-:B------:R-:W-:Y:S01]  /*1f680*/  FADD R190, R161, -R15.reuse ;  /* 0x8000000fa1be7221 */ /* 0x100fe20000000000 */
[--C-:B------:R-:W-:Y:S01]  /*1f690*/  FADD R188, R159, -R15.reuse ;  /* 0x8000000f9fbc7221 */ /* 0x100fe20000000000 */
[----:B------:R-:W-:Y:S01]  /*1f6a0*/  FADD R187, R158, -R15 ;  /* 0x8000000f9ebb7221 */ /* 0x000fe20000000000 */
[--C-:B------:R-:W-:Y:S01]  /*1f6b0*/  FADD R189, R204, -R16.reuse ;  /* 0x80000010ccbd7221 */ /* 0x100fe20000000000 */
[--C-:B------:R-:W-:Y:S01]  /*1f6c0*/  FADD R186, R162, -R16.reuse ;  /* 0x80000010a2ba7221 */ /* 0x100fe20000000000 */
[--C-:B------:R-:W-:Y:S01]  /*1f6d0*/  FADD R185, R157, -R16.reuse ;  /* 0x800000109db97221 */ /* 0x100fe20000000000 */
[----:B------:R-:W-:Y:S01]  /*1f6e0*/  FADD R184, R156, -R16 ;  /* 0x800000109cb87221 */ /* 0x000fe20000000000 */
        /* <DEDUP_REMOVED lines=8> */
[----:B------:R-:W-:Y:S08]  /*1f770*/  MUFU.EX2 R191, R191 ;  /* 0x000000bf00bf7308 */ /* 0x000ff00000000800 */
[----:B------:R-:W0:Y:S08]  /*1f780*/  MUFU.EX2 R190, R190 ;  /* 0x000000be00be7308 */ /* 0x000e300000000800 */
[----:B------:R-:W-:Y:S08]  /*1f790*/  MUFU.EX2 R188, R188 ;  /* 0x000000bc00bc7308 */ /* 0x000ff00000000800 */
[----:B------:R-:W-:Y:S08]  /*1f7a0*/  MUFU.EX2 R187, R187 ;  /* 0x000000bb00bb7308 */ /* 0x000ff00000000800 */
[----:B------:R-:W-:Y:S08]  /*1f7b0*/  MUFU.EX2 R189, R189 ;  /* 0x000000bd00bd7308 */ /* 0x000ff00000000800 */
[----:B------:R-:W1:Y:S08]  /*1f7c0*/  MUFU.EX2 R186, R186 ;  /* 0x000000ba00ba7308 */ /* 0x000e700000000800 */
[----:B------:R-:W-:Y:S08]  /*1f7d0*/  MUFU.EX2 R185, R185 ;  /* 0x000000b900b97308 */ /* 0x000ff00000000800 */
[----:B------:R-:W2:Y:S01]  /*1f7e0*/  MUFU.EX2 R184, R184 ;  /* 0x000000b800b87308 */ /* 0x000ea20000000800 */
[----:B0-----:R-:W-:-:S02]  /*1f7f0*/  F2FP.BF16.F32.PACK_AB R160, R190, R191 ;  /* 0x000000bfbea0723e */ /* 0x001fc400000010ff */
[----:B-1----:R-:W-:Y:S02]  /*1f800*/  F2FP.BF16.F32.PACK_AB R161, R186, R189 ;  /* 0x000000bdbaa1723e */ /* 0x002fe400000010ff */
[----:B------:R-:W-:Y:S01]  /*1f810*/  F2FP.BF16.F32.PACK_AB R162, R187, R188 ;  /* 0x000000bcbba2723e */ /* 0x000fe200000010ff */
[----:B------:R-:W-:Y:S01]  /*1f820*/  UMOV UR6, UR54 ;  /* 0x0000003600067c82 */ /* 0x000fe20008000000 */
[----:B------:R-:W-:Y:S01]  /*1f830*/  UMOV UR7, UR55 ;  /* 0x0000003700077c82 */ /* 0x000fe20008000000 */
[----:B--2---:R-:W-:Y:S01]  /*1f840*/  F2FP.BF16.F32.PACK_AB R163, R184, R185 ;  /* 0x000000b9b8a3723e */ /* 0x004fe200000010ff */
        /* <DEDUP_REMOVED lines=17> */
[----:B------:R-:W0:Y:S01]  /*1f960*/  MUFU.EX2 R182, R182 ;  /* 0x000000b600b67308 */ /* 0x000e220000000800 */
[----:B------:R-:W-:-:S02]  /*1f970*/  WARPGROUP.DEPBAR.LE gsb0, 0x0 ;  /* 0x00008000000079c5 */ /* 0x000fc40000010000 */
[----:B------:R-:W-:-:S06]  /*1f980*/  WARPGROUP.ARRIVE ;  /* 0x00000000000079c5 */ /* 0x000fcc0000000000 */
[----:B------:R-:W-:Y:S01]  /*1f990*/  HGMMA.64x256x16.F32.BF16 R24, R160, gdesc[UR4], R24, gsb0 ;  /* 0x03e00004a0187df0 */ /* 0x000fe20008001818 */
        /* <DEDUP_REMOVED lines=13> */
[----:B------:R-:W-:-:S03]  /*1fa70*/  FADD R177, R173, -R15 ;  /* 0x8000000fadb17221 */ /* 0x000fc60000000000 */
[----:B------:R-:W-:-:S04]  /*1fa80*/  FMUL R152, R152, 1.4426950216293334961 ;  /* 0x3fb8aa3b98987820 */ /* 0x000fc80000400000 */
[----:B------:R0:W-:Y:S01]  /*1fa90*/  MUFU.EX2 R173, R152 ;  /* 0x0000009800ad7308 */ /* 0x0001e20000000800 */
[--C-:B------:R-:W-:Y:S01]  /*1faa0*/  FADD R170, R202, -R15.reuse ;  /* 0x8000000fcaaa7221 */ /* 0x100fe20000000000 */
[----:B------:R-:W-:Y:S01]  /*1fab0*/  FADD R169, R201, -R15 ;  /* 0x8000000fc9a97221 */ /* 0x000fe20000000000 */
[--C-:B------:R-:W-:Y:S01]  /*1fac0*/  FADD R181, R181, -R16.reuse ;  /* 0x80000010b5b57221 */ /* 0x100fe20000000000 */
[--C-:B------:R-:W-:Y:S01]  /*1fad0*/  FADD R153, R168, -R16.reuse ;  /* 0x80000010a8997221 */ /* 0x100fe20000000000 */
[--C-:B0-----:R-:W-:Y:S01]  /*1fae0*/  FADD R152, R176, -R16.reuse ;  /* 0x80000010b0987221 */ /* 0x101fe20000000000 */
[----:B------:R-:W-:-:S03]  /*1faf0*/  FADD R176, R174, -R16 ;  /* 0x80000010aeb07221 */ /* 0x000fc60000000000 */
[----:B------:R-:W-:Y:S01]  /*1fb00*/  FMUL R152, R152, 1.4426950216293334961 ;  /* 0x3fb8aa3b98987820 */ /* 0x000fe20000400000 */
[----:B------:R-:W-:Y:S01]  /*1fb10*/  FMUL R170, R170, 1.4426950216293334961 ;  /* 0x3fb8aa3baaaa7820 */ /* 0x000fe20000400000 */
[----:B------:R-:W-:Y:S01]  /*1fb20*/  FMUL R169, R169, 1.4426950216293334961 ;  /* 0x3fb8aa3ba9a97820 */ /* 0x000fe20000400000 */
[----:B------:R-:W-:Y:S01]  /*1fb30*/  FMUL R177, R177, 1.4426950216293334961 ;  /* 0x3fb8aa3bb1b17820 */ /* 0x000fe20000400000 */
[----:B------:R-:W-:Y:S01]  /*1fb40*/  FMUL R176, R176, 1.4426950216293334961 ;  /* 0x3fb8aa3bb0b07820 */ /* 0x000fe20000400000 */
[----:B------:R-:W-:Y:S01]  /*1fb50*/  FMUL R181, R181, 1.4426950216293334961 ;  /* 0x3fb8aa3bb5b57820 */ /* 0x000fe20000400000 */
[----:B------:R0:W-:Y:S02]  /*1fb60*/  MUFU.EX2 R168, R152 ;  /* 0x0000009800a87308 */ /* 0x0001e40000000800 */
[----:B0-----:R-:W-:-:S06]  /*1fb70*/  FMUL R152, R153, 1.4426950216293334961 ;  /* 0x3fb8aa3b99987820 */ /* 0x001fcc0000400000 */
[----:B------:R-:W-:Y:S08]  /*1fb80*/  MUFU.EX2 R170, R170 ;  /* 0x000000aa00aa7308 */ /* 0x000ff00000000800 */
[----:B------:R-:W0:Y:S08]  /*1fb90*/  MUFU.EX2 R169, R169 ;  /* 0x000000a900a97308 */ /* 0x000e300000000800 */
[----:B------:R-:W-:Y:S08]  /*1fba0*/  MUFU.EX2 R177, R177 ;  /* 0x000000b100b17308 */ /* 0x000ff00000000800 */
[----:B------:R0:W1:Y:S01]  /*1fbb0*/  MUFU.EX2 R174, R152 ;  /* 0x0000009800ae7308 */ /* 0x0000620000000800 */
[----:B------:R-:W-:-:S02]  /*1fbc0*/  WARPGROUP.DEPBAR.LE gsb0, 0x0 ;  /* 0x00008000000079c5 */ /* 0x000fc40000010000 */
[----:B------:R-:W-:-:S06]  /*1fbd0*/  WARPGROUP.ARRIVE ;  /* 0x00000000000079c5 */ /* 0x000fcc0000000000 */
[----:B------:R-:W-:Y:S01]  /*1fbe0*/  HGMMA.64x256x16.F32.BF16 R24, R156, gdesc[UR4], R24, gsb0 ;  /* 0x03e000049c187df0 */ /* 0x000fe20008001818 */
        /* <DEDUP_REMOVED lines=8> */
[----:B------:R-:W-:-:S03]  /*1fc70*/  WARPGROUP.DEPBAR.LE gsb0, 0x0 ;  /* 0x00008000000079c5 */ /* 0x000fc60000010000 */
[----:B------:R-:W-:-:S07]  /*1fc80*/  WARPGROUP.ARRIVE ;  /* 0x00000000000079c5 */ /* 0x000fce0000000000 */
[----:B------:R-:W-:Y:S03]  /*1fc90*/  HGMMA.64x256x16.F32.BF16 R24, R152, gdesc[UR4], R24, gsb0 ;  /* 0x03e0000498187df0 */ /* 0x000fe60008001818 */
[----:B------:R-:W-:Y:S02]  /*1fca0*/  WARPGROUP.DEPBAR.LE gsb0, 0x0 ;  /* 0x00008000000079c5 */ /* 0x000fe40000010000 */
[----:B------:R-:W-:Y:S04]  /*1fcb0*/  STL.64 [R1], R24 ;  /* 0x0000001801007387 */ /* 0x000fe80000100a00 */
        /* <DEDUP_REMOVED lines=127> */
[----:B------:R-:W-:Y:S01]  /*204b0*/  UMOV UR6, UR18 ;  /* 0x0000001200067c82 */ /* 0x000fe20008000000 */
[----:B------:R-:W-:-:S02]  /*204c0*/  UMOV UR7, UR19 ;  /* 0x0000001300077c82 */ /* 0x000fc40008000000 */
[----:B------:R-:W5:Y:S04]  /*204d0*/  LDL.LU R204, [R1+0x7f8] ;  /* 0x0007f80001cc7983 */ /* 0x000f680000300800 */
[----:B------:R-:W5:Y:S04]  /*204e0*/  LDL.LU R202, [R1+0x7fc] ;  /* 0x0007fc0001ca7983 */ /* 0x000f680000300800 */
[----:B------:R-:W5:Y:S04]  /*204f0*/  LDL.LU R203, [R1+0x800] ;  /* 0x0008000001cb7983 */ /* 0x000f680000300800 */
[----:B------:R-:W5:Y:S04]  /*20500*/  LDL.LU R201, [R1+0x7f4] ;  /* 0x0007f40001c97983 */ /* 0x000f680000300800 */
[----:B------:R-:W5:Y:S01]  /*20510*/  LDL R200, [R1+0xc0c] ;  /* 0x000c0c0001c87983 */ /* 0x000f620000100800 */
[-C--:B--2---:R-:W-:Y:S01]  /*20520*/  FMUL R150, R150, R11.reuse ;  /* 0x0000000b96967220 */ /* 0x084fe20000400000 */
[-C--:B------:R-:W-:Y:S01]  /*20530*/  FMUL R151, R151, R11.reuse ;  /* 0x0000000b97977220 */ /* 0x080fe20000400000 */
[-C--:B---3--:R-:W-:Y:S01]  /*20540*/  FMUL R148, R148, R12.reuse ;  /* 0x0000000c94947220 */ /* 0x088fe20000400000 */
        /* <DEDUP_REMOVED lines=141> */
[----:B------:R-:W0:Y:S01]  /*20e20*/  S2R R250, SR_CTAID.X ;  /* 0x0000000000fa7919 */ /* 0x000e220000002500 */
[----:B------:R-:W-:Y:S02]  /*20e30*/  WARPGROUP.DEPBAR.LE gsb0, 0x0 ;  /* 0x00008000000079c5 */ /* 0x000fe40000010000 */
[----:B------:R-:W-:-:S15]  /*20e40*/  WARPGROUP.ARRIVE ;  /* 0x00000000000079c5 */ /* 0x000fde0000000000 */
[----:B------:R-:W-:-:S07]  /*20e50*/  NOP ;  /* 0x0000000000007918 */ /* 0x000fce0000000000 */
[----:B------:R-:W-:Y:S01]  /*20e60*/  HGMMA.64x256x16.F32.BF16 R24, R152, gdesc[UR4], R24, gsb0 ;  /* 0x03e0000498187df0 */ /* 0x000fe20008001818 */
[----:B------:R-:W-:-:S04]  /*20e70*/  FADD R157, R197, R194 ;  /* 0x000000c2c59d7221 */ /* 0x000fc80000000000 */
        /* <DEDUP_REMOVED lines=13> */
[----:B------:R-:W-:-:S05]  /*20f50*/  FADD R157, R181, R157 ;  /* 0x0000009db59d7221 */ /* 0x000fca0000000000 */
[----:B------:R-:W-:Y:S01]  /*20f60*/  SHFL.BFLY PT, R159, R157, 0x2, 0x1f ;  /* 0x0c401f009d9f7f89 */ /* 0x000fe200000e0000 */
[----:B------:R-:W-:-:S04]  /*20f70*/  IADD3 R251, P0, R251, 0x40, RZ ;  /* 0x00000040fbfb7810 */ /* 0x000fc80007f1e0ff */
[----:B------:R-:W-:Y:S02]  /*20f80*/  IADD3.X R252, RZ, R252, RZ, P0, !PT ;  /* 0x000000fcfffc7210 */ /* 0x000fe400007fe4ff */
[----:B------:R-:W-:Y:S02]  /*20f90*/  LEA R0, R200, R0, 0x6 ;  /* 0x00000000c8007211 */ /* 0x000fe400078e30ff */
[----:B------:R-:W-:Y:S01]  /*20fa0*/  LEA R4, R5, R4, 0x6 ;  /* 0x0000000405047211 */ /* 0x000fe200078e30ff */
[----:B------:R-:W-:Y:S02]  /*20fb0*/  WARPGROUP.DEPBAR.LE gsb0, 0x0 ;  /* 0x00008000000079c5 */ /* 0x000fe40000010000 */
[----:B------:R-:W-:Y:S01]  /*20fc0*/  FADD R153, R249, R248 ;  /* 0x000000f8f9997221 */ /* 0x000fe20000000000 */
[----:B------:R-:W-:Y:S01]  /*20fd0*/  FADD R152, R245, R244 ;  /* 0x000000f4f5987221 */ /* 0x000fe20000000000 */
[----:B------:R-:W-:Y:S02]  /*20fe0*/  FADD R155, R199, R198 ;  /* 0x000000c6c79b7221 */ /* 0x000fe40000000000 */
[----:B------:R-:W-:Y:S01]  /*20ff0*/  FADD R153, R246, R153 ;  /* 0x00000099f6997221 */ /* 0x000fe20000000000 */
[----:B------:R-:W-:Y:S01]  /*21000*/  FADD R152, R243, R152 ;  /* 0x00000098f3987221 */ /* 0x000fe20000000000 */
[----:B------:R-:W-:-:S02]  /*21010*/  FADD R155, R196, R155 ;  /* 0x0000009bc49b7221 */ /* 0x000fc40000000000 */
[----:B------:R-:W-:Y:S01]  /*21020*/  FADD R153, R247, R153 ;  /* 0x00000099f7997221 */ /* 0x000fe20000000000 */
[----:B------:R-:W-:Y:S01]  /*21030*/  FADD R152, R242, R152 ;  /* 0x00000098f2987221 */ /* 0x000fe20000000000 */
[----:B------:R-:W-:Y:S02]  /*21040*/  FADD R155, R195, R155 ;  /* 0x0000009bc39b7221 */ /* 0x000fe40000000000 */
        /* <DEDUP_REMOVED lines=35> */
[----:B------:R-:W-:-:S03]  /*21280*/  FADD R155, R177, R155 ;  /* 0x0000009bb19b7221 */ /* 0x000fc60000000000 */
[----:B------:R-:W1:Y:S04]  /*21290*/  SHFL.BFLY PT, R156, R153, 0x2, 0x1f ;  /* 0x0c401f00999c7f89 */ /* 0x000e6800000e0000 */
[----:B------:R-:W2:Y:S04]  /*212a0*/  SHFL.BFLY PT, R154, R152, 0x2, 0x1f ;  /* 0x0c401f00989a7f89 */ /* 0x000ea800000e0000 */
[----:B------:R-:W3:Y:S01]  /*212b0*/  SHFL.BFLY PT, R158, R155, 0x2, 0x1f ;  /* 0x0c401f009b9e7f89 */ /* 0x000ee200000e0000 */
[----:B-1----:R-:W-:Y:S01]  /*212c0*/  FADD R156, R153, R156 ;  /* 0x0000009c999c7221 */ /* 0x002fe20000000000 */
[----:B--2---:R-:W-:Y:S01]  /*212d0*/  FADD R154, R152, R154 ;  /* 0x0000009a989a7221 */ /* 0x004fe20000000000 */
[----:B------:R-:W-:Y:S01]  /*212e0*/  FADD R152, R157, R159 ;  /* 0x0000009f9d987221 */ /* 0x000fe20000000000 */
[----:B---3--:R-:W-:-:S02]  /*212f0*/  FADD R153, R155, R158 ;  /* 0x0000009e9b997221 */ /* 0x008fc40000000000 */
[----:B------:R-:W1:Y:S04]  /*21300*/  SHFL.BFLY PT, R158, R156, 0x1, 0x1f ;  /* 0x0c201f009c9e7f89 */ /* 0x000e6800000e0000 */
[----:B------:R-:W2:Y:S04]  /*21310*/  SHFL.BFLY PT, R155, R154, 0x1, 0x1f ;  /* 0x0c201f009a9b7f89 */ /* 0x000ea800000e0000 */
[----:B------:R-:W3:Y:S04]  /*21320*/  SHFL.BFLY PT, R157, R153, 0x1, 0x1f ;  /* 0x0c201f00999d7f89 */ /* 0x000ee800000e0000 */
[----:B------:R-:W4:Y:S01]  /*21330*/  SHFL.BFLY PT, R159, R152, 0x1, 0x1f ;  /* 0x0c201f00989f7f89 */ /* 0x000f2200000e0000 */
[----:B-1----:R-:W-:Y:S01]  /*21340*/  FADD R156, R156, R158 ;  /* 0x0000009e9c9c7221 */ /* 0x002fe20000000000 */
[----:B--2---:R-:W-:-:S03]  /*21350*/  FADD R154, R154, R155 ;  /* 0x0000009b9a9a7221 */ /* 0x004fc60000000000 */
[----:B------:R-:W-:Y:S01]  /*21360*/  FFMA R204, R14, R204, R156 ;  /* 0x000000cc0ecc7223 */ /* 0x000fe2000000009c */
[----:B---3--:R-:W-:Y:S01]  /*21370*/  FADD R153, R153, R157 ;  /* 0x0000009d99997221 */ /* 0x008fe20000000000 */
[----:B------:R-:W-:Y:S01]  /*21380*/  FFMA R202, R13, R202, R154 ;  /* 0x000000ca0dca7223 */ /* 0x000fe2000000009a */
[----:B----4-:R-:W-:Y:S02]  /*21390*/  FADD R152, R152, R159 ;  /* 0x0000009f98987221 */ /* 0x010fe40000000000 */
[----:B------:R-:W-:Y:S01]  /*213a0*/  FFMA R203, R12, R203, R153 ;  /* 0x000000cb0ccb7223 */ /* 0x000fe20000000099 */
[----:B------:R-:W-:Y:S01]  /*213b0*/  STL [R1+0x7f8], R204 ;  /* 0x0007f8cc01007387 */ /* 0x000fe20000100800 */
[----:B------:R-:W-:-:S03]  /*213c0*/  FFMA R201, R11, R201, R152 ;  /* 0x000000c90bc97223 */ /* 0x000fc60000000098 */
[----:B------:R0:W-:Y:S04]  /*213d0*/  STL [R1+0x7fc], R202 ;  /* 0x0007fcca01007387 */ /* 0x0001e80000100800 */
[----:B------:R1:W-:Y:S04]  /*213e0*/  STL [R1+0x7a8], R251 ;  /* 0x0007a8fb01007387 */ /* 0x0003e80000100800 */
[----:B------:R1:W-:Y:S01]  /*213f0*/  STL [R1+0x800], R203 ;  /* 0x000800cb01007387 */ /* 0x0003e20000100800 */
[----:B0-----:R-:W-:-:S03]  /*21400*/  SHF.L.U32 R202, R250, 0x8, RZ ;  /* 0x00000008faca7819 */ /* 0x001fc600000006ff */
[----:B------:R1:W-:Y:S04]  /*21410*/  STL [R1+0x7c4], R252 ;  /* 0x0007c4fc01007387 */ /* 0x0003e80000100800 */
[----:B------:R1:W-:Y:S04]  /*21420*/  STL [R1+0x7f4], R201 ;  /* 0x0007f4c901007387 */ /* 0x0003e80000100800 */
[----:B------:R1:W-:Y:S01]  /*21430*/  STL [R1+0x60c], R17 ;  /* 0x00060c1101007387 */ /* 0x0003e20000100800 */
[----:B------:R-:W-:-:S03]  /*21440*/  IADD3 R202, R202, 0x100, RZ ;  /* 0x00000100caca7810 */ /* 0x000fc60007ffe0ff */
[----:B------:R1:W-:Y:S04]  /*21450*/  STL [R1+0x608], R18 ;  /* 0x0006081201007387 */ /* 0x0003e80000100800 */
[----:B------:R1:W-:Y:S04]  /*21460*/  STL [R1+0x7e4], R17 ;  /* 0x0007e41101007387 */ /* 0x0003e80000100800 */
[----:B------:R1:W-:Y:S04]  /*21470*/  STL [R1+0x7e8], R18 ;  /* 0x0007e81201007387 */ /* 0x0003e80000100800 */
[----:B------:R1:W-:Y:S01]  /*21480*/  STL [R1+0x604], R15 ;  /* 0x0006040f01007387 */ /* 0x0003e20000100800 */
[----:B------:R-:W-:-:S03]  /*21490*/  ISETP.GE.U32.AND P0, PT, R251, R202, PT ;  /* 0x000000cafb00720c */ /* 0x000fc60003f06070 */
[----:B------:R1:W-:Y:S04]  /*214a0*/  STL [R1+0x600], R16 ;  /* 0x0006001001007387 */ /* 0x0003e80000100800 */
[----:B------:R1:W-:Y:S04]  /*214b0*/  STL [R1+0x7ec], R15 ;  /* 0x0007ec0f01007387 */ /* 0x0003e80000100800 */
[----:B------:R1:W-:Y:S01]  /*214c0*/  STL [R1+0x7f0], R16 ;  /* 0x0007f01001007387 */ /* 0x0003e20000100800 */
[----:B------:R-:W-:-:S13]  /*214d0*/  ISETP.GE.U32.AND.EX P0, PT, R252, RZ, PT, P0 ;  /* 0x000000fffc00720c */ /* 0x000fda0003f06100 */
[----:B-1----:R-:W-:Y:S05]  /*214e0*/  @!P0 BRA `(.L_x_1) ;  /* 0xffffff28004c8947 */ /* 0x002fea000383ffff */
.L_x_0:
[----:B------:R-:W2:Y:S04]  /*214f0*/  LDL.LU R12, [R1+0x1f0] ;  /* 0x0001f000010c7983 */ /* 0x000ea80000300800 */
[----:B------:R-:W3:Y:S04]  /*21500*/  LDL.LU R161, [R1] ;  /* 0x0000000001a17983 */ /* 0x000ee80000300800 */
[----:B------:R-:W4:Y:S04]  /*21510*/  LDL.LU R165, [R1+0x8] ;  /* 0x0000080001a57983 */ /* 0x000f280000300800 */
[----:B------:R-:W5:Y:S04]  /*21520*/  LDL.LU R159, [R1+0x400] ;  /* 0x00040000019f7983 */ /* 0x000f680000300800 */
[----:B------:R-:W2:Y:S04]  /*21530*/  LDL.LU R160, [R1+0x408] ;  /* 0x0004080001a07983 */ /* 0x000ea80000300800 */
[----:B------:R-:W5:Y:S04]  /*21540*/  LDL.LU R11, [R1+0x1b4] ;  /* 0x0001b400010b7983 */ /* 0x000f680000300800 */
[----:B------:R-:W5:Y:S04]  /*21550*/  LDL.LU R157, [R1+0x1ec] ;  /* 0x0001ec00019d7983 */ /* 0x000f680000300800 */
[----:B------:R-:W5:Y:S04]  /*21560*/  LDL.LU R156, [R1+0x1e8] ;  /* 0x0001e800019c7983 */ /* 0x000f680000300800 */
[----:B------:R-:W5:Y:S04]  /*21570*/  LDL.LU R155, [R1+0x1e4] ;  /* 0x0001e400019b7983 */ /* 0x000f680000300800 */
[----:B------:R-:W5:Y:S04]  /*21580*/  LDL.LU R154, [R1+0x1e0] ;  /* 0x0001e000019a7983 */ /* 0x000f680000300800 */
[----:B------:R-:W5:Y:S04]  /*21590*/  LDL.LU R153, [R1+0x1dc] ;  /* 0x0001dc0001997983 */ /* 0x000f680000300800 */
[----:B------:R-:W5:Y:S04]  /*215a0*/  LDL.LU R164, [R1+0x7f8] ;  /* 0x0007f80001a47983 */ /* 0x000f680000300800 */
        /* <DEDUP_REMOVED lines=12> */
[----:B------:R-:W5:Y:S01]  /*21670*/  LDL.LU R6, [R1+0xc18] ;  /* 0x000c180001067983 */ /* 0x000f620000300800 */
[----:B------:R-:W0:Y:S01]  /*21680*/  S2R R166, SR_TID.X ;  /* 0x0000000000a67919 */ /* 0x000e220000002100 */
[----:B------:R-:W1:Y:S01]  /*21690*/  S2R R167, SR_CgaCtaId ;  /* 0x0000000000a77919 */ /* 0x000e620000008800 */
[----:B0-----:R-:W-:-:S02]  /*216a0*/  LOP3.LUT R0, R166, 0xff, RZ, 0xc0, !PT ;  /* 0x000000ffa6007812 */ /* 0x001fc400078ec0ff */
[C---:B------:R-:W-:Y:S02]  /*216b0*/  LOP3.LUT R252, R166.reuse, 0xe0, RZ, 0xc0, !PT ;  /* 0x000000e0a6fc7812 */ /* 0x040fe400078ec0ff */
[----:B------:R-:W-:Y:S02]  /*216c0*/  SHF.L.U32 R3, R166, 0x1, RZ ;  /* 0x00000001a6037819 */ /* 0x000fe400000006ff */
[----:B------:R-:W-:Y:S02]  /*216d0*/  SHF.R.U32.HI R4, RZ, 0x1, R166 ;  /* 0x00000001ff047819 */ /* 0x000fe400000116a6 */
[----:B------:R-:W-:-:S04]  /*216e0*/  MOV R166, 0x400 ;  /* 0x0000040000a67802 */ /* 0x000fc80000000f00 */
[----:B-1----:R-:W-:Y:S02]  /*216f0*/  LEA R166, R167, R166, 0x18 ;  /* 0x000000a6a7a67211 */ /* 0x002fe400078ec0ff */
[----:B------:R-:W-:Y:S02]  /*21700*/  LOP3.LUT R3, R3, 0x1f8, RZ, 0xc0, !PT ;  /* 0x000001f803037812 */ /* 0x000fe400078ec0ff */
[----:B------:R-:W-:Y:S02]  /*21710*/  LEA R0, R0, R166, 0x4 ;  /* 0x000000a600007211 */ /* 0x000fe400078e20ff */
[----:B------:R-:W-:-:S03]  /*21720*/  LOP3.LUT R4, R4, 0x4, RZ, 0xc0, !PT ;  /* 0x0000000404047812 */ /* 0x000fc600078ec0ff */
[----:B------:R0:W-:Y:S02]  /*21730*/  STL [R1+0xd4c], R0 ;  /* 0x000d4c0001007387 */ /* 0x0001e40000100800 */
[----:B0-----:R-:W-:Y:S01]  /*21740*/  IADD3 R0, R166, R3, RZ ;  /* 0x00000003a6007210 */ /* 0x001fe20007ffe0ff */
[----:B------:R-:W-:Y:S01]  /*21750*/  FMUL R10, R151, 0.25 ;  /* 0x3e800000970a7820 */ /* 0x000fe20000400000 */
[----:B------:R-:W-:Y:S01]  /*21760*/  FMUL R9, R150, 0.25 ;  /* 0x3e80000096097820 */ /* 0x000fe20000400000 */
[----:B----4-:R-:W-:Y:S01]  /*21770*/  FMUL R2, R165, 0.25 ;  /* 0x3e800000a5027820 */ /* 0x010fe20000400000 */
[----:B---3--:R-:W-:Y:S01]  /*21780*/  FMUL R8, R161, 0.25 ;  /* 0x3e800000a1087820 */ /* 0x008fe20000400000 */
[----:B--2---:R-:W-:Y:S02]  /*21790*/  MOV R5, R168 ;  /* 0x000000a800057202 */ /* 0x004fe40000000f00 */
[----:B-----5:R-:W-:Y:S02]  /*217a0*/  LEA R252, R252, R7, 0x3 ;  /* 0x00000007fcfc7211 */ /* 0x020fe400078e18ff */
[----:B------:R-:W-:-:S03]  /*217b0*/  IADD3 R3, R4, R6, RZ ;  /* 0x0000000604037210 */ /* 0x000fc60007ffe0ff */
[----:B------:R-:W-:Y:S01]  /*217c0*/  STL [R1+0xd50], R252 ;  /* 0x000d50fc01007387 */ /* 0x000fe20000100800 */
[----:B------:R-:W-:Y:S01]  /*217d0*/  BAR.SYNC.DEFER_BLOCKING 0x0 ;  /* 0x0000000000007b1d */ /* 0x000fe20000010000 */
[----:B------:R-:W-:Y:S02]  /*217e0*/  FSETP.GT.AND P1, PT, |R5|, 8.50705917302346158658e+37, PT ;  /* 0x7e8000000500780b */ /* 0x000fe40003f24200 */
[----:B------:R-:W-:-:S03]  /*217f0*/  MOV R4, R162 ;  /* 0x000000a200047202 */ /* 0x000fc60000000f00 */
[----:B------:R0:W-:Y:S04]  /*21800*/  STL [R1+0xd40], R0 ;  /* 0x000d400001007387 */ /* 0x0001e80000100800 */
[----:B------:R1:W-:Y:S01]  /*21810*/  STL [R1+0xd44], R3 ;  /* 0x000d440301007387 */ /* 0x0003e20000100800 */
[----:B------:R-:W-:Y:S01]  /*21820*/  FMUL R7, R160, 0.25 ;  /* 0x3e800000a0077820 */ /* 0x000fe20000400000 */
[----:B------:R-:W-:Y:S02]  /*21830*/  FSETP.GT.AND P0, PT, |R4|, 8.50705917302346158658e+37, PT ;  /* 0x7e8000000400780b */ /* 0x000fe40003f04200 */
[----:B0-----:R-:W-:Y:S02]  /*21840*/  FSEL R0, R2, R165, P1 ;  /* 0x000000a502007208 */ /* 0x001fe40000800000 */
[----:B-1----:R-:W-:-:S02]  /*21850*/  MOV R3, R163 ;  /* 0x000000a300037202 */ /* 0x002fc40000000f00 */
[----:B------:R-:W-:Y:S02]  /*21860*/  MOV R2, R164 ;  /* 0x000000a400027202 */ /* 0x000fe40000000f00 */
[----:B------:R-:W-:Y:S01]  /*21870*/  FSETP.GT.AND P3, PT, |R3|, 8.50705917302346158658e+37, PT ;  /* 0x7e8000000300780b */ /* 0x000fe20003f64200 */
[----:B------:R0:W-:Y:S01]  /*21880*/  STL [R1+0x870], R0 ;  /* 0x0008700001007387 */ /* 0x0001e20000100800 */
[----:B------:R-:W-:Y:S01]  /*21890*/  FMUL R6, R159, 0.25 ;  /* 0x3e8000009f067820 */ /* 0x000fe20000400000 */
[----:B------:R-:W-:Y:S02]  /*218a0*/  FSEL R8, R8, R161, P0 ;  /* 0x000000a108087208 */ /* 0x000fe40000000000 */
[----:B------:R-:W-:Y:S02]  /*218b0*/  FSETP.GT.AND P2, PT, |R2|, 8.50705917302346158658e+37, PT ;  /* 0x7e8000000200780b */ /* 0x000fe40003f44200 */
[----:B0-----:R-:W-:Y:S01]  /*218c0*/  FSEL R0, R7, R160, P3 ;  /* 0x000000a007007208 */ /* 0x001fe20001800000 */
[----:B------:R-:W-:Y:S01]  /*218d0*/  STL [R1+0x864], R8 ;  /* 0x0008640801007387 */ /* 0x000fe20000100800 */
[----:B------:R-:W-:-:S02]  /*218e0*/  FSEL R7, R6, R159, P2 ;  /* 0x0000009f06077208 */ /* 0x000fc40001000000 */
[----:B------:R-:W-:Y:S01]  /*218f0*/  FSEL R6, R10, R151, P1 ;  /* 0x000000970a067208 */ /* 0x000fe20000800000 */
[----:B------:R0:W-:Y:S01]  /*21900*/  STL [R1+0x86c], R0 ;  /* 0x00086c0001007387 */ /* 0x0001e20000100800 */
[----:B------:R-:W-:-:S03]  /*21910*/  FMUL R10, R149, 0.25 ;  /* 0x3e800000950a7820 */ /* 0x000fc60000400000 */
[----:B------:R1:W-:Y:S01]  /*21920*/  STL [R1+0x868], R7 ;  /* 0x0008680701007387 */ /* 0x0003e20000100800 */
[----:B0-----:R-:W-:Y:S01]  /*21930*/  FSEL R0, R9, R150, P1 ;  /* 0x0000009609007208 */ /* 0x001fe20000800000 */
[----:B------:R-:W-:Y:S02]  /*21940*/  FMUL R9, R148, 0.25 ;  /* 0x3e80000094097820 */ /* 0x000fe40000400000 */
[----:B------:R0:W-:Y:S01]  /*21950*/  STL [R1+0x860], R6 ;  /* 0x0008600601007387 */ /* 0x0001e20000100800 */
[----:B------:R-:W-:Y:S01]  /*21960*/  FMUL R8, R147, 0.25 ;  /* 0x3e80000093087820 */ /* 0x000fe20000400000 */
[----:B------:R-:W-:Y:S01]  /*21970*/  FSEL R10, R10, R149, P0 ;  /* 0x000000950a0a7208 */ /* 0x000fe20000000000 */
[----:B-1----:R-:W-:Y:S01]  /*21980*/  FMUL R7, R146, 0.25 ;  /* 0x3e80000092077820 */ /* 0x002fe20000400000 */
[----:B------:R1:W-:Y:S02]  /*21990*/  STL [R1+0x858], R0 ;  /* 0x0008580001007387 */ /* 0x0003e40000100800 */
[----:B------:R-:W-:Y:S01]  /*219a0*/  FSEL R8, R8, R147, P1 ;  /* 0x0000009308087208 */ /* 0x000fe20000800000 */
[----:B0-----:R-:W-:Y:S01]  /*219b0*/  FMUL R6, R145, 0.25 ;  /* 0x3e80000091067820 */ /* 0x001fe20000400000 */
[----:B-1----:R-:W-:Y:S01]  /*219c0*/  FSEL R0, R9, R148, P0 ;  /* 0x0000009409007208 */ /* 0x002fe20000000000 */
[----:B------:R0:W-:Y:S01]  /*219d0*/  STL [R1+0x85c], R10 ;  /* 0x00085c0a01007387 */ /* 0x0001e20000100800 */
[----:B------:R-:W-:Y:S01]  /*219e0*/  FSEL R7, R7, R146, P1 ;  /* 0x0000009207077208 */ /* 0x000fe20000800000 */
[----:B------:R-:W-:-:S02]  /*219f0*/  FMUL R9, R143, 0.25 ;  /* 0x3e8000008f097820 */ /* 0x000fc40000400000 */
[----:B------:R1:W-:Y:S01]  /*21a00*/  STL [R1+0x854], R0 ;  /* 0x0008540001007387 */ /* 0x0003e20000100800 */
[----:B0-----:R-:W-:-:S03]  /*21a10*/  FMUL R10, R144, 0.25 ;  /* 0x3e800000900a7820 */ /* 0x001fc60000400000 */
[----:B------:R0:W-:Y:S01]  /*21a20*/  STL [R1+0x850], R8 ;  /* 0x0008500801007387 */ /* 0x0001e20000100800 */
[----:B-1----:R-:W-:-:S03]  /*21a30*/  FSEL R0, R6, R145, P0 ;  /* 0x0000009106007208 */ /* 0x002fc60000000000 */
[----:B------:R1:W-:Y:S01]  /*21a40*/  STL [R1+0x848], R7 ;  /* 0x0008480701007387 */ /* 0x0003e20000100800 */
[----:B------:R-:W-:Y:S01]  /*21a50*/  FSEL R10, R10, R144, P0 ;  /* 0x000000900a0a7208 */ /* 0x000fe20000000000 */
[----:B------:R-:W-:Y:S02]  /*21a60*/  FMUL R6, R140, 0.25 ;  /* 0x3e8000008c067820 */ /* 0x000fe40000400000 */
[----:B------:R2:W-:Y:S01]  /*21a70*/  STL [R1+0x84c], R0 ;  /* 0x00084c0001007387 */ /* 0x0005e20000100800 */
[----:B0-----:R-:W-:Y:S01]  /*21a80*/  FMUL R8, R142, 0.25 ;  /* 0x3e8000008e087820 */ /* 0x001fe20000400000 */
[----:B-1----:R-:W-:Y:S01]  /*21a90*/  FMUL R7, R141, 0.25 ;  /* 0x3e8000008d077820 */ /* 0x002fe20000400000 */
[----:B--2---:R-:W-:Y:S01]  /*21aa0*/  FSEL R0, R9, R143, P1 ;  /* 0x0000008f09007208 */ /* 0x004fe20000800000 */
[----:B------:R0:W-:Y:S02]  /*21ab0*/  STL [R1+0x844], R10 ;  /* 0x0008440a01007387 */ /* 0x0001e40000100800 */
[----:B------:R-:W-:-:S02]  /*21ac0*/  FSEL R8, R8, R142, P1 ;  /* 0x0000008e08087208 */ /* 0x000fc40000800000 */
[----:B------:R-:W-:Y:S01]  /*21ad0*/  FSEL R7, R7, R141, P0 ;  /* 0x0000008d07077208 */ /* 0x000fe20000000000 */
[----:B------:R1:W-:Y:S01]  /*21ae0*/  STL [R1+0x840], R0 ;  /* 0x0008400001007387 */ /* 0x0003e20000100800 */
[----:B------:R-:W-:Y:S01]  /*21af0*/  FMUL R9, R138, 0.25 ;  /* 0x3e8000008a097820 */ /* 0x000fe20000400000 */
[----:B0-----:R-:W-:Y:S02]  /*21b00*/  FMUL R10, R139, 0.25 ;  /* 0x3e8000008b0a7820 */ /* 0x001fe40000400000 */
        /* <DEDUP_REMOVED lines=337> */
[----:B-1----:R-:W-:-:S04]  /*23020*/  FMUL R7, R26, 0.25 ;  /* 0x3e8000001a077820 */ /* 0x002fc80000400000 */
[----:B------:R-:W-:Y:S02]  /*23030*/  FSEL R8, R8, R27, P1 ;  /* 0x0000001b08087208 */ /* 0x000fe40000800000 */
[----:B--2---:R-:W-:Y:S01]  /*23040*/  FSEL R0, R9, R28, P0 ;  /* 0x0000001c09007208 */ /* 0x004fe20000000000 */
[----:B------:R0:W-:Y:S01]  /*23050*/  STL [R1+0x67c], R10 ;  /* 0x00067c0a01007387 */ /* 0x0001e20000100800 */
[----:B------:R-:W-:Y:S01]  /*23060*/  FSEL R7, R7, R26, P1 ;  /* 0x0000001a07077208 */ /* 0x000fe20000800000 */
[----:B------:R-:W-:Y:S02]  /*23070*/  FMUL R9, R15, 0.25 ;  /* 0x3e8000000f097820 */ /* 0x000fe40000400000 */
[----:B------:R1:W-:Y:S04]  /*23080*/  STL [R1+0x674], R0 ;  /* 0x0006740001007387 */ /* 0x0003e80000100800 */
[----:B------:R2:W-:Y:S01]  /*23090*/  STL [R1+0x670], R8 ;  /* 0x0006700801007387 */ /* 0x0005e20000100800 */
[----:B0-----:R-:W-:Y:S01]  /*230a0*/  FMUL R10, R24, 0.25 ;  /* 0x3e800000180a7820 */ /* 0x001fe20000400000 */
[----:B-1----:R-:W-:-:S02]  /*230b0*/  FSEL R0, R6, R25, P0 ;  /* 0x0000001906007208 */ /* 0x002fc40000000000 */
[----:B------:R0:W-:Y:S02]  /*230c0*/  STL [R1+0x668], R7 ;  /* 0x0006680701007387 */ /* 0x0001e40000100800 */
[----:B------:R-:W-:Y:S01]  /*230d0*/  FSEL R10, R10, R24, P0 ;  /* 0x000000180a0a7208 */ /* 0x000fe20000000000 */
[----:B--2---:R-:W-:Y:S01]  /*230e0*/  FMUL R8, R14, 0.25 ;  /* 0x3e8000000e087820 */ /* 0x004fe20000400000 */
[----:B------:R1:W-:Y:S01]  /*230f0*/  STL [R1+0x66c], R0 ;  /* 0x00066c0001007387 */ /* 0x0003e20000100800 */
[----:B------:R-:W-:Y:S01]  /*23100*/  FMUL R6, R12, 0.25 ;  /* 0x3e8000000c067820 */ /* 0x000fe20000400000 */
[----:B0-----:R-:W-:Y:S02]  /*23110*/  FMUL R7, R13, 0.25 ;  /* 0x3e8000000d077820 */ /* 0x001fe40000400000 */
[----:B------:R-:W-:Y:S02]  /*23120*/  FSEL R8, R8, R14, P1 ;  /* 0x0000000e08087208 */ /* 0x000fe40000800000 */
[----:B-1----:R-:W-:Y:S01]  /*23130*/  FSEL R0, R9, R15, P1 ;  /* 0x0000000f09007208 */ /* 0x002fe20000800000 */
[----:B------:R-:W-:Y:S01]  /*23140*/  STL [R1+0x664], R10 ;  /* 0x0006640a01007387 */ /* 0x000fe20000100800 */
[----:B------:R-:W-:-:S03]  /*23150*/  FSEL R7, R7, R13, P0 ;  /* 0x0000000d07077208 */ /* 0x000fc60000000000 */
[----:B------:R0:W-:Y:S04]  /*23160*/  STL [R1+0x660], R0 ;  /* 0x0006600001007387 */ /* 0x0001e80000100800 */
[----:B------:R1:W-:Y:S04]  /*23170*/  STL [R1+0x658], R8 ;  /* 0x0006580801007387 */ /* 0x0003e80000100800 */
[----:B------:R-:W2:Y:S01]  /*23180*/  LDL.LU R15, [R1+0x1c4] ;  /* 0x0001c400010f7983 */ /* 0x000ea20000300800 */
[----:B0-----:R-:W-:-:S03]  /*23190*/  FSEL R0, R6, R12, P0 ;  /* 0x0000000c06007208 */ /* 0x001fc60000000000 */
[----:B------:R0:W-:Y:S04]  /*231a0*/  STL [R1+0x65c], R7 ;  /* 0x00065c0701007387 */ /* 0x0001e80000100800 */
[----:B------:R-:W3:Y:S04]  /*231b0*/  LDL.LU R14, [R1+0x1c0] ;  /* 0x0001c000010e7983 */ /* 0x000ee80000300800 */
[----:B------:R4:W-:Y:S04]  /*231c0*/  STL [R1+0x654], R0 ;  /* 0x0006540001007387 */ /* 0x0009e80000100800 */
[----:B------:R-:W5:Y:S04]  /*231d0*/  LDL.LU R13, [R1+0x1bc] ;  /* 0x0001bc00010d7983 */ /* 0x000f680000300800 */
[----:B------:R-:W5:Y:S01]  /*231e0*/  LDL.LU R12, [R1+0x1b8] ;  /* 0x0001b800010c7983 */ /* 0x000f620000300800 */
[----:B------:R-:W-:Y:S01]  /*231f0*/  FMUL R10, R157, 0.25 ;  /* 0x3e8000009d0a7820 */ /* 0x000fe20000400000 */
[----:B------:R-:W-:Y:S01]  /*23200*/  FMUL R9, R156, 0.25 ;  /* 0x3e8000009c097820 */ /* 0x000fe20000400000 */
[----:B-1----:R-:W-:Y:S01]  /*23210*/  FMUL R8, R155, 0.25 ;  /* 0x3e8000009b087820 */ /* 0x002fe20000400000 */
[----:B0-----:R-:W-:-:S02]  /*23220*/  FMUL R7, R154, 0.25 ;  /* 0x3e8000009a077820 */ /* 0x001fc40000400000 */
[----:B------:R-:W-:Y:S01]  /*23230*/  FSEL R10, R10, R157, P1 ;  /* 0x0000009d0a0a7208 */ /* 0x000fe20000800000 */
[----:B------:R-:W-:Y:S01]  /*23240*/  FMUL R6, R153, 0.25 ;  /* 0x3e80000099067820 */ /* 0x000fe20000400000 */
[----:B----4-:R-:W-:Y:S02]  /*23250*/  FSEL R0, R9, R156, P1 ;  /* 0x0000009c09007208 */ /* 0x010fe40000800000 */
[----:B------:R-:W-:Y:S01]  /*23260*/  FSEL R8, R8, R155, P0 ;  /* 0x0000009b08087208 */ /* 0x000fe20000000000 */
[----:B------:R0:W-:Y:S01]  /*23270*/  STL [R1+0x650], R10 ;  /* 0x0006500a01007387 */ /* 0x0001e20000100800 */
[----:B------:R-:W-:-:S03]  /*23280*/  FSEL R7, R7, R154, P0 ;  /* 0x0000009a07077208 */ /* 0x000fc60000000000 */
[----:B------:R1:W-:Y:S01]  /*23290*/  STL [R1+0x648], R0 ;  /* 0x0006480001007387 */ /* 0x0003e20000100800 */
[----:B------:R-:W-:-:S03]  /*232a0*/  FMUL R9, R152, 0.25 ;  /* 0x3e80000098097820 */ /* 0x000fc60000400000 */
[----:B------:R4:W-:Y:S01]  /*232b0*/  STL [R1+0x64c], R8 ;  /* 0x00064c0801007387 */ /* 0x0009e20000100800 */
[----:B0-----:R-:W-:-:S03]  /*232c0*/  FMUL R10, R158, 0.25 ;  /* 0x3e8000009e0a7820 */ /* 0x001fc60000400000 */
[----:B------:R-:W5:Y:S01]  /*232d0*/  LDL.LU R157, [R1+0x1b0] ;  /* 0x0001b000019d7983 */ /* 0x000f620000300800 */
[----:B-1----:R-:W-:-:S03]  /*232e0*/  FSEL R0, R6, R153, P1 ;  /* 0x0000009906007208 */ /* 0x002fc60000800000 */
[----:B------:R0:W-:Y:S01]  /*232f0*/  STL [R1+0x644], R7 ;  /* 0x0006440701007387 */ /* 0x0001e20000100800 */
[----:B----4-:R-:W-:-:S03]  /*23300*/  FMUL R8, R18, 0.25 ;  /* 0x3e80000012087820 */ /* 0x010fc60000400000 */
[----:B------:R-:W4:Y:S01]  /*23310*/  LDL.LU R156, [R1+0x1ac] ;  /* 0x0001ac00019c7983 */ /* 0x000f220000300800 */
[----:B------:R-:W-:-:S03]  /*23320*/  FSEL R10, R10, R158, P1 ;  /* 0x0000009e0a0a7208 */ /* 0x000fc60000800000 */
[----:B------:R1:W-:Y:S01]  /*23330*/  STL [R1+0x640], R0 ;  /* 0x0006400001007387 */ /* 0x0003e20000100800 */
[----:B0-----:R-:W-:-:S03]  /*23340*/  FMUL R7, R17, 0.25 ;  /* 0x3e80000011077820 */ /* 0x001fc60000400000 */
[----:B------:R-:W4:Y:S01]  /*23350*/  LDL.LU R155, [R1+0x1a8] ;  /* 0x0001a800019b7983 */ /* 0x000f220000300800 */
[----:B------:R-:W-:-:S03]  /*23360*/  FMUL R6, R16, 0.25 ;  /* 0x3e80000010067820 */ /* 0x000fc60000400000 */
[----:B------:R-:W4:Y:S01]  /*23370*/  LDL.LU R154, [R1+0x1a4] ;  /* 0x0001a400019a7983 */ /* 0x000f220000300800 */
[----:B-1----:R-:W-:-:S03]  /*23380*/  FSEL R0, R9, R152, P0 ;  /* 0x0000009809007208 */ /* 0x002fc60000000000 */
[----:B------:R-:W4:Y:S01]  /*23390*/  LDL.LU R153, [R1+0x1a0] ;  /* 0x0001a00001997983 */ /* 0x000f220000300800 */
[----:B------:R-:W-:Y:S02]  /*233a0*/  FSEL R8, R8, R18, P0 ;  /* 0x0000001208087208 */ /* 0x000fe40000000000 */
[----:B------:R-:W-:Y:S01]  /*233b0*/  FSEL R7, R7, R17, P1 ;  /* 0x0000001107077208 */ /* 0x000fe20000800000 */
[----:B------:R-:W-:Y:S04]  /*233c0*/  STL [R1+0x638], R10 ;  /* 0x0006380a01007387 */ /* 0x000fe80000100800 */
[----:B------:R0:W-:Y:S04]  /*233d0*/  STL [R1+0x63c], R0 ;  /* 0x00063c0001007387 */ /* 0x0001e80000100800 */
[----:B------:R-:W-:Y:S04]  /*233e0*/  STL [R1+0x634], R8 ;  /* 0x0006340801007387 */ /* 0x000fe80000100800 */
[----:B------:R-:W4:Y:S01]  /*233f0*/  LDL.LU R158, [R1+0x19c] ;  /* 0x00019c00019e7983 */ /* 0x000f220000300800 */
[----:B0-----:R-:W-:-:S03]  /*23400*/  FSEL R0, R6, R16, P1 ;  /* 0x0000001006007208 */ /* 0x001fc60000800000 */
[----:B------:R-:W-:Y:S04]  /*23410*/  STL [R1+0x630], R7 ;  /* 0x0006300701007387 */ /* 0x000fe80000100800 */
[----:B------:R-:W4:Y:S04]  /*23420*/  LDL.LU R152, [R1+0x198] ;  /* 0x0001980001987983 */ /* 0x000f280000300800 */
[----:B------:R0:W-:Y:S04]  /*23430*/  STL [R1+0x628], R0 ;  /* 0x0006280001007387 */ /* 0x0001e80000100800 */
[----:B------:R-:W4:Y:S04]  /*23440*/  LDL.LU R18, [R1+0x194] ;  /* 0x0001940001127983 */ /* 0x000f280000300800 */
[----:B------:R-:W4:Y:S04]  /*23450*/  LDL.LU R17, [R1+0x190] ;  /* 0x0001900001117983 */ /* 0x000f280000300800 */
[----:B------:R-:W4:Y:S01]  /*23460*/  LDL.LU R16, [R1+0x18c] ;  /* 0x00018c0001107983 */ /* 0x000f220000300800 */
[----:B------:R-:W-:Y:S01]  /*23470*/  FMUL R6, R11, 0.25 ;  /* 0x3e8000000b067820 */ /* 0x000fe20000400000 */
[----:B--2---:R-:W-:Y:S01]  /*23480*/  FMUL R10, R15, 0.25 ;  /* 0x3e8000000f0a7820 */ /* 0x004fe20000400000 */
[----:B---3--:R-:W-:-:S04]  /*23490*/  FMUL R9, R14, 0.25 ;  /* 0x3e8000000e097820 */ /* 0x008fc80000400000 */
[----:B------:R-:W-:Y:S02]  /*234a0*/  FSEL R10, R10, R15, P0 ;  /* 0x0000000f0a0a7208 */ /* 0x000fe40000000000 */
[----:B0-----:R-:W-:Y:S01]  /*234b0*/  FSEL R0, R9, R14, P0 ;  /* 0x0000000e09007208 */ /* 0x001fe20000000000 */
[----:B-----5:R-:W-:Y:S01]  /*234c0*/  FMUL R8, R13, 0.25 ;  /* 0x3e8000000d087820 */ /* 0x020fe20000400000 */
[----:B------:R-:W-:-:S04]  /*234d0*/  FMUL R7, R12, 0.25 ;  /* 0x3e8000000c077820 */ /* 0x000fc80000400000 */
[----:B------:R-:W-:Y:S01]  /*234e0*/  FSEL R8, R8, R13, P1 ;  /* 0x0000000d08087208 */ /* 0x000fe20000800000 */
        /* <DEDUP_REMOVED lines=9> */
[----:B------:R-:W3:Y:S04]  /*23580*/  LDL.LU R13, [R1+0x180] ;  /* 0x00018000010d7983 */ /* 0x000ee80000300800 */
[----:B------:R-:W3:Y:S04]  /*23590*/  LDL.LU R12, [R1+0x17c] ;  /* 0x00017c00010c7983 */ /* 0x000ee80000300800 */
[----:B------:R-:W3:Y:S01]  /*235a0*/  LDL.LU R11, [R1+0x178] ;  /* 0x00017800010b7983 */ /* 0x000ee20000300800 */
[----:B------:R-:W-:Y:S01]  /*235b0*/  FMUL R10, R157, 0.25 ;  /* 0x3e8000009d0a7820 */ /* 0x000fe20000400000 */
[----:B----4-:R-:W-:Y:S01]  /*235c0*/  FMUL R9, R156, 0.25 ;  /* 0x3e8000009c097820 */ /* 0x010fe20000400000 */
[----:B-1----:R-:W-:Y:S01]  /*235d0*/  FMUL R8, R155, 0.25 ;  /* 0x3e8000009b087820 */ /* 0x002fe20000400000 */
[----:B0-----:R-:W-:-:S02]  /*235e0*/  FMUL R7, R154, 0.25 ;  /* 0x3e8000009a077820 */ /* 0x001fc40000400000 */
[----:B------:R-:W-:Y:S02]  /*235f0*/  FSEL R10, R10, R157, P0 ;  /* 0x0000009d0a0a7208 */ /* 0x000fe40000000000 */
[----:B-----5:R-:W-:Y:S01]  /*23600*/  FSEL R0, R9, R156, P1 ;  /* 0x0000009c09007208 */ /* 0x020fe20000800000 */
[----:B------:R-:W-:Y:S01]  /*23610*/  FMUL R6, R153, 0.25 ;  /* 0x3e80000099067820 */ /* 0x000fe20000400000 */
[----:B------:R-:W-:Y:S01]  /*23620*/  FSEL R8, R8, R155, P1 ;  /* 0x0000009b08087208 */ /* 0x000fe20000800000 */
[----:B------:R-:W-:Y:S01]  /*23630*/  STL [R1+0x614], R10 ;  /* 0x0006140a01007387 */ /* 0x000fe20000100800 */
[----:B------:R-:W-:-:S03]  /*23640*/  FSEL R7, R7, R154, P0 ;  /* 0x0000009a07077208 */ /* 0x000fc60000000000 */
[----:B------:R0:W-:Y:S04]  /*23650*/  STL [R1+0x610], R0 ;  /* 0x0006100001007387 */ /* 0x0001e80000100800 */
[----:B------:R1:W-:Y:S04]  /*23660*/  STL [R1+0x400], R8 ;  /* 0x0004000801007387 */ /* 0x0003e80000100800 */
[----:B------:R-:W4:Y:S01]  /*23670*/  LDL.LU R157, [R1+0x174] ;  /* 0x00017400019d7983 */ /* 0x000f220000300800 */
[----:B0-----:R-:W-:Y:S01]  /*23680*/  FSEL R0, R6, R153, P0 ;  /* 0x0000009906007208 */ /* 0x001fe20000000000 */
[----:B------:R-:W-:-:S02]  /*23690*/  FMUL R10, R158, 0.25 ;  /* 0x3e8000009e0a7820 */ /* 0x000fc40000400000 */
[----:B------:R0:W-:Y:S04]  /*236a0*/  STL [R1+0x408], R7 ;  /* 0x0004080701007387 */ /* 0x0001e80000100800 */
[----:B------:R-:W5:Y:S01]  /*236b0*/  LDL.LU R156, [R1+0x170] ;  /* 0x00017000019c7983 */ /* 0x000f620000300800 */
[----:B------:R-:W-:-:S03]  /*236c0*/  FMUL R9, R152, 0.25 ;  /* 0x3e80000098097820 */ /* 0x000fc60000400000 */
[----:B------:R0:W-:Y:S01]  /*236d0*/  STL [R1+0x1fc], R0 ;  /* 0x0001fc0001007387 */ /* 0x0001e20000100800 */
[----:B------:R-:W-:-:S03]  /*236e0*/  FSEL R10, R10, R158, P1 ;  /* 0x0000009e0a0a7208 */ /* 0x000fc60000800000 */
[----:B------:R-:W5:Y:S01]  /*236f0*/  LDL.LU R155, [R1+0x16c] ;  /* 0x00016c00019b7983 */ /* 0x000f620000300800 */
[----:B-1----:R-:W-:-:S03]  /*23700*/  FMUL R8, R18, 0.25 ;  /* 0x3e80000012087820 */ /* 0x002fc60000400000 */
[----:B------:R-:W5:Y:S01]  /*23710*/  LDL.LU R154, [R1+0x168] ;  /* 0x00016800019a7983 */ /* 0x000f620000300800 */
[----:B0-----:R-:W-:Y:S01]  /*23720*/  FMUL R7, R17, 0.25 ;  /* 0x3e80000011077820 */ /* 0x001fe20000400000 */
[----:B------:R-:W-:Y:S02]  /*23730*/  FSEL R0, R9, R152, P1 ;  /* 0x0000009809007208 */ /* 0x000fe40000800000 */
[----:B------:R-:W5:Y:S01]  /*23740*/  LDL.LU R153, [R1+0x164] ;  /* 0x0001640001997983 */ /* 0x000f620000300800 */
[----:B------:R-:W-:Y:S01]  /*23750*/  FSEL R8, R8, R18, P0 ;  /* 0x0000001208087208 */ /* 0x000fe20000000000 */
[----:B------:R-:W-:Y:S01]  /*23760*/  FMUL R6, R16, 0.25 ;  /* 0x3e80000010067820 */ /* 0x000fe20000400000 */
[----:B------:R-:W-:Y:S01]  /*23770*/  FSEL R7, R7, R17, P0 ;  /* 0x0000001107077208 */ /* 0x000fe20000000000 */
[----:B------:R-:W-:Y:S04]  /*23780*/  STL [R1+0x1f8], R10 ;  /* 0x0001f80a01007387 */ /* 0x000fe80000100800 */
[----:B------:R0:W-:Y:S04]  /*23790*/  STL [R1+0x1f0], R0 ;  /* 0x0001f00001007387 */ /* 0x0001e80000100800 */
[----:B------:R-:W-:Y:S04]  /*237a0*/  STL [R1+0x1f4], R8 ;  /* 0x0001f40801007387 */ /* 0x000fe80000100800 */
[----:B------:R-:W5:Y:S01]  /*237b0*/  LDL.LU R158, [R1+0x160] ;  /* 0x00016000019e7983 */ /* 0x000f620000300800 */
[----:B0-----:R-:W-:-:S03]  /*237c0*/  FSEL R0, R6, R16, P1 ;  /* 0x0000001006007208 */ /* 0x001fc60000800000 */
[----:B------:R-:W-:Y:S04]  /*237d0*/  STL [R1+0x1ec], R7 ;  /* 0x0001ec0701007387 */ /* 0x000fe80000100800 */
[----:B------:R-:W5:Y:S04]  /*237e0*/  LDL.LU R152, [R1+0x15c] ;  /* 0x00015c0001987983 */ /* 0x000f680000300800 */
[----:B------:R0:W-:Y:S04]  /*237f0*/  STL [R1+0x1e8], R0 ;  /* 0x0001e80001007387 */ /* 0x0001e80000100800 */
[----:B------:R-:W5:Y:S04]  /*23800*/  LDL.LU R18, [R1+0x158] ;  /* 0x0001580001127983 */ /* 0x000f680000300800 */
[----:B------:R-:W5:Y:S04]  /*23810*/  LDL.LU R17, [R1+0x154] ;  /* 0x0001540001117983 */ /* 0x000f680000300800 */
[----:B------:R-:W5:Y:S01]  /*23820*/  LDL.LU R16, [R1+0x150] ;  /* 0x0001500001107983 */ /* 0x000f620000300800 */
[----:B--2---:R-:W-:Y:S01]  /*23830*/  FMUL R10, R15, 0.25 ;  /* 0x3e8000000f0a7820 */ /* 0x004fe20000400000 */
[----:B---3--:R-:W-:-:S04]  /*23840*/  FMUL R9, R14, 0.25 ;  /* 0x3e8000000e097820 */ /* 0x008fc80000400000 */
[----:B------:R-:W-:Y:S02]  /*23850*/  FSEL R10, R10, R15, P1 ;  /* 0x0000000f0a0a7208 */ /* 0x000fe40000800000 */
[----:B0-----:R-:W-:Y:S01]  /*23860*/  FSEL R0, R9, R14, P0 ;  /* 0x0000000e09007208 */ /* 0x001fe20000000000 */
[----:B------:R-:W-:Y:S01]  /*23870*/  FMUL R8, R13, 0.25 ;  /* 0x3e8000000d087820 */ /* 0x000fe20000400000 */
[----:B------:R-:W-:-:S04]  /*23880*/  FMUL R7, R12, 0.25 ;  /* 0x3e8000000c077820 */ /* 0x000fc80000400000 */
[----:B------:R-:W-:Y:S01]  /*23890*/  FSEL R8, R8, R13, P0 ;  /* 0x0000000d08087208 */ /* 0x000fe20000000000 */
[----:B------:R-:W-:Y:S01]  /*238a0*/  FMUL R6, R11, 0.25 ;  /* 0x3e8000000b067820 */ /* 0x000fe20000400000 */
        /* <DEDUP_REMOVED lines=12> */
[----:B----4-:R-:W-:Y:S01]  /*23970*/  FMUL R10, R157, 0.25 ;  /* 0x3e8000009d0a7820 */ /* 0x010fe20000400000 */
[----:B-----5:R-:W-:Y:S01]  /*23980*/  FMUL R9, R156, 0.25 ;  /* 0x3e8000009c097820 */ /* 0x020fe20000400000 */
[----:B-1----:R-:W-:Y:S01]  /*23990*/  FMUL R8, R155, 0.25 ;  /* 0x3e8000009b087820 */ /* 0x002fe20000400000 */
[----:B0-----:R-:W-:-:S02]  /*239a0*/  FMUL R7, R154, 0.25 ;  /* 0x3e8000009a077820 */ /* 0x001fc40000400000 */
[----:B------:R-:W-:Y:S02]  /*239b0*/  FSEL R10, R10, R157, P0 ;  /* 0x0000009d0a0a7208 */ /* 0x000fe40000000000 */
[----:B------:R-:W-:Y:S01]  /*239c0*/  FSEL R0, R9, R156, P0 ;  /* 0x0000009c09007208 */ /* 0x000fe20000000000 */
        /* <DEDUP_REMOVED lines=56> */
[----:B-1----:R-:W-:-:S03]  /*23d50*/  FMUL R8, R155, 0.25 ;  /* 0x3e8000009b087820 */ /* 0x002fc60000400000 */
[----:B------:R-:W-:Y:S01]  /*23d60*/  FSEL R10, R10, R157, P1 ;  /* 0x0000009d0a0a7208 */ /* 0x000fe20000800000 */
[----:B0-----:R-:W-:Y:S01]  /*23d70*/  FMUL R7, R154, 0.25 ;  /* 0x3e8000009a077820 */ /* 0x001fe20000400000 */
[----:B------:R-:W-:Y:S02]  /*23d80*/  FSEL R0, R9, R156, P0 ;  /* 0x0000009c09007208 */ /* 0x000fe40000000000 */
[----:B------:R-:W-:Y:S01]  /*23d90*/  FSEL R8, R8, R155, P0 ;  /* 0x0000009b08087208 */ /* 0x000fe20000000000 */
[----:B------:R-:W-:Y:S01]  /*23da0*/  FMUL R6, R153, 0.25 ;  /* 0x3e80000099067820 */ /* 0x000fe20000400000 */
[----:B------:R-:W-:Y:S01]  /*23db0*/  STL [R1+0x190], R10 ;  /* 0x0001900a01007387 */ /* 0x000fe20000100800 */
[----:B------:R-:W-:-:S03]  /*23dc0*/  FSEL R7, R7, R154, P1 ;  /* 0x0000009a07077208 */ /* 0x000fc60000800000 */
[----:B------:R0:W-:Y:S04]  /*23dd0*/  STL [R1+0x194], R0 ;  /* 0x0001940001007387 */ /* 0x0001e80000100800 */
[----:B------:R1:W-:Y:S04]  /*23de0*/  STL [R1+0x18c], R8 ;  /* 0x00018c0801007387 */ /* 0x0003e80000100800 */
[----:B------:R-:W4:Y:S01]  /*23df0*/  LDL.LU R157, [R1+0xfc] ;  /* 0x0000fc00019d7983 */ /* 0x000f220000300800 */
[----:B0-----:R-:W-:Y:S01]  /*23e00*/  FSEL R0, R6, R153, P1 ;  /* 0x0000009906007208 */ /* 0x001fe20000800000 */
[----:B------:R-:W-:-:S02]  /*23e10*/  FMUL R10, R158, 0.25 ;  /* 0x3e8000009e0a7820 */ /* 0x000fc40000400000 */
[----:B------:R-:W-:Y:S04]  /*23e20*/  STL [R1+0x188], R7 ;  /* 0x0001880701007387 */ /* 0x000fe80000100800 */
[----:B------:R-:W5:Y:S01]  /*23e30*/  LDL.LU R156, [R1+0xf8] ;  /* 0x0000f800019c7983 */ /* 0x000f620000300800 */
[----:B------:R-:W-:-:S03]  /*23e40*/  FMUL R9, R152, 0.25 ;  /* 0x3e80000098097820 */ /* 0x000fc60000400000 */
[----:B------:R0:W-:Y:S01]  /*23e50*/  STL [R1+0x180], R0 ;  /* 0x0001800001007387 */ /* 0x0001e20000100800 */
[----:B------:R-:W-:-:S03]  /*23e60*/  FSEL R10, R10, R158, P0 ;  /* 0x0000009e0a0a7208 */ /* 0x000fc60000000000 */
[----:B------:R-:W5:Y:S01]  /*23e70*/  LDL.LU R155, [R1+0xf4] ;  /* 0x0000f400019b7983 */ /* 0x000f620000300800 */
[----:B-1----:R-:W-:-:S03]  /*23e80*/  FMUL R8, R18, 0.25 ;  /* 0x3e80000012087820 */ /* 0x002fc60000400000 */
[----:B------:R-:W5:Y:S01]  /*23e90*/  LDL.LU R154, [R1+0xf0] ;  /* 0x0000f000019a7983 */ /* 0x000f620000300800 */
[----:B0-----:R-:W-:Y:S01]  /*23ea0*/  FSEL R0, R9, R152, P0 ;  /* 0x0000009809007208 */ /* 0x001fe20000000000 */
[----:B------:R-:W-:Y:S02]  /*23eb0*/  FMUL R7, R17, 0.25 ;  /* 0x3e80000011077820 */ /* 0x000fe40000400000 */
[----:B------:R-:W5:Y:S01]  /*23ec0*/  LDL.LU R153, [R1+0xec] ;  /* 0x0000ec0001997983 */ /* 0x000f620000300800 */
[----:B------:R-:W-:Y:S01]  /*23ed0*/  FSEL R8, R8, R18, P1 ;  /* 0x0000001208087208 */ /* 0x000fe20000800000 */
[----:B------:R-:W-:Y:S02]  /*23ee0*/  FMUL R6, R16, 0.25 ;  /* 0x3e80000010067820 */ /* 0x000fe40000400000 */
[----:B------:R-:W-:Y:S01]  /*23ef0*/  STL [R1+0x184], R10 ;  /* 0x0001840a01007387 */ /* 0x000fe20000100800 */
[----:B------:R-:W-:-:S03]  /*23f00*/  FSEL R7, R7, R17, P1 ;  /* 0x0000001107077208 */ /* 0x000fc60000800000 */
        /* <DEDUP_REMOVED lines=158> */
[----:B------:R-:W-:Y:S01]  /*248f0*/  FSEL R7, R7, R154, P1 ;  /* 0x0000009a07077208 */ /* 0x000fe20000800000 */
[----:B------:R-:W-:Y:S04]  /*24900*/  STL [R1+0xe4], R10 ;  /* 0x0000e40a01007387 */ /* 0x000fe80000100800 */
        /* <DEDUP_REMOVED lines=8> */
[----:B------:R0:W-:Y:S02]  /*24990*/  STL [R1+0xd4], R0 ;  /* 0x0000d40001007387 */ /* 0x0001e40000100800 */
[----:B------:R-:W-:Y:S02]  /*249a0*/  FSEL R9, R9, R18, P1 ;  /* 0x0000001209097208 */ /* 0x000fe40000800000 */
[----:B------:R-:W5:Y:S01]  /*249b0*/  LDL.LU R156, [R1+0x40] ;  /* 0x00004000019c7983 */ /* 0x000f620000300800 */
[----:B-1----:R-:W-:-:S03]  /*249c0*/  FMUL R8, R17, 0.25 ;  /* 0x3e80000011087820 */ /* 0x002fc60000400000 */
[----:B------:R-:W5:Y:S01]  /*249d0*/  LDL.LU R155, [R1+0x3c] ;  /* 0x00003c00019b7983 */ /* 0x000f620000300800 */
[----:B0-----:R-:W-:Y:S01]  /*249e0*/  FSEL R0, R10, R152, P0 ;  /* 0x000000980a007208 */ /* 0x001fe20000000000 */
[----:B------:R-:W-:Y:S02]  /*249f0*/  FMUL R7, R16, 0.25 ;  /* 0x3e80000010077820 */ /* 0x000fe40000400000 */
[----:B------:R-:W5:Y:S01]  /*24a00*/  LDL.LU R154, [R1+0x38] ;  /* 0x00003800019a7983 */ /* 0x000f620000300800 */
[----:B------:R-:W-:-:S03]  /*24a10*/  FSEL R8, R8, R17, P1 ;  /* 0x0000001108087208 */ /* 0x000fc60000800000 */
[----:B------:R0:W-:Y:S04]  /*24a20*/  STL [R1+0xcc], R0 ;  /* 0x0000cc0001007387 */ /* 0x0001e80000100800 */
[----:B------:R-:W-:Y:S04]  /*24a30*/  STL [R1+0xc8], R9 ;  /* 0x0000c80901007387 */ /* 0x000fe80000100800 */
[----:B------:R-:W5:Y:S01]  /*24a40*/  LDL.LU R153, [R1+0x34] ;  /* 0x0000340001997983 */ /* 0x000f620000300800 */
[----:B0-----:R-:W-:-:S03]  /*24a50*/  FSEL R0, R7, R16, P0 ;  /* 0x0000001007007208 */ /* 0x001fc60000000000 */
[----:B------:R-:W-:Y:S01]  /*24a60*/  STL [R1+0xc0], R8 ;  /* 0x0000c00801007387 */ /* 0x000fe20000100800 */
[----:B------:R-:W-:-:S03]  /*24a70*/  FMUL R6, R159, 0.25 ;  /* 0x3e8000009f067820 */ /* 0x000fc60000400000 */
[----:B------:R-:W5:Y:S04]  /*24a80*/  LDL.LU R152, [R1+0x30] ;  /* 0x0000300001987983 */ /* 0x000f680000300800 */
[----:B------:R0:W-:Y:S04]  /*24a90*/  STL [R1+0xc4], R0 ;  /* 0x0000c40001007387 */ /* 0x0001e80000100800 */
[----:B------:R-:W5:Y:S04]  /*24aa0*/  LDL.LU R18, [R1+0x2c] ;  /* 0x00002c0001127983 */ /* 0x000f680000300800 */
[----:B------:R-:W5:Y:S01]  /*24ab0*/  LDL.LU R17, [R1+0x28] ;  /* 0x0000280001117983 */ /* 0x000f620000300800 */
[----:B0-----:R-:W-:-:S03]  /*24ac0*/  FSEL R0, R6, R159, P0 ;  /* 0x0000009f06007208 */ /* 0x001fc60000000000 */
[----:B------:R-:W5:Y:S04]  /*24ad0*/  LDL.LU R16, [R1+0x24] ;  /* 0x0000240001107983 */ /* 0x000f680000300800 */
[----:B------:R0:W-:Y:S01]  /*24ae0*/  STL [R1+0xbc], R0 ;  /* 0x0000bc0001007387 */ /* 0x0001e20000100800 */
        /* <DEDUP_REMOVED lines=25> */
[----:B------:R-:W-:Y:S01]  /*24c80*/  FSEL R0, R9, R157, P0 ;  /* 0x0000009d09007208 */ /* 0x000fe20000000000 */
[----:B------:R-:W-:Y:S01]  /*24c90*/  FMUL R6, R154, 0.25 ;  /* 0x3e8000009a067820 */ /* 0x000fe20000400000 */
[----:B------:R-:W-:Y:S01]  /*24ca0*/  FSEL R8, R8, R156, P0 ;  /* 0x0000009c08087208 */ /* 0x000fe20000000000 */
[----:B------:R0:W-:Y:S01]  /*24cb0*/  STL [R1+0xa0], R10 ;  /* 0x0000a00a01007387 */ /* 0x0001e20000100800 */
[----:B------:R-:W-:-:S03]  /*24cc0*/  FSEL R7, R7, R155, P1 ;  /* 0x0000009b07077208 */ /* 0x000fc60000800000 */
[----:B------:R1:W-:Y:S04]  /*24cd0*/  STL [R1+0xa4], R0 ;  /* 0x0000a40001007387 */ /* 0x0003e80000100800 */
[----:B------:R4:W-:Y:S01]  /*24ce0*/  STL [R1+0x9c], R8 ;  /* 0x00009c0801007387 */ /* 0x0009e20000100800 */
[----:B0-----:R-:W-:Y:S01]  /*24cf0*/  FMUL R10, R153, 0.25 ;  /* 0x3e800000990a7820 */ /* 0x001fe20000400000 */
[----:B-1----:R-:W-:Y:S02]  /*24d00*/  FSEL R0, R6, R154, P1 ;  /* 0x0000009a06007208 */ /* 0x002fe40000800000 */
[----:B------:R-:W-:Y:S01]  /*24d10*/  STL [R1+0x98], R7 ;  /* 0x0000980701007387 */ /* 0x000fe20000100800 */
[----:B------:R-:W-:-:S03]  /*24d20*/  FMUL R9, R152, 0.25 ;  /* 0x3e80000098097820 */ /* 0x000fc60000400000 */
[----:B------:R0:W-:Y:S02]  /*24d30*/  STL [R1+0x90], R0 ;  /* 0x0000900001007387 */ /* 0x0001e40000100800 */
[----:B------:R-:W-:Y:S01]  /*24d40*/  FSEL R9, R9, R152, P0 ;  /* 0x0000009809097208 */ /* 0x000fe20000000000 */
[----:B----4-:R-:W-:Y:S01]  /*24d50*/  FMUL R8, R18, 0.25 ;  /* 0x3e80000012087820 */ /* 0x010fe20000400000 */
[----:B0-----:R-:W-:Y:S01]  /*24d60*/  FSEL R0, R10, R153, P0 ;  /* 0x000000990a007208 */ /* 0x001fe20000000000 */
[----:B------:R-:W-:-:S03]  /*24d70*/  FMUL R7, R17, 0.25 ;  /* 0x3e80000011077820 */ /* 0x000fc60000400000 */
[----:B------:R-:W-:Y:S01]  /*24d80*/  FSEL R8, R8, R18, P1 ;  /* 0x0000001208087208 */ /* 0x000fe20000800000 */
[----:B------:R0:W-:Y:S04]  /*24d90*/  STL [R1+0x94], R0 ;  /* 0x0000940001007387 */ /* 0x0001e80000100800 */
[----:B------:R-:W-:Y:S04]  /*24da0*/  STL [R1+0x8c], R9 ;  /* 0x00008c0901007387 */ /* 0x000fe80000100800 */
[----:B------:R-:W4:Y:S01]  /*24db0*/  LDL.LU R162, [R1+0xc] ;  /* 0x00000c0001a27983 */ /* 0x000f220000300800 */
        /* <DEDUP_REMOVED lines=9> */
[----:B------:R-:W5:Y:S04]  /*24e50*/  LDL.LU R157, [R1+0x3f0] ;  /* 0x0003f000019d7983 */ /* 0x000f680000300800 */
[----:B------:R-:W5:Y:S04]  /*24e60*/  LDL.LU R156, [R1+0x3ec] ;  /* 0x0003ec00019c7983 */ /* 0x000f680000300800 */
[----:B------:R0:W-:Y:S04]  /*24e70*/  STL [R1+0x84], R0 ;  /* 0x0000840001007387 */ /* 0x0001e80000100800 */
[----:B------:R-:W5:Y:S04]  /*24e80*/  LDL.LU R155, [R1+0x3e8] ;  /* 0x0003e800019b7983 */ /* 0x000f680000300800 */
[----:B------:R-:W5:Y:S04]  /*24e90*/  LDL.LU R154, [R1+0x3e4] ;  /* 0x0003e400019a7983 */ /* 0x000f680000300800 */
[----:B------:R-:W5:Y:S01]  /*24ea0*/  LDL.LU R153, [R1+0x3e0] ;  /* 0x0003e00001997983 */ /* 0x000f620000300800 */
[----:B--2---:R-:W-:-:S05]  /*24eb0*/  FMUL R10, R15, 0.25 ;  /* 0x3e8000000f0a7820 */ /* 0x004fca0000400000 */
[----:B0-----:R-:W-:Y:S01]  /*24ec0*/  FSEL R0, R10, R15, P0 ;  /* 0x0000000f0a007208 */ /* 0x001fe20000000000 */
[----:B---3--:R-:W-:-:S04]  /*24ed0*/  FMUL R9, R14, 0.25 ;  /* 0x3e8000000e097820 */ /* 0x008fc80000400000 */
[----:B------:R0:W-:Y:S01]  /*24ee0*/  STL [R1+0x7c], R0 ;  /* 0x00007c0001007387 */ /* 0x0001e20000100800 */
[----:B------:R-:W-:Y:S01]  /*24ef0*/  FSEL R9, R9, R14, P1 ;  /* 0x0000000e09097208 */ /* 0x000fe20000800000 */
[----:B------:R-:W-:Y:S01]  /*24f00*/  FMUL R8, R13, 0.25 ;  /* 0x3e8000000d087820 */ /* 0x000fe20000400000 */
[----:B------:R-:W-:-:S04]  /*24f10*/  FMUL R7, R12, 0.25 ;  /* 0x3e8000000c077820 */ /* 0x000fc80000400000 */
[----:B------:R-:W-:Y:S01]  /*24f20*/  FSEL R8, R8, R13, P1 ;  /* 0x0000000d08087208 */ /* 0x000fe20000800000 */
[----:B------:R-:W-:Y:S01]  /*24f30*/  STL [R1+0x78], R9 ;  /* 0x0000780901007387 */ /* 0x000fe20000100800 */
[----:B0-----:R-:W-:-:S03]  /*24f40*/  FSEL R0, R7, R12, P0 ;  /* 0x0000000c07007208 */ /* 0x001fc60000000000 */
[----:B------:R-:W2:Y:S04]  /*24f50*/  LDL.LU R152, [R1+0x3dc] ;  /* 0x0003dc0001987983 */ /* 0x000ea80000300800 */
[----:B------:R-:W-:Y:S04]  /*24f60*/  STL [R1+0x70], R8 ;  /* 0x0000700801007387 */ /* 0x000fe80000100800 */
[----:B------:R-:W3:Y:S04]  /*24f70*/  LDL.LU R18, [R1+0x3d8] ;  /* 0x0003d80001127983 */ /* 0x000ee80000300800 */
[----:B------:R0:W-:Y:S04]  /*24f80*/  STL [R1+0x74], R0 ;  /* 0x0000740001007387 */ /* 0x0001e80000100800 */
[----:B------:R-:W3:Y:S01]  /*24f90*/  LDL.LU R17, [R1+0x3d4] ;  /* 0x0003d40001117983 */ /* 0x000ee20000300800 */
[----:B------:R-:W-:-:S03]  /*24fa0*/  FMUL R6, R11, 0.25 ;  /* 0x3e8000000b067820 */ /* 0x000fc60000400000 */
[----:B------:R-:W3:Y:S04]  /*24fb0*/  LDL.LU R16, [R1+0x3d0] ;  /* 0x0003d00001107983 */ /* 0x000ee80000300800 */
[----:B------:R-:W3:Y:S01]  /*24fc0*/  LDL.LU R15, [R1+0x3cc] ;  /* 0x0003cc00010f7983 */ /* 0x000ee20000300800 */
[----:B0-----:R-:W-:-:S03]  /*24fd0*/  FSEL R0, R6, R11, P0 ;  /* 0x0000000b06007208 */ /* 0x001fc60000000000 */
[----:B------:R-:W3:Y:S04]  /*24fe0*/  LDL.LU R14, [R1+0x3c8] ;  /* 0x0003c800010e7983 */ /* 0x000ee80000300800 */
[----:B------:R-:W3:Y:S04]  /*24ff0*/  LDL.LU R13, [R1+0x3c4] ;  /* 0x0003c400010d7983 */ /* 0x000ee80000300800 */
[----:B------:R0:W-:Y:S04]  /*25000*/  STL [R1+0x6c], R0 ;  /* 0x00006c0001007387 */ /* 0x0001e80000100800 */
[----:B------:R-:W3:Y:S04]  /*25010*/  LDL.LU R12, [R1+0x3c0] ;  /* 0x0003c000010c7983 */ /* 0x000ee80000300800 */
[----:B------:R-:W3:Y:S04]  /*25020*/  LDL.LU R11, [R1+0x3bc] ;  /* 0x0003bc00010b7983 */ /* 0x000ee80000300800 */
[----:B------:R-:W3:Y:S01]  /*25030*/  LDL.LU R248, [R1+0x3b8] ;  /* 0x0003b80001f87983 */ /* 0x000ee20000300800 */
[----:B----4-:R-:W-:Y:S01]  /*25040*/  FMUL R10, R162, 0.25 ;  /* 0x3e800000a20a7820 */ /* 0x010fe20000400000 */
[----:B-----5:R-:W-:-:S04]  /*25050*/  FMUL R9, R161, 0.25 ;  /* 0x3e800000a1097820 */ /* 0x020fc80000400000 */
[----:B------:R-:W-:Y:S02]  /*25060*/  FSEL R10, R10, R162, P1 ;  /* 0x000000a20a0a7208 */ /* 0x000fe40000800000 */
[----:B0-----:R-:W-:-:S03]  /*25070*/  FSEL R0, R9, R161, P0 ;  /* 0x000000a109007208 */ /* 0x001fc60000000000 */
[----:B------:R0:W-:Y:S01]  /*25080*/  STL [R1+0x54], R10 ;  /* 0x0000540a01007387 */ /* 0x0001e20000100800 */
[----:B------:R-:W-:Y:S01]  /*25090*/  FMUL R8, R160, 0.25 ;  /* 0x3e800000a0087820 */ /* 0x000fe20000400000 */
[----:B------:R-:W-:Y:S01]  /*250a0*/  FMUL R7, R159, 0.25 ;  /* 0x3e8000009f077820 */ /* 0x000fe20000400000 */
[----:B------:R-:W-:-:S04]  /*250b0*/  FMUL R6, R158, 0.25 ;  /* 0x3e8000009e067820 */ /* 0x000fc80000400000 */
[----:B------:R-:W-:Y:S01]  /*250c0*/  FSEL R7, R7, R159, P3 ;  /* 0x0000009f07077208 */ /* 0x000fe20001800000 */
[----:B------:R1:W-:Y:S01]  /*250d0*/  STL [R1+0x58], R0 ;  /* 0x0000580001007387 */ /* 0x0003e20000100800 */
[----:B0-----:R-:W-:Y:S01]  /*250e0*/  FMUL R10, R157, 0.25 ;  /* 0x3e8000009d0a7820 */ /* 0x001fe20000400000 */
[----:B------:R-:W-:Y:S01]  /*250f0*/  FSEL R112, R8, R160, P3 ;  /* 0x000000a008707208 */ /* 0x000fe20001800000 */
[----:B------:R-:W-:Y:S01]  /*25100*/  FMUL R9, R156, 0.25 ;  /* 0x3e8000009c097820 */ /* 0x000fe20000400000 */
[----:B-1----:R-:W-:Y:S01]  /*25110*/  FSEL R0, R6, R158, P2 ;  /* 0x0000009e06007208 */ /* 0x002fe20001000000 */
[----:B------:R0:W-:Y:S01]  /*25120*/  STL [R1+0x60], R7 ;  /* 0x0000600701007387 */ /* 0x0001e20000100800 */
[----:B------:R-:W-:Y:S01]  /*25130*/  FSEL R10, R10, R157, P2 ;  /* 0x0000009d0a0a7208 */ /* 0x000fe20001000000 */
[----:B------:R-:W-:Y:S02]  /*25140*/  FMUL R8, R155, 0.25 ;  /* 0x3e8000009b087820 */ /* 0x000fe40000400000 */
[----:B------:R1:W-:Y:S03]  /*25150*/  STL [R1+0x64], R0 ;  /* 0x0000640001007387 */ /* 0x0003e60000100800 */
[----:B------:R-:W-:Y:S01]  /*25160*/  FSEL R8, R8, R155, P3 ;  /* 0x0000009b08087208 */ /* 0x000fe20001800000 */
[----:B0-----:R-:W-:Y:S01]  /*25170*/  FMUL R7, R154, 0.25 ;  /* 0x3e8000009a077820 */ /* 0x001fe20000400000 */
[----:B------:R-:W-:Y:S01]  /*25180*/  FMUL R6, R153, 0.25 ;  /* 0x3e80000099067820 */ /* 0x000fe20000400000 */
[----:B-1----:R-:W-:Y:S01]  /*25190*/  FSEL R0, R9, R156, P3 ;  /* 0x0000009c09007208 */ /* 0x002fe20001800000 */
[----:B------:R-:W-:Y:S02]  /*251a0*/  STL [R1+0x5c], R10 ;  /* 0x00005c0a01007387 */ /* 0x000fe40000100800 */
[----:B------:R-:W-:-:S02]  /*251b0*/  FSEL R7, R7, R154, P2 ;  /* 0x0000009a07077208 */ /* 0x000fc40001000000 */
[----:B------:R0:W-:Y:S04]  /*251c0*/  STL [R1+0x50], R0 ;  /* 0x0000500001007387 */ /* 0x0001e80000100800 */
[----:B------:R1:W-:Y:S01]  /*251d0*/  STL [R1+0x48], R8 ;  /* 0x0000480801007387 */ /* 0x0003e20000100800 */
[----:B0-----:R-:W-:-:S03]  /*251e0*/  FSEL R0, R6, R153, P2 ;  /* 0x0000009906007208 */ /* 0x001fc60001000000 */
[----:B------:R-:W-:Y:S04]  /*251f0*/  STL [R1+0x4c], R7 ;  /* 0x00004c0701007387 */ /* 0x000fe80000100800 */
[----:B------:R0:W-:Y:S01]  /*25200*/  STL [R1+0x44], R0 ;  /* 0x0000440001007387 */ /* 0x0001e20000100800 */
[----:B--2---:R-:W-:Y:S01]  /*25210*/  FMUL R10, R152, 0.25 ;  /* 0x3e800000980a7820 */ /* 0x004fe20000400000 */
[----:B---3--:R-:W-:-:S04]  /*25220*/  FMUL R9, R18, 0.25 ;  /* 0x3e80000012097820 */ /* 0x008fc80000400000 */
[----:B------:R-:W-:Y:S01]  /*25230*/  FSEL R10, R10, R152, P3 ;  /* 0x000000980a0a7208 */ /* 0x000fe20001800000 */
[----:B-1----:R-:W-:Y:S01]  /*25240*/  FMUL R8, R17, 0.25 ;  /* 0x3e80000011087820 */ /* 0x002fe20000400000 */
[----:B0-----:R-:W-:Y:S01]  /*25250*/  FSEL R0, R9, R18, P3 ;  /* 0x0000001209007208 */ /* 0x001fe20001800000 */
[----:B------:R-:W-:-:S03]  /*25260*/  FMUL R7, R16, 0.25 ;  /* 0x3e80000010077820 */ /* 0x000fc60000400000 */
[----:B------:R-:W-:Y:S01]  /*25270*/  FSEL R8, R8, R17, P2 ;  /* 0x0000001108087208 */ /* 0x000fe20001000000 */
[----:B------:R-:W-:Y:S01]  /*25280*/  STL [R1+0x40], R10 ;  /* 0x0000400a01007387 */ /* 0x000fe20000100800 */
[----:B------:R-:W-:Y:S01]  /*25290*/  FMUL R6, R15, 0.25 ;  /* 0x3e8000000f067820 */ /* 0x000fe20000400000 */
[----:B------:R-:W-:Y:S02]  /*252a0*/  FSEL R7, R7, R16, P2 ;  /* 0x0000001007077208 */ /* 0x000fe40001000000 */
[----:B------:R0:W-:Y:S01]  /*252b0*/  STL [R1+0x38], R0 ;  /* 0x0000380001007387 */ /* 0x0001e20000100800 */
[----:B------:R-:W-:-:S03]  /*252c0*/  FMUL R9, R14, 0.25 ;  /* 0x3e8000000e097820 */ /* 0x000fc60000400000 */
[----:B------:R1:W-:Y:S01]  /*252d0*/  STL [R1+0x3c], R8 ;  /* 0x00003c0801007387 */ /* 0x0003e20000100800 */
[----:B0-----:R-:W-:Y:S01]  /*252e0*/  FSEL R0, R6, R15, P3 ;  /* 0x0000000f06007208 */ /* 0x001fe20001800000 */
[----:B-1----:R-:W-:Y:S02]  /*252f0*/  FMUL R8, R13, 0.25 ;  /* 0x3e8000000d087820 */ /* 0x002fe40000400000 */
[----:B------:R0:W-:Y:S04]  /*25300*/  STL [R1+0x34], R7 ;  /* 0x0000340701007387 */ /* 0x0001e80000100800 */
[----:B------:R1:W-:Y:S01]  /*25310*/  STL [R1+0x30], R0 ;  /* 0x0000300001007387 */ /* 0x0003e20000100800 */
[----:B------:R-:W-:Y:S01]  /*25320*/  FSEL R252, R8, R13, P2 ;  /* 0x0000000d08fc7208 */ /* 0x000fe20001000000 */
[----:B0-----:R-:W-:Y:S01]  /*25330*/  FMUL R7, R12, 0.25 ;  /* 0x3e8000000c077820 */ /* 0x001fe20000400000 */
[----:B-1----:R-:W-:-:S03]  /*25340*/  FSEL R0, R9, R14, P3 ;  /* 0x0000000e09007208 */ /* 0x002fc60001800000 */
[----:B------:R-:W-:Y:S01]  /*25350*/  STL [R1+0xd60], R252 ;  /* 0x000d60fc01007387 */ /* 0x000fe20000100800 */
[----:B------:R-:W-:-:S03]  /*25360*/  FMUL R6, R11, 0.25 ;  /* 0x3e8000000b067820 */ /* 0x000fc60000400000 */
[----:B------:R0:W-:Y:S02]  /*25370*/  STL [R1+0x28], R0 ;  /* 0x0000280001007387 */ /* 0x0001e40000100800 */
[----:B0-----:R-:W-:-:S05]  /*25380*/  FSEL R0, R7, R12, P2 ;  /* 0x0000000c07007208 */ /* 0x001fca0001000000 */
[----:B------:R0:W-:Y:S04]  /*25390*/  STL [R1+0xd5c], R0 ;  /* 0x000d5c0001007387 */ /* 0x0001e80000100800 */
[----:B------:R-:W2:Y:S04]  /*253a0*/  LDL.LU R151, [R1+0x3b4] ;  /* 0x0003b40001977983 */ /* 0x000ea80000300800 */
[----:B------:R-:W3:Y:S01]  /*253b0*/  LDL.LU R218, [R1+0x3b0] ;  /* 0x0003b00001da7983 */ /* 0x000ee20000300800 */
[----:B0-----:R-:W-:-:S05]  /*253c0*/  FSEL R0, R6, R11, P3 ;  /* 0x0000000b06007208 */ /* 0x001fca0001800000 */
[----:B------:R-:W-:Y:S04]  /*253d0*/  STL [R1+0x20], R0 ;  /* 0x0000200001007387 */ /* 0x000fe80000100800 */
[----:B------:R-:W4:Y:S04]  /*253e0*/  LDL.LU R217, [R1+0x3ac] ;  /* 0x0003ac0001d97983 */ /* 0x000f280000300800 */
[----:B------:R-:W5:Y:S04]  /*253f0*/  LDL.LU R244, [R1+0x3a8] ;  /* 0x0003a80001f47983 */ /* 0x000f680000300800 */
[----:B------:R-:W3:Y:S04]  /*25400*/  LDL.LU R11, [R1+0x3a4] ;  /* 0x0003a400010b7983 */ /* 0x000ee80000300800 */
[----:B------:R-:W4:Y:S04]  /*25410*/  LDL.LU R16, [R1+0x3a0] ;  /* 0x0003a00001107983 */ /* 0x000f280000300800 */
        /* <DEDUP_REMOVED lines=103> */
[----:B------:R-:W4:Y:S01]  /*25a90*/  LDL.LU R152, [R1+0x200] ;  /* 0x0002000001987983 */ /* 0x000f220000300800 */
[----:B------:R-:W-:Y:S01]  /*25aa0*/  FMUL R249, R248, 0.25 ;  /* 0x3e800000f8f97820 */ /* 0x000fe20000400000 */
[----:B-----5:R-:W-:Y:S01]  /*25ab0*/  FMUL R7, R244, 0.25 ;  /* 0x3e800000f4077820 */ /* 0x020fe20000400000 */
[----:B--2---:R-:W-:-:S03]  /*25ac0*/  FMUL R251, R151, 0.25 ;  /* 0x3e80000097fb7820 */ /* 0x004fc60000400000 */
[----:B------:R-:W-:Y:S01]  /*25ad0*/  FSEL R249, R249, R248, P3 ;  /* 0x000000f8f9f97208 */ /* 0x000fe20001800000 */
[----:B---3--:R-:W-:Y:S01]  /*25ae0*/  FMUL R248, R11, 0.25 ;  /* 0x3e8000000bf87820 */ /* 0x008fe20000400000 */
[----:B------:R-:W-:Y:S01]  /*25af0*/  FMUL R250, R218, 0.25 ;  /* 0x3e800000dafa7820 */ /* 0x000fe20000400000 */
[----:B----4-:R-:W-:Y:S01]  /*25b00*/  FMUL R6, R217, 0.25 ;  /* 0x3e800000d9067820 */ /* 0x010fe20000400000 */
[----:B------:R-:W-:Y:S01]  /*25b10*/  FSEL R7, R7, R244, P3 ;  /* 0x000000f407077208 */ /* 0x000fe20001800000 */
[----:B------:R-:W-:Y:S01]  /*25b20*/  FMUL R9, R14, 0.25 ;  /* 0x3e8000000e097820 */ /* 0x000fe20000400000 */
[----:B------:R-:W-:Y:S01]  /*25b30*/  FSEL R248, R248, R11, P2 ;  /* 0x0000000bf8f87208 */ /* 0x000fe20001000000 */
[----:B------:R-:W-:Y:S01]  /*25b40*/  FMUL R244, R16, 0.25 ;  /* 0x3e80000010f47820 */ /* 0x000fe20000400000 */
[----:B------:R-:W-:Y:S01]  /*25b50*/  FMUL R8, R15, 0.25 ;  /* 0x3e8000000f087820 */ /* 0x000fe20000400000 */
[----:B------:R-:W-:Y:S01]  /*25b60*/  FMUL R11, R12, 0.25 ;  /* 0x3e8000000c0b7820 */ /* 0x000fe20000400000 */
[----:B------:R-:W-:Y:S01]  /*25b70*/  FSEL R251, R251, R151, P2 ;  /* 0x00000097fbfb7208 */ /* 0x000fe20001000000 */
[----:B------:R-:W-:Y:S01]  /*25b80*/  FMUL R10, R13, 0.25 ;  /* 0x3e8000000d0a7820 */ /* 0x000fe20000400000 */
[----:B------:R-:W-:-:S02]  /*25b90*/  FSEL R250, R250, R218, P2 ;  /* 0x000000dafafa7208 */ /* 0x000fc40001000000 */
[----:B------:R-:W-:Y:S02]  /*25ba0*/  FSEL R6, R6, R217, P3 ;  /* 0x000000d906067208 */ /* 0x000fe40001800000 */
[----:B------:R-:W-:Y:S01]  /*25bb0*/  FSEL R9, R9, R14, P3 ;  /* 0x0000000e09097208 */ /* 0x000fe20001800000 */
[----:B------:R-:W-:Y:S01]  /*25bc0*/  FMUL R14, R19, 0.25 ;  /* 0x3e800000130e7820 */ /* 0x000fe20000400000 */
[----:B------:R-:W-:Y:S01]  /*25bd0*/  FSEL R244, R244, R16, P2 ;  /* 0x00000010f4f47208 */ /* 0x000fe20001000000 */
[----:B------:R0:W-:Y:S01]  /*25be0*/  STL [R1+0xd88], R249 ;  /* 0x000d88f901007387 */ /* 0x0001e20000100800 */
[----:B------:R-:W-:Y:S01]  /*25bf0*/  FSEL R8, R8, R15, P3 ;  /* 0x0000000f08087208 */ /* 0x000fe20001800000 */
[----:B------:R-:W-:Y:S01]  /*25c00*/  FMUL R15, R18, 0.25 ;  /* 0x3e800000120f7820 */ /* 0x000fe20000400000 */
[----:B------:R-:W-:Y:S01]  /*25c10*/  FSEL R11, R11, R12, P2 ;  /* 0x0000000c0b0b7208 */ /* 0x000fe20001000000 */
[----:B------:R-:W-:Y:S01]  /*25c20*/  FMUL R16, R17, 0.25 ;  /* 0x3e80000011107820 */ /* 0x000fe20000400000 */
[----:B------:R-:W-:Y:S01]  /*25c30*/  STL [R1+0xd64], R251 ;  /* 0x000d64fb01007387 */ /* 0x000fe20000100800 */
[----:B------:R-:W-:Y:S01]  /*25c40*/  FSEL R10, R10, R13, P2 ;  /* 0x0000000d0a0a7208 */ /* 0x000fe20001000000 */
[----:B------:R-:W-:Y:S01]  /*25c50*/  FMUL R12, R21, 0.25 ;  /* 0x3e800000150c7820 */ /* 0x000fe20000400000 */
[----:B------:R-:W-:Y:S01]  /*25c60*/  FMUL R13, R20, 0.25 ;  /* 0x3e800000140d7820 */ /* 0x000fe20000400000 */
[----:B------:R-:W-:Y:S01]  /*25c70*/  STL [R1+0xd58], R250 ;  /* 0x000d58fa01007387 */ /* 0x000fe20000100800 */
[----:B------:R-:W-:Y:S01]  /*25c80*/  FSEL R14, R14, R19, P2 ;  /* 0x000000130e0e7208 */ /* 0x000fe20001000000 */
[----:B------:R-:W-:-:S02]  /*25c90*/  FMUL R19, R22, 0.25 ;  /* 0x3e80000016137820 */ /* 0x000fc40000400000 */
[----:B------:R-:W-:Y:S01]  /*25ca0*/  STL [R1+0xd8c], R6 ;  /* 0x000d8c0601007387 */ /* 0x000fe20000100800 */
[----:B------:R-:W-:Y:S01]  /*25cb0*/  FSEL R15, R15, R18, P2 ;  /* 0x000000120f0f7208 */ /* 0x000fe20001000000 */
[----:B------:R-:W-:Y:S01]  /*25cc0*/  FMUL R18, R23, 0.25 ;  /* 0x3e80000017127820 */ /* 0x000fe20000400000 */
[----:B------:R-:W-:Y:S01]  /*25cd0*/  FSEL R16, R16, R17, P3 ;  /* 0x0000001110107208 */ /* 0x000fe20001800000 */
[----:B------:R-:W-:Y:S01]  /*25ce0*/  STL [R1+0xd90], R7 ;  /* 0x000d900701007387 */ /* 0x000fe20000100800 */
[----:B------:R-:W-:Y:S01]  /*25cf0*/  FSEL R12, R12, R21, P3 ;  /* 0x000000150c0c7208 */ /* 0x000fe20001800000 */
[----:B------:R-:W-:Y:S02]  /*25d00*/  FMUL R17, R216, 0.25 ;  /* 0x3e800000d8117820 */ /* 0x000fe40000400000 */
[----:B------:R-:W-:Y:S01]  /*25d10*/  STL [R1+0xd54], R248 ;  /* 0x000d54f801007387 */ /* 0x000fe20000100800 */
[----:B------:R-:W-:-:S03]  /*25d20*/  FSEL R13, R13, R20, P3 ;  /* 0x000000140d0d7208 */ /* 0x000fc60001800000 */
[----:B------:R-:W-:Y:S01]  /*25d30*/  STL [R1+0xd68], R244 ;  /* 0x000d68f401007387 */ /* 0x000fe20000100800 */
[----:B------:R-:W-:-:S03]  /*25d40*/  FMUL R20, R247, 0.25 ;  /* 0x3e800000f7147820 */ /* 0x000fc60000400000 */
[----:B------:R-:W-:Y:S01]  /*25d50*/  STL [R1+0xd94], R8 ;  /* 0x000d940801007387 */ /* 0x000fe20000100800 */
[----:B------:R-:W-:Y:S01]  /*25d60*/  FMUL R21, R246, 0.25 ;  /* 0x3e800000f6157820 */ /* 0x000fe20000400000 */
[----:B------:R-:W-:Y:S02]  /*25d70*/  FSEL R19, R19, R22, P2 ;  /* 0x0000001613137208 */ /* 0x000fe40001000000 */
[----:B------:R-:W-:Y:S01]  /*25d80*/  STL [R1+0xd98], R9 ;  /* 0x000d980901007387 */ /* 0x000fe20000100800 */
[----:B------:R-:W-:Y:S01]  /*25d90*/  FSEL R17, R17, R216, P3 ;  /* 0x000000d811117208 */ /* 0x000fe20001800000 */
[----:B------:R-:W-:Y:S02]  /*25da0*/  FMUL R22, R245, 0.25 ;  /* 0x3e800000f5167820 */ /* 0x000fe40000400000 */
[----:B------:R-:W-:Y:S01]  /*25db0*/  STL [R1+0xd6c], R10 ;  /* 0x000d6c0a01007387 */ /* 0x000fe20000100800 */
[----:B------:R-:W-:Y:S01]  /*25dc0*/  FSEL R18, R18, R23, P2 ;  /* 0x0000001712127208 */ /* 0x000fe20001000000 */
[----:B------:R-:W-:-:S02]  /*25dd0*/  FMUL R23, R243, 0.25 ;  /* 0x3e800000f3177820 */ /* 0x000fc40000400000 */
[----:B------:R1:W-:Y:S01]  /*25de0*/  STL [R1+0xd70], R11 ;  /* 0x000d700b01007387 */ /* 0x0003e20000100800 */
[----:B------:R-:W-:-:S03]  /*25df0*/  FMUL R24, R242, 0.25 ;  /* 0x3e800000f2187820 */ /* 0x000fc60000400000 */
[----:B------:R-:W-:Y:S01]  /*25e00*/  STL [R1+0xd9c], R12 ;  /* 0x000d9c0c01007387 */ /* 0x000fe20000100800 */
[----:B------:R-:W-:Y:S01]  /*25e10*/  FSEL R20, R20, R247, P3 ;  /* 0x000000f714147208 */ /* 0x000fe20001800000 */
[----:B------:R-:W-:Y:S02]  /*25e20*/  FMUL R25, R241, 0.25 ;  /* 0x3e800000f1197820 */ /* 0x000fe40000400000 */
[----:B------:R-:W-:Y:S01]  /*25e30*/  STL [R1+0xda0], R13 ;  /* 0x000da00d01007387 */ /* 0x000fe20000100800 */
[----:B------:R-:W-:Y:S01]  /*25e40*/  FSEL R21, R21, R246, P3 ;  /* 0x000000f615157208 */ /* 0x000fe20001800000 */
[----:B------:R-:W-:Y:S02]  /*25e50*/  FMUL R26, R240, 0.25 ;  /* 0x3e800000f01a7820 */ /* 0x000fe40000400000 */
[----:B------:R-:W-:Y:S01]  /*25e60*/  STL [R1+0xd74], R14 ;  /* 0x000d740e01007387 */ /* 0x000fe20000100800 */
[----:B------:R-:W-:Y:S01]  /*25e70*/  FSEL R22, R22, R245, P2 ;  /* 0x000000f516167208 */ /* 0x000fe20001000000 */
[----:B------:R-:W-:-:S02]  /*25e80*/  FMUL R27, R239, 0.25 ;  /* 0x3e800000ef1b7820 */ /* 0x000fc40000400000 */
        /* <DEDUP_REMOVED lines=250> */
[----:B------:R-:W-:-:S03]  /*26e30*/  FSEL R106, R106, R157, P2 ;  /* 0x0000009d6a6a7208 */ /* 0x000fc60001000000 */
        /* <DEDUP_REMOVED lines=8> */
[----:B------:R-:W-:Y:S04]  /*26ec0*/  STL [R1+0xef4], R103 ;  /* 0x000ef46701007387 */ /* 0x000fe80000100800 */
[----:B------:R-:W-:Y:S04]  /*26ed0*/  STL [R1+0xef8], R104 ;  /* 0x000ef86801007387 */ /* 0x000fe80000100800 */
[----:B------:R-:W-:Y:S04]  /*26ee0*/  STL [R1+0xefc], R105 ;  /* 0x000efc6901007387 */ /* 0x000fe80000100800 */
[----:B------:R-:W-:Y:S04]  /*26ef0*/  STL [R1+0xf00], R106 ;  /* 0x000f006a01007387 */ /* 0x000fe80000100800 */
[----:B------:R-:W-:Y:S04]  /*26f00*/  STL [R1+0xf04], R107 ;  /* 0x000f046b01007387 */ /* 0x000fe80000100800 */
[----:B------:R-:W-:Y:S04]  /*26f10*/  STL [R1+0xf08], R108 ;  /* 0x000f086c01007387 */ /* 0x000fe80000100800 */
[----:B------:R-:W-:Y:S04]  /*26f20*/  STL [R1+0xf0c], R109 ;  /* 0x000f0c6d01007387 */ /* 0x000fe80000100800 */
[----:B------:R-:W-:Y:S04]  /*26f30*/  STL [R1+0xf10], R110 ;  /* 0x000f106e01007387 */ /* 0x000fe80000100800 */
[----:B------:R-:W2:Y:S04]  /*26f40*/  LDL.LU R122, [R1+0x5fc] ;  /* 0x0005fc00017a7983 */ /* 0x000ea80000300800 */
[----:B------:R-:W3:Y:S04]  /*26f50*/  LDL.LU R123, [R1+0x5f8] ;  /* 0x0005f800017b7983 */ /* 0x000ee80000300800 */
[----:B------:R-:W4:Y:S04]  /*26f60*/  LDL.LU R124, [R1+0x5f4] ;  /* 0x0005f400017c7983 */ /* 0x000f280000300800 */
[----:B------:R-:W5:Y:S04]  /*26f70*/  LDL.LU R125, [R1+0x5f0] ;  /* 0x0005f000017d7983 */ /* 0x000f680000300800 */
[----:B------:R-:W2:Y:S04]  /*26f80*/  LDL.LU R126, [R1+0x5ec] ;  /* 0x0005ec00017e7983 */ /* 0x000ea80000300800 */
[----:B------:R-:W3:Y:S04]  /*26f90*/  LDL.LU R127, [R1+0x5e8] ;  /* 0x0005e800017f7983 */ /* 0x000ee80000300800 */
[----:B------:R-:W2:Y:S04]  /*26fa0*/  LDL.LU R128, [R1+0x5e4] ;  /* 0x0005e40001807983 */ /* 0x000ea80000300800 */
        /* <DEDUP_REMOVED lines=22> */
[----:B------:R-:W2:Y:S01]  /*27110*/  LDL.LU R151, [R1+0x588] ;  /* 0x0005880001977983 */ /* 0x000ea20000300800 */
[----:B------:R-:W-:-:S03]  /*27120*/  FMUL R111, R152, 0.25 ;  /* 0x3e800000986f7820 */ /* 0x000fc60000400000 */
[----:B------:R-:W2:Y:S04]  /*27130*/  LDL.LU R218, [R1+0x584] ;  /* 0x0005840001da7983 */ /* 0x000ea80000300800 */
[----:B------:R-:W2:Y:S04]  /*27140*/  LDL.LU R217, [R1+0x580] ;  /* 0x0005800001d97983 */ /* 0x000ea80000300800 */
[----:B------:R-:W2:Y:S04]  /*27150*/  LDL.LU R216, [R1+0x57c] ;  /* 0x00057c0001d87983 */ /* 0x000ea80000300800 */
[----:B------:R-:W2:Y:S04]  /*27160*/  LDL.LU R247, [R1+0x578] ;  /* 0x0005780001f77983 */ /* 0x000ea80000300800 */
[----:B------:R-:W2:Y:S01]  /*27170*/  LDL.LU R246, [R1+0x574] ;  /* 0x0005740001f67983 */ /* 0x000ea20000300800 */
[----:B------:R-:W-:-:S03]  /*27180*/  FSEL R111, R111, R152, P2 ;  /* 0x000000986f6f7208 */ /* 0x000fc60001000000 */
        /* <DEDUP_REMOVED lines=90> */
[----:B0-----:R-:W2:Y:S01]  /*27730*/  LDL.LU R249, [R1+0x404] ;  /* 0x0004040001f97983 */ /* 0x001ea20000300800 */
[----:B---3--:R-:W-:Y:S01]  /*27740*/  FMUL R119, R127, 0.25 ;  /* 0x3e8000007f777820 */ /* 0x008fe20000400000 */
[----:B-----5:R-:W-:Y:S01]  /*27750*/  FMUL R115, R125, 0.25 ;  /* 0x3e8000007d737820 */ /* 0x020fe20000400000 */
[----:B----4-:R-:W-:-:S03]  /*27760*/  FMUL R114, R124, 0.25 ;  /* 0x3e8000007c727820 */ /* 0x010fc60000400000 */
[----:B------:R-:W-:Y:S01]  /*27770*/  FSEL R119, R119, R127, P3 ;  /* 0x0000007f77777208 */ /* 0x000fe20001800000 */
[----:B--2---:R-:W-:Y:S01]  /*27780*/  FMUL R127, R135, 0.25 ;  /* 0x3e800000877f7820 */ /* 0x004fe20000400000 */
[----:B------:R-:W-:Y:S01]  /*27790*/  FSEL R115, R115, R125, P2 ;  /* 0x0000007d73737208 */ /* 0x000fe20001000000 */
[----:B------:R-:W-:Y:S01]  /*277a0*/  FMUL R125, R137, 0.25 ;  /* 0x3e800000897d7820 */ /* 0x000fe20000400000 */
[----:B------:R-:W-:Y:S01]  /*277b0*/  FSEL R114, R114, R124, P2 ;  /* 0x0000007c72727208 */ /* 0x000fe20001000000 */
[----:B------:R-:W-:Y:S01]  /*277c0*/  FMUL R124, R136, 0.25 ;  /* 0x3e800000887c7820 */ /* 0x000fe20000400000 */
[----:B------:R-:W-:Y:S01]  /*277d0*/  FSEL R127, R127, R135, P3 ;  /* 0x000000877f7f7208 */ /* 0x000fe20001800000 */
[----:B------:R-:W-:Y:S01]  /*277e0*/  FMUL R135, R143, 0.25 ;  /* 0x3e8000008f877820 */ /* 0x000fe20000400000 */
[----:B------:R-:W-:Y:S01]  /*277f0*/  FMUL R118, R126, 0.25 ;  /* 0x3e8000007e767820 */ /* 0x000fe20000400000 */
[----:B------:R-:W-:Y:S01]  /*27800*/  FSEL R125, R125, R137, P2 ;  /* 0x000000897d7d7208 */ /* 0x000fe20001000000 */
[----:B------:R-:W-:Y:S01]  /*27810*/  FMUL R137, R149, 0.25 ;  /* 0x3e80000095897820 */ /* 0x000fe20000400000 */
        /* <DEDUP_REMOVED lines=69> */
[----:B------:R-:W-:Y:S01]  /*27c70*/  MOV R252, R112 ;  /* 0x0000007000fc7202 */ /* 0x000fe20000000f00 */
        /* <DEDUP_REMOVED lines=38> */
[----:B------:R-:W-:-:S02]  /*27ee0*/  FSEL R185, R185, R198, P2 ;  /* 0x000000c6b9b97208 */ /* 0x000fc40001000000 */
        /* <DEDUP_REMOVED lines=26> */
[----:B------:R-:W-:Y:S01]  /*28090*/  FMUL R193, R197, 0.25 ;  /* 0x3e800000c5c17820 */ /* 0x000fe20000400000 */
[----:B------:R-:W-:Y:S02]  /*280a0*/  FSEL R196, R196, R206, P2 ;  /* 0x000000cec4c47208 */ /* 0x000fe40001000000 */
[----:B------:R-:W-:Y:S02]  /*280b0*/  FSEL R146, R146, R216, P3 ;  /* 0x000000d892927208 */ /* 0x000fe40001800000 */
[----:B------:R-:W-:-:S02]  /*280c0*/  FSEL R199, R199, R207, P3 ;  /* 0x000000cfc7c77208 */ /* 0x000fc40001800000 */
[----:B------:R-:W-:Y:S01]  /*280d0*/  FSEL R203, R203, R200, P3 ;  /* 0x000000c8cbcb7208 */ /* 0x000fe20001800000 */
[----:B------:R-:W-:Y:S01]  /*280e0*/  FMUL R200, R211, 0.25 ;  /* 0x3e800000d3c87820 */ /* 0x000fe20000400000 */
        /* <DEDUP_REMOVED lines=8> */
[----:B------:R-:W-:-:S02]  /*28170*/  FSEL R206, R206, R209, P3 ;  /* 0x000000d1cece7208 */ /* 0x000fc40001800000 */
[----:B------:R-:W-:Y:S02]  /*28180*/  FSEL R207, R207, R208, P3 ;  /* 0x000000d0cfcf7208 */ /* 0x000fe40001800000 */
[----:B------:R-:W-:Y:S02]  /*28190*/  FSEL R200, R200, R211, P2 ;  /* 0x000000d3c8c87208 */ /* 0x000fe40001000000 */
[----:B------:R-:W-:Y:S01]  /*281a0*/  FSEL R195, R195, R202, P3 ;  /* 0x000000cac3c37208 */ /* 0x000fe20001800000 */
[----:B------:R-:W-:Y:S01]  /*281b0*/  FMUL R202, R201, 0.25 ;  /* 0x3e800000c9ca7820 */ /* 0x000fe20000400000 */
[----:B------:R-:W-:Y:S02]  /*281c0*/  FSEL R141, R141, R217, P2 ;  /* 0x000000d98d8d7208 */ /* 0x000fe40001000000 */
[----:B------:R-:W-:Y:S01]  /*281d0*/  FSEL R197, R197, R204, P2 ;  /* 0x000000ccc5c57208 */ /* 0x000fe20001000000 */
[----:B------:R-:W-:Y:S01]  /*281e0*/  FMUL R211, R214, 0.25 ;  /* 0x3e800000d6d37820 */ /* 0x000fe20000400000 */
[----:B------:R-:W-:Y:S01]  /*281f0*/  FMUL R204, R205, 0.25 ;  /* 0x3e800000cdcc7820 */ /* 0x000fe20000400000 */
[----:B------:R-:W-:Y:S01]  /*28200*/  FMUL R208, R213, 0.25 ;  /* 0x3e800000d5d07820 */ /* 0x000fe20000400000 */
[----:B------:R-:W-:-:S04]  /*28210*/  FMUL R209, R212, 0.25 ;  /* 0x3e800000d4d17820 */ /* 0x000fc80000400000 */
[----:B------:R-:W-:Y:S01]  /*28220*/  FSEL R208, R208, R213, P2 ;  /* 0x000000d5d0d07208 */ /* 0x000fe20001000000 */
[----:B------:R-:W-:-:S05]  /*28230*/  FMUL R218, R219, 0.25 ;  /* 0x3e800000dbda7820 */ /* 0x000fca0000400000 */
[----:B------:R-:W-:Y:S01]  /*28240*/  FSEL R218, R218, R219, P3 ;  /* 0x000000dbdada7208 */ /* 0x000fe20001800000 */
[----:B------:R-:W-:Y:S01]  /*28250*/  FMUL R219, R227, 0.25 ;  /* 0x3e800000e3db7820 */ /* 0x000fe20000400000 */
[----:B------:R-:W-:-:S04]  /*28260*/  FMUL R216, R226, 0.25 ;  /* 0x3e800000e2d87820 */ /* 0x000fc80000400000 */
[----:B------:R-:W-:Y:S02]  /*28270*/  FSEL R219, R219, R227, P3 ;  /* 0x000000e3dbdb7208 */ /* 0x000fe40001800000 */
        /* <DEDUP_REMOVED lines=23> */
[----:B------:R-:W-:-:S04]  /*283f0*/  FMUL R229, R233, 0.25 ;  /* 0x3e800000e9e57820 */ /* 0x000fc80000400000 */
[----:B------:R-:W-:Y:S02]  /*28400*/  FSEL R228, R228, R234, P2 ;  /* 0x000000eae4e47208 */ /* 0x000fe40001000000 */
[----:B------:R-:W-:Y:S02]  /*28410*/  FSEL R214, R214, R243, P3 ;  /* 0x000000f3d6d67208 */ /* 0x000fe40001800000 */
[----:B------:R-:W-:Y:S02]  /*28420*/  FSEL R229, R229, R233, P2 ;  /* 0x000000e9e5e57208 */ /* 0x000fe40001000000 */
[----:B------:R-:W-:Y:S01]  /*28430*/  FSEL R113, R113, R123, P3 ;  /* 0x0000007b71717208 */ /* 0x000fe20001800000 */
[----:B------:R-:W-:Y:S01]  /*28440*/  FMUL R243, R237, 0.25 ;  /* 0x3e800000edf37820 */ /* 0x000fe20000400000 */
[----:B------:R-:W-:Y:S01]  /*28450*/  FSEL R201, R201, R210, P2 ;  /* 0x000000d2c9c97208 */ /* 0x000fe20001000000 */
[----:B------:R-:W-:Y:S01]  /*28460*/  FMUL R123, R131, 0.25 ;  /* 0x3e800000837b7820 */ /* 0x000fe20000400000 */
[----:B------:R-:W-:Y:S01]  /*28470*/  FMUL R233, R236, 0.25 ;  /* 0x3e800000ece97820 */ /* 0x000fe20000400000 */
[----:B------:R-:W-:Y:S01]  /*28480*/  FMUL R234, R235, 0.25 ;  /* 0x3e800000ebea7820 */ /* 0x000fe20000400000 */
        /* <DEDUP_REMOVED lines=8> */
[----:B------:R-:W-:Y:S01]  /*28510*/  FMUL R235, R2, 8388608 ;  /* 0x4b00000002eb7820 */ /* 0x000fe20000400000 */
[----:B------:R-:W-:Y:S01]  /*28520*/  FSEL R222, R222, R221, P3 ;  /* 0x000000dddede7208 */ /* 0x000fe20001800000 */
[----:B------:R-:W-:Y:S01]  /*28530*/  FMUL R221, R230, 0.25 ;  /* 0x3e800000e6dd7820 */ /* 0x000fe20000400000 */
[----:B------:R-:W-:Y:S01]  /*28540*/  FSEL R233, R233, R236, P2 ;  /* 0x000000ece9e97208 */ /* 0x000fe20001000000 */
[----:B------:R-:W-:Y:S01]  /*28550*/  FMUL R236, R3, 8388608 ;  /* 0x4b00000003ec7820 */ /* 0x000fe20000400000 */
[----:B------:R-:W-:-:S02]  /*28560*/  FSETP.GEU.AND P5, PT, R2, 1.175494350822287508e-38, PT ;  /* 0x008000000200780b */ /* 0x000fc40003fae000 */
[----:B------:R-:W-:Y:S01]  /*28570*/  FSEL R243, R243, R237, P3 ;  /* 0x000000edf3f37208 */ /* 0x000fe20001800000 */
[----:B------:R-:W-:Y:S01]  /*28580*/  FMUL R237, R4, 8388608 ;  /* 0x4b00000004ed7820 */ /* 0x000fe20000400000 */
[----:B------:R-:W-:Y:S01]  /*28590*/  FSEL R123, R123, R131, P3 ;  /* 0x000000837b7b7208 */ /* 0x000fe20001800000 */
[----:B------:R-:W-:Y:S01]  /*285a0*/  FMUL R131, R139, 0.25 ;  /* 0x3e8000008b837820 */ /* 0x000fe20000400000 */
[----:B------:R-:W-:Y:S01]  /*285b0*/  FSEL R210, R210, R215, P3 ;  /* 0x000000d7d2d27208 */ /* 0x000fe20001800000 */
[----:B------:R-:W-:Y:S01]  /*285c0*/  FMUL R215, R242, 0.25 ;  /* 0x3e800000f2d77820 */ /* 0x000fe20000400000 */
[----:B------:R-:W-:Y:S02]  /*285d0*/  FSETP.GEU.AND P6, PT, R3, 1.175494350822287508e-38, PT ;  /* 0x008000000300780b */ /* 0x000fe40003fce000 */
[----:B------:R-:W-:Y:S01]  /*285e0*/  FSEL R225, R225, R241, P2 ;  /* 0x000000f1e1e17208 */ /* 0x000fe20001000000 */
[----:B------:R-:W-:Y:S01]  /*285f0*/  FMUL R241, R238, 0.25 ;  /* 0x3e800000eef17820 */ /* 0x000fe20000400000 */
[----:B------:R-:W-:Y:S01]  /*28600*/  FSEL R245, R245, R232, P3 ;  /* 0x000000e8f5f57208 */ /* 0x000fe20001800000 */
[----:B------:R-:W-:Y:S01]  /*28610*/  FMUL R232, R5, 8388608 ;  /* 0x4b00000005e87820 */ /* 0x000fe20000400000 */
[----:B------:R-:W-:-:S02]  /*28620*/  FSETP.GEU.AND P4, PT, R4, 1.175494350822287508e-38, PT ;  /* 0x008000000400780b */ /* 0x000fc40003f8e000 */
[----:B------:R-:W-:Y:S01]  /*28630*/  FSEL R220, R220, R231, P2 ;  /* 0x000000e7dcdc7208 */ /* 0x000fe20001000000 */
[----:B------:R-:W-:Y:S01]  /*28640*/  FMUL R231, R239, 0.25 ;  /* 0x3e800000efe77820 */ /* 0x000fe20000400000 */
[----:B------:R-:W-:Y:S02]  /*28650*/  FSEL R235, R235, R2, !P5 ;  /* 0x00000002ebeb7208 */ /* 0x000fe40006800000 */
[----:B-1----:R-:W-:Y:S02]  /*28660*/  FSEL R11, RZ, -23, P5 ;  /* 0xc1b80000ff0b7808 */ /* 0x002fe40002800000 */
[----:B------:R-:W-:Y:S02]  /*28670*/  FSETP.GEU.AND P5, PT, R5, 1.175494350822287508e-38, PT ;  /* 0x008000000500780b */ /* 0x000fe40003fae000 */
[----:B------:R-:W-:Y:S01]  /*28680*/  FSEL R221, R221, R230, P2 ;  /* 0x000000e6dddd7208 */ /* 0x000fe20001000000 */
[----:B------:R-:W-:Y:S01]  /*28690*/  FMUL R230, R240, 0.25 ;  /* 0x3e800000f0e67820 */ /* 0x000fe20000400000 */
[----:B------:R-:W-:-:S02]  /*286a0*/  FSEL R236, R236, R3, !P6 ;  /* 0x00000003ecec7208 */ /* 0x000fc40007000000 */
[----:B------:R-:W-:Y:S02]  /*286b0*/  FSEL R237, R237, R4, !P4 ;  /* 0x00000004eded7208 */ /* 0x000fe40006000000 */
[----:B------:R-:W-:Y:S01]  /*286c0*/  FSEL R131, R131, R139, P3 ;  /* 0x0000008b83837208 */ /* 0x000fe20001800000 */
[----:B------:R-:W-:Y:S01]  /*286d0*/  FMUL R139, R147, 0.25 ;  /* 0x3e800000938b7820 */ /* 0x000fe20000400000 */
[----:B------:R-:W-:Y:S01]  /*286e0*/  FSEL R215, R215, R242, P3 ;  /* 0x000000f2d7d77208 */ /* 0x000fe20001800000 */
[----:B------:R-:W-:Y:S01]  /*286f0*/  STL [R1+0xf14], R111 ;  /* 0x000f146f01007387 */ /* 0x000fe20000100800 */
[----:B------:R-:W-:Y:S02]  /*28700*/  FSEL R241, R241, R238, P3 ;  /* 0x000000eef1f17208 */ /* 0x000fe40001800000 */
[----:B------:R-:W-:Y:S02]  /*28710*/  FSEL R232, R232, R5, !P5 ;  /* 0x00000005e8e87208 */ /* 0x000fe40006800000 */
[----:B------:R-:W-:Y:S01]  /*28720*/  IADD3 R242, R235, -0x3f3504f3, RZ ;  /* 0xc0cafb0debf27810 */ /* 0x000fe20007ffe0ff */
[----:B------:R-:W-:Y:S01]  /*28730*/  STL [R1+0xf18], R112 ;  /* 0x000f187001007387 */ /* 0x000fe20000100800 */
[----:B------:R-:W-:Y:S01]  /*28740*/  FSEL R231, R231, R239, P3 ;  /* 0x000000efe7e77208 */ /* 0x000fe20001800000 */
[----:B------:R-:W-:Y:S01]  /*28750*/  FMUL R120, R132, 0.25 ;  /* 0x3e80000084787820 */ /* 0x000fe20000400000 */
[----:B------:R-:W-:Y:S01]  /*28760*/  IADD3 R238, R236, -0x3f3504f3, RZ ;  /* 0xc0cafb0decee7810 */ /* 0x000fe20007ffe0ff */
[----:B------:R-:W-:Y:S01]  /*28770*/  STL [R1+0xf1c], R113 ;  /* 0x000f1c7101007387 */ /* 0x000fe20000100800 */
[----:B------:R-:W-:-:S02]  /*28780*/  IADD3 R239, R237, -0x3f3504f3, RZ ;  /* 0xc0cafb0dedef7810 */ /* 0x000fc40007ffe0ff */
[----:B------:R-:W-:Y:S01]  /*28790*/  FSEL R230, R230, R240, P3 ;  /* 0x000000f0e6e67208 */ /* 0x000fe20001800000 */
[----:B------:R-:W-:Y:S01]  /*287a0*/  STL [R1+0xf20], R114 ;  /* 0x000f207201007387 */ /* 0x000fe20000100800 */
[----:B------:R-:W-:Y:S02]  /*287b0*/  IADD3 R240, R232, -0x3f3504f3, RZ ;  /* 0xc0cafb0de8f07810 */ /* 0x000fe40007ffe0ff */
[----:B------:R-:W-:Y:S01]  /*287c0*/  LOP3.LUT R242, R242, 0xff800000, RZ, 0xc0, !PT ;  /* 0xff800000f2f27812 */ /* 0x000fe200078ec0ff */
[----:B------:R-:W-:Y:S01]  /*287d0*/  STL [R1+0xf24], R115 ;  /* 0x000f247301007387 */ /* 0x000fe20000100800 */
[----:B------:R-:W-:Y:S01]  /*287e0*/  FSEL R139, R139, R147, P3 ;  /* 0x000000938b8b7208 */ /* 0x000fe20001800000 */
[----:B------:R-:W-:Y:S01]  /*287f0*/  FMUL R147, R247, 0.25 ;  /* 0x3e800000f7937820 */ /* 0x000fe20000400000 */
[----:B------:R-:W-:Y:S01]  /*28800*/  LOP3.LUT R238, R238, 0xff800000, RZ, 0xc0, !PT ;  /* 0xff800000eeee7812 */ /* 0x000fe200078ec0ff */
[----:B------:R-:W-:Y:S01]  /*28810*/  STL [R1+0xf28], R118 ;  /* 0x000f287601007387 */ /* 0x000fe20000100800 */
[----:B------:R-:W-:-:S02]  /*28820*/  LOP3.LUT R239, R239, 0xff800000, RZ, 0xc0, !PT ;  /* 0xff800000efef7812 */ /* 0x000fc400078ec0ff */
[----:B------:R-:W-:Y:S01]  /*28830*/  FSEL R120, R120, R132, P2 ;  /* 0x0000008478787208 */ /* 0x000fe20001000000 */
[----:B------:R-:W-:Y:S01]  /*28840*/  STL [R1+0xf2c], R119 ;  /* 0x000f2c7701007387 */ /* 0x000fe20000100800 */
[----:B------:R-:W-:Y:S02]  /*28850*/  LOP3.LUT R240, R240, 0xff800000, RZ, 0xc0, !PT ;  /* 0xff800000f0f07812 */ /* 0x000fe400078ec0ff */
[----:B------:R-:W-:Y:S01]  /*28860*/  I2FP.F32.S32 R10, R242 ;  /* 0x000000f2000a7245 */ /* 0x000fe20000201400 */
[----:B------:R-:W-:Y:S01]  /*28870*/  STL [R1+0xf30], R116 ;  /* 0x000f307401007387 */ /* 0x000fe20000100800 */
[----:B------:R-:W-:Y:S02]  /*28880*/  FSEL R9, RZ, -23, P6 ;  /* 0xc1b80000ff097808 */ /* 0x000fe40003000000 */
[----:B------:R-:W-:Y:S01]  /*28890*/  I2FP.F32.S32 R8, R238 ;  /* 0x000000ee00087245 */ /* 0x000fe20000201400 */
[----:B------:R-:W-:Y:S01]  /*288a0*/  STL [R1+0xf34], R117 ;  /* 0x000f347501007387 */ /* 0x000fe20000100800 */
[----:B------:R-:W-:-:S02]  /*288b0*/  FSEL R7, RZ, -23, P4 ;  /* 0xc1b80000ff077808 */ /* 0x000fc40002000000 */
[----:B------:R-:W-:Y:S01]  /*288c0*/  I2FP.F32.S32 R6, R239 ;  /* 0x000000ef00067245 */ /* 0x000fe20000201400 */
[----:B------:R-:W-:Y:S01]  /*288d0*/  STL [R1+0xf38], R122 ;  /* 0x000f387a01007387 */ /* 0x000fe20000100800 */
[----:B------:R-:W-:Y:S01]  /*288e0*/  FSEL R147, R147, R247, P3 ;  /* 0x000000f793937208 */ /* 0x000fe20001800000 */
[----:B------:R-:W-:Y:S01]  /*288f0*/  FFMA.FTZ R10, R10, 1.1920928955078125e-07, R11 ;  /* 0x340000000a0a7823 */ /* 0x000fe2000001000b */
[----:B------:R-:W-:Y:S01]  /*28900*/  FSEL R0, RZ, -23, P5 ;  /* 0xc1b80000ff007808 */ /* 0x000fe20002800000 */
[----:B------:R-:W-:Y:S01]  /*28910*/  STL [R1+0xf3c], R123 ;  /* 0x000f3c7b01007387 */ /* 0x000fe20000100800 */
[----:B------:R-:W-:Y:S01]  /*28920*/  I2FP.F32.S32 R247, R240 ;  /* 0x000000f000f77245 */ /* 0x000fe20000201400 */
[----:B------:R-:W-:Y:S02]  /*28930*/  FFMA.FTZ R8, R8, 1.1920928955078125e-07, R9 ;  /* 0x3400000008087823 */ /* 0x000fe40000010009 */
[----:B------:R-:W-:Y:S01]  /*28940*/  STL [R1+0xf40], R120 ;  /* 0x000f407801007387 */ /* 0x000fe20000100800 */
[----:B------:R-:W-:-:S03]  /*28950*/  FFMA.FTZ R6, R6, 1.1920928955078125e-07, R7 ;  /* 0x3400000006067823 */ /* 0x000fc60000010007 */
[----:B------:R-:W-:Y:S01]  /*28960*/  STL [R1+0xf44], R121 ;  /* 0x000f447901007387 */ /* 0x000fe20000100800 */
[----:B------:R-:W-:-:S03]  /*28970*/  FFMA.FTZ R0, R247, 1.1920928955078125e-07, R0 ;  /* 0x34000000f7007823 */ /* 0x000fc60000010000 */
[----:B------:R-:W-:Y:S04]  /*28980*/  STL [R1+0xf48], R126 ;  /* 0x000f487e01007387 */ /* 0x000fe80000100800 */
[----:B------:R-:W-:Y:S04]  /*28990*/  STL [R1+0xf4c], R127 ;  /* 0x000f4c7f01007387 */ /* 0x000fe80000100800 */
[----:B------:R-:W-:Y:S04]  /*289a0*/  STL [R1+0xf50], R124 ;  /* 0x000f507c01007387 */ /* 0x000fe80000100800 */
[----:B------:R0:W-:Y:S04]  /*289b0*/  STL [R1+0xf54], R125 ;  /* 0x000f547d01007387 */ /* 0x0001e80000100800 */
[----:B------:R1:W-:Y:S04]  /*289c0*/  STL [R1+0x1c], R10 ;  /* 0x00001c0a01007387 */ /* 0x0003e80000100800 */
[----:B------:R2:W-:Y:S04]  /*289d0*/  STL [R1+0x18], R8 ;  /* 0x0000180801007387 */ /* 0x0005e80000100800 */
[----:B------:R3:W-:Y:S04]  /*289e0*/  STL [R1+0x14], R6 ;  /* 0x0000140601007387 */ /* 0x0007e80000100800 */
[----:B------:R-:W4:Y:S04]  /*289f0*/  LDL.LU R248, [R1+0x870] ;  /* 0x0008700001f87983 */ /* 0x000f280000300800 */
[----:B------:R5:W-:Y:S04]  /*28a00*/  STL [R1+0x10], R0 ;  /* 0x0000100001007387 */ /* 0x000be80000100800 */
[----:B0-----:R-:W4:Y:S04]  /*28a10*/  LDL.LU R125, [R1+0x860] ;  /* 0x00086000017d7983 */ /* 0x001f280000300800 */
        /* <DEDUP_REMOVED lines=106> */
[----:B------:R-:W-:-:S03]  /*290c0*/  FMUL R132, R144, 0.25 ;  /* 0x3e80000090847820 */ /* 0x000fc60000400000 */
[----:B------:R-:W4:Y:S04]  /*290d0*/  LDL.LU R20, [R1+0x100] ;  /* 0x0001000001147983 */ /* 0x000f280000300800 */
[----:B------:R-:W4:Y:S04]  /*290e0*/  LDL.LU R19, [R1+0xf8] ;  /* 0x0000f80001137983 */ /* 0x000f280000300800 */
[----:B------:R-:W4:Y:S04]  /*290f0*/  LDL.LU R18, [R1+0xf0] ;  /* 0x0000f00001127983 */ /* 0x000f280000300800 */
[----:B------:R-:W4:Y:S04]  /*29100*/  LDL.LU R17, [R1+0xe8] ;  /* 0x0000e80001117983 */ /* 0x000f280000300800 */
[----:B------:R-:W4:Y:S01]  /*29110*/  LDL.LU R16, [R1+0xe0] ;  /* 0x0000e00001107983 */ /* 0x000f220000300800 */
[----:B------:R-:W-:-:S03]  /*29120*/  FSEL R132, R132, R144, P2 ;  /* 0x0000009084847208 */ /* 0x000fc60001000000 */
[----:B------:R-:W4:Y:S01]  /*29130*/  LDL.LU R15, [R1+0xd8] ;  /* 0x0000d800010f7983 */ /* 0x000f220000300800 */
[----:B------:R-:W-:-:S03]  /*29140*/  FMUL R144, R246, 0.25 ;  /* 0x3e800000f6907820 */ /* 0x000fc60000400000 */
[----:B------:R-:W4:Y:S04]  /*29150*/  LDL.LU R14, [R1+0xd0] ;  /* 0x0000d000010e7983 */ /* 0x000f280000300800 */
[----:B------:R-:W4:Y:S04]  /*29160*/  LDL.LU R13, [R1+0xc8] ;  /* 0x0000c800010d7983 */ /* 0x000f280000300800 */
[----:B------:R-:W4:Y:S04]  /*29170*/  LDL.LU R12, [R1+0xc0] ;  /* 0x0000c000010c7983 */ /* 0x000f280000300800 */
[----:B------:R-:W4:Y:S04]  /*29180*/  LDL.LU R11, [R1+0xb8] ;  /* 0x0000b800010b7983 */ /* 0x000f280000300800 */
[----:B-1----:R-:W4:Y:S01]  /*29190*/  LDL.LU R10, [R1+0xb0] ;  /* 0x0000b000010a7983 */ /* 0x002f220000300800 */
[----:B------:R-:W-:-:S03]  /*291a0*/  FSEL R144, R144, R246, P2 ;  /* 0x000000f690907208 */ /* 0x000fc60001000000 */
[----:B------:R-:W4:Y:S01]  /*291b0*/  LDL.LU R9, [R1+0xa8] ;  /* 0x0000a80001097983 */ /* 0x000f220000300800 */
[----:B------:R-:W-:-:S03]  /*291c0*/  FMUL R246, R249, 0.25 ;  /* 0x3e800000f9f67820 */ /* 0x000fc60000400000 */
[----:B--2---:R-:W2:Y:S04]  /*291d0*/  LDL.LU R8, [R1+0xa0] ;  /* 0x0000a00001087983 */ /* 0x004ea80000300800 */
[----:B------:R-:W2:Y:S04]  /*291e0*/  LDL.LU R244, [R1+0x98] ;  /* 0x0000980001f47983 */ /* 0x000ea80000300800 */
[----:B------:R-:W2:Y:S04]  /*291f0*/  LDL.LU R7, [R1+0x90] ;  /* 0x0000900001077983 */ /* 0x000ea80000300800 */
[----:B---3--:R-:W3:Y:S01]  /*29200*/  LDL.LU R6, [R1+0x88] ;  /* 0x0000880001067983 */ /* 0x008ee20000300800 */
[----:B------:R-:W-:-:S03]  /*29210*/  FSEL R246, R246, R249, P2 ;  /* 0x000000f9f6f67208 */ /* 0x000fc60001000000 */
[----:B------:R-:W3:Y:S04]  /*29220*/  LDL.LU R250, [R1+0x80] ;  /* 0x0000800001fa7983 */ /* 0x000ee80000300800 */
[----:B------:R-:W3:Y:S04]  /*29230*/  LDL.LU R251, [R1+0x78] ;  /* 0x0000780001fb7983 */ /* 0x000ee80000300800 */
[----:B------:R-:W3:Y:S04]  /*29240*/  LDL.LU R249, [R1+0x70] ;  /* 0x0000700001f97983 */ /* 0x000ee80000300800 */
[----:B-----5:R-:W5:Y:S01]  /*29250*/  LDL.LU R0, [R1+0x54] ;  /* 0x0000540001007983 */ /* 0x020f620000300800 */
[C---:B------:R-:W-:Y:S01]  /*29260*/  FSETP.GEU.AND P6, PT, |R5|.reuse, 1.175494350822287508e-38, PT ;  /* 0x008000000500780b */ /* 0x040fe20003fce200 */
[----:B------:R-:W-:-:S12]  /*29270*/  @P1 FMUL R5, R5, 0.25 ;  /* 0x3e80000005051820 */ /* 0x000fd80000400000 */
[----:B------:R-:W-:-:S06]  /*29280*/  @!P6 FMUL R5, R5, 16777216 ;  /* 0x4b8000000505e820 */ /* 0x000fcc0000400000 */
[----:B------:R-:W0:Y:S01]  /*29290*/  MUFU.RCP R5, R5 ;  /* 0x0000000500057308 */ /* 0x000e220000001000 */
[----:B----4-:R-:W-:Y:S01]  /*292a0*/  @!P6 FMUL R125, R125, 16777216 ;  /* 0x4b8000007d7de820 */ /* 0x010fe20000400000 */
[----:B------:R-:W-:Y:S01]  /*292b0*/  @!P6 FMUL R124, R124, 16777216 ;  /* 0x4b8000007c7ce820 */ /* 0x000fe20000400000 */
[----:B------:R-:W-:Y:S01]  /*292c0*/  @!P6 FMUL R127, R127, 16777216 ;  /* 0x4b8000007f7fe820 */ /* 0x000fe20000400000 */
[----:B------:R-:W-:Y:S01]  /*292d0*/  @!P6 FMUL R126, R126, 16777216 ;  /* 0x4b8000007e7ee820 */ /* 0x000fe20000400000 */
[----:B------:R-:W-:Y:S01]  /*292e0*/  @!P6 FMUL R121, R121, 16777216 ;  /* 0x4b8000007979e820 */ /* 0x000fe20000400000 */
[----:B------:R-:W-:Y:S01]  /*292f0*/  @!P6 FMUL R120, R120, 16777216 ;  /* 0x4b8000007878e820 */ /* 0x000fe20000400000 */
[----:B------:R-:W-:Y:S01]  /*29300*/  @!P6 FMUL R123, R123, 16777216 ;  /* 0x4b8000007b7be820 */ /* 0x000fe20000400000 */
[C---:B0-----:R-:W-:Y:S01]  /*29310*/  FMUL R125, R5.reuse, R125 ;  /* 0x0000007d057d7220 */ /* 0x041fe20000400000 */
[C---:B------:R-:W-:Y:S01]  /*29320*/  FMUL R124, R5.reuse, R124 ;  /* 0x0000007c057c7220 */ /* 0x040fe20000400000 */
[----:B------:R-:W-:-:S03]  /*29330*/  FMUL R127, R5, R127 ;  /* 0x0000007f057f7220 */ /* 0x000fc60000400000 */
[----:B------:R0:W-:Y:S01]  /*29340*/  STL [R1+0xd3c], R125 ;  /* 0x000d3c7d01007387 */ /* 0x0001e20000100800 */
[----:B------:R-:W-:-:S03]  /*29350*/  FMUL R120, R5, R120 ;  /* 0x0000007805787220 */ /* 0x000fc60000400000 */
[----:B------:R1:W-:Y:S01]  /*29360*/  STL [R1+0xd38], R124 ;  /* 0x000d387c01007387 */ /* 0x0003e20000100800 */
[----:B------:R-:W-:Y:S01]  /*29370*/  @!P6 FMUL R122, R122, 16777216 ;  /* 0x4b8000007a7ae820 */ /* 0x000fe20000400000 */
[C---:B0-----:R-:W-:Y:S02]  /*29380*/  FMUL R125, R5.reuse, R126 ;  /* 0x0000007e057d7220 */ /* 0x041fe40000400000 */
[----:B------:R-:W-:Y:S01]  /*29390*/  STL [R1+0xd34], R127 ;  /* 0x000d347f01007387 */ /* 0x000fe20000100800 */
[----:B-1----:R-:W-:Y:S01]  /*293a0*/  FMUL R124, R5, R121 ;  /* 0x00000079057c7220 */ /* 0x002fe20000400000 */
[----:B------:R-:W-:Y:S02]  /*293b0*/  @!P6 FMUL R117, R117, 16777216 ;  /* 0x4b8000007575e820 */ /* 0x000fe40000400000 */
[----:B------:R-:W-:Y:S01]  /*293c0*/  STL [R1+0xd30], R125 ;  /* 0x000d307d01007387 */ /* 0x000fe20000100800 */
[----:B------:R-:W-:Y:S01]  /*293d0*/  @!P6 FMUL R116, R116, 16777216 ;  /* 0x4b8000007474e820 */ /* 0x000fe20000400000 */
[----:B------:R-:W-:-:S02]  /*293e0*/  FMUL R121, R5, R123 ;  /* 0x0000007b05797220 */ /* 0x000fc40000400000 */
[----:B------:R-:W-:Y:S01]  /*293f0*/  STL [R1+0xd2c], R124 ;  /* 0x000d2c7c01007387 */ /* 0x000fe20000100800 */
[----:B------:R-:W-:-:S03]  /*29400*/  FMUL R117, R5, R117 ;  /* 0x0000007505757220 */ /* 0x000fc60000400000 */
[----:B------:R0:W-:Y:S01]  /*29410*/  STL [R1+0xd28], R120 ;  /* 0x000d287801007387 */ /* 0x0001e20000100800 */
[----:B------:R-:W-:Y:S01]  /*29420*/  @!P6 FMUL R119, R119, 16777216 ;  /* 0x4b8000007777e820 */ /* 0x000fe20000400000 */
[----:B------:R-:W-:Y:S01]  /*29430*/  FMUL R116, R5, R116 ;  /* 0x0000007405747220 */ /* 0x000fe20000400000 */
[----:B------:R-:W-:Y:S01]  /*29440*/  @!P6 FMUL R118, R118, 16777216 ;  /* 0x4b8000007676e820 */ /* 0x000fe20000400000 */
[----:B------:R-:W-:Y:S01]  /*29450*/  @!P6 FMUL R115, R115, 16777216 ;  /* 0x4b8000007373e820 */ /* 0x000fe20000400000 */
[----:B------:R-:W-:Y:S01]  /*29460*/  STL [R1+0xd24], R121 ;  /* 0x000d247901007387 */ /* 0x000fe20000100800 */
[----:B0-----:R-:W-:Y:S01]  /*29470*/  FMUL R120, R5, R122 ;  /* 0x0000007a05787220 */ /* 0x001fe20000400000 */
[----:B------:R-:W-:Y:S01]  /*29480*/  @!P6 FMUL R114, R114, 16777216 ;  /* 0x4b8000007272e820 */ /* 0x000fe20000400000 */
[----:B------:R-:W-:Y:S01]  /*29490*/  @!P6 FMUL R113, R113, 16777216 ;  /* 0x4b8000007171e820 */ /* 0x000fe20000400000 */
[----:B------:R-:W-:Y:S02]  /*294a0*/  FMUL R119, R5, R119 ;  /* 0x0000007705777220 */ /* 0x000fe40000400000 */
[----:B------:R-:W-:Y:S01]  /*294b0*/  STL [R1+0xd20], R120 ;  /* 0x000d207801007387 */ /* 0x000fe20000100800 */
[----:B------:R-:W-:Y:S01]  /*294c0*/  @!P6 FMUL R112, R112, 16777216 ;  /* 0x4b8000007070e820 */ /* 0x000fe20000400000 */
[----:B------:R-:W-:-:S02]  /*294d0*/  @!P6 FMUL R111, R111, 16777216 ;  /* 0x4b8000006f6fe820 */ /* 0x000fc40000400000 */
[----:B------:R0:W-:Y:S01]  /*294e0*/  STL [R1+0xd1c], R117 ;  /* 0x000d1c7501007387 */ /* 0x0001e20000100800 */
[----:B------:R-:W-:-:S03]  /*294f0*/  @!P6 FMUL R110, R110, 16777216 ;  /* 0x4b8000006e6ee820 */ /* 0x000fc60000400000 */
[----:B------:R1:W-:Y:S01]  /*29500*/  STL [R1+0xd18], R116 ;  /* 0x000d187401007387 */ /* 0x0003e20000100800 */
[----:B------:R-:W-:Y:S01]  /*29510*/  @!P6 FMUL R109, R109, 16777216 ;  /* 0x4b8000006d6de820 */ /* 0x000fe20000400000 */
[----:B------:R-:W-:Y:S01]  /*29520*/  @!P6 FMUL R108, R108, 16777216 ;  /* 0x4b8000006c6ce820 */ /* 0x000fe20000400000 */
[C---:B0-----:R-:W-:Y:S01]  /*29530*/  FMUL R117, R5.reuse, R118 ;  /* 0x0000007605757220 */ /* 0x041fe20000400000 */
[----:B------:R-:W-:Y:S01]  /*29540*/  STL [R1+0xd14], R119 ;  /* 0x000d147701007387 */ /* 0x000fe20000100800 */
[C---:B-1----:R-:W-:Y:S01]  /*29550*/  FMUL R116, R5.reuse, R115 ;  /* 0x0000007305747220 */ /* 0x042fe20000400000 */
[C---:B------:R-:W-:Y:S01]  /*29560*/  FMUL R115, R5.reuse, R114 ;  /* 0x0000007205737220 */ /* 0x040fe20000400000 */
[C---:B------:R-:W-:Y:S01]  /*29570*/  FMUL R114, R5.reuse, R113 ;  /* 0x0000007105727220 */ /* 0x040fe20000400000 */
[----:B------:R-:W-:Y:S01]  /*29580*/  FMUL R113, R5, R112 ;  /* 0x0000007005717220 */ /* 0x000fe20000400000 */
[----:B------:R-:W-:Y:S01]  /*29590*/  @!P6 FMUL R107, R107, 16777216 ;  /* 0x4b8000006b6be820 */ /* 0x000fe20000400000 */
[----:B------:R-:W-:Y:S01]  /*295a0*/  STL [R1+0xd10], R117 ;  /* 0x000d107501007387 */ /* 0x000fe20000100800 */
[C---:B------:R-:W-:Y:S01]  /*295b0*/  FMUL R112, R5.reuse, R111 ;  /* 0x0000006f05707220 */ /* 0x040fe20000400000 */
[----:B------:R-:W-:Y:S01]  /*295c0*/  @!P6 FMUL R106, R106, 16777216 ;  /* 0x4b8000006a6ae820 */ /* 0x000fe20000400000 */
[----:B------:R-:W-:Y:S01]  /*295d0*/  FMUL R111, R5, R110 ;  /* 0x0000006e056f7220 */ /* 0x000fe20000400000 */
[----:B------:R-:W-:Y:S01]  /*295e0*/  STL [R1+0xd0c], R116 ;  /* 0x000d0c7401007387 */ /* 0x000fe20000100800 */
[----:B------:R-:W-:Y:S01]  /*295f0*/  @!P6 FMUL R105, R105, 16777216 ;  /* 0x4b8000006969e820 */ /* 0x000fe20000400000 */
[C---:B------:R-:W-:Y:S01]  /*29600*/  FMUL R110, R5.reuse, R109 ;  /* 0x0000006d056e7220 */ /* 0x040fe20000400000 */
[----:B------:R-:W-:Y:S01]  /*29610*/  @!P6 FMUL R104, R104, 16777216 ;  /* 0x4b8000006868e820 */ /* 0x000fe20000400000 */
[----:B------:R-:W-:Y:S01]  /*29620*/  STL [R1+0xd08], R115 ;  /* 0x000d087301007387 */ /* 0x000fe20000100800 */
[----:B------:R-:W-:Y:S01]  /*29630*/  FMUL R109, R5, R108 ;  /* 0x0000006c056d7220 */ /* 0x000fe20000400000 */
[----:B------:R-:W-:Y:S01]  /*29640*/  @!P6 FMUL R103, R103, 16777216 ;  /* 0x4b8000006767e820 */ /* 0x000fe20000400000 */
[C---:B------:R-:W-:Y:S01]  /*29650*/  FMUL R108, R5.reuse, R107 ;  /* 0x0000006b056c7220 */ /* 0x040fe20000400000 */
[----:B------:R-:W-:Y:S01]  /*29660*/  STL [R1+0xd04], R114 ;  /* 0x000d047201007387 */ /* 0x000fe20000100800 */
[----:B------:R-:W-:Y:S01]  /*29670*/  @!P6 FMUL R102, R102, 16777216 ;  /* 0x4b8000006666e820 */ /* 0x000fe20000400000 */
[----:B------:R-:W-:-:S02]  /*29680*/  FMUL R107, R5, R106 ;  /* 0x0000006a056b7220 */ /* 0x000fc40000400000 */
[----:B------:R-:W-:Y:S01]  /*29690*/  STL [R1+0xd00], R113 ;  /* 0x000d007101007387 */ /* 0x000fe20000100800 */
[----:B------:R-:W-:Y:S01]  /*296a0*/  @!P6 FMUL R101, R101, 16777216 ;  /* 0x4b8000006565e820 */ /* 0x000fe20000400000 */
[C---:B------:R-:W-:Y:S02]  /*296b0*/  FMUL R106, R5.reuse, R105 ;  /* 0x00000069056a7220 */ /* 0x040fe40000400000 */
[----:B------:R-:W-:Y:S01]  /*296c0*/  STL [R1+0xcfc], R112 ;  /* 0x000cfc7001007387 */ /* 0x000fe20000100800 */
[----:B------:R-:W-:Y:S01]  /*296d0*/  @!P6 FMUL R100, R100, 16777216 ;  /* 0x4b8000006464e820 */ /* 0x000fe20000400000 */
[----:B------:R-:W-:Y:S02]  /*296e0*/  FMUL R105, R5, R104 ;  /* 0x0000006805697220 */ /* 0x000fe40000400000 */
[----:B------:R-:W-:Y:S01]  /*296f0*/  STL [R1+0xcf8], R111 ;  /* 0x000cf86f01007387 */ /* 0x000fe20000100800 */
[----:B------:R-:W-:Y:S01]  /*29700*/  @!P6 FMUL R99, R99, 16777216 ;  /* 0x4b8000006363e820 */ /* 0x000fe20000400000 */
[----:B------:R-:W-:-:S02]  /*29710*/  FMUL R104, R5, R103 ;  /* 0x0000006705687220 */ /* 0x000fc40000400000 */
[----:B------:R-:W-:Y:S01]  /*29720*/  STL [R1+0xcf4], R110 ;  /* 0x000cf46e01007387 */ /* 0x000fe20000100800 */
[----:B------:R-:W-:Y:S01]  /*29730*/  @!P6 FMUL R98, R98, 16777216 ;  /* 0x4b8000006262e820 */ /* 0x000fe20000400000 */
[----:B------:R-:W-:Y:S02]  /*29740*/  FMUL R103, R5, R102 ;  /* 0x0000006605677220 */ /* 0x000fe40000400000 */
[----:B------:R-:W-:Y:S01]  /*29750*/  STL [R1+0xcf0], R109 ;  /* 0x000cf06d01007387 */ /* 0x000fe20000100800 */
[----:B------:R-:W-:Y:S01]  /*29760*/  @!P6 FMUL R97, R97, 16777216 ;  /* 0x4b8000006161e820 */ /* 0x000fe20000400000 */
[C---:B------:R-:W-:Y:S02]  /*29770*/  FMUL R102, R5.reuse, R101 ;  /* 0x0000006505667220 */ /* 0x040fe40000400000 */
        /* <DEDUP_REMOVED lines=265> */
[----:B--2---:R-:W-:Y:S01]  /*2a810*/  @!P6 FMUL R8, R8, 16777216 ;  /* 0x4b8000000808e820 */ /* 0x004fe20000400000 */
        /* <DEDUP_REMOVED lines=8> */
[----:B---3--:R-:W-:Y:S01]  /*2a8a0*/  @!P6 FMUL R6, R6, 16777216 ;  /* 0x4b8000000606e820 */ /* 0x008fe20000400000 */
[C---:B------:R-:W-:Y:S02]  /*2a8b0*/  FMUL R10, R5.reuse, R9 ;  /* 0x00000009050a7220 */ /* 0x040fe40000400000 */
[----:B------:R-:W-:Y:S01]  /*2a8c0*/  STL [R1+0x9c0], R16 ;  /* 0x0009c01001007387 */ /* 0x000fe20000100800 */
[C---:B------:R-:W-:Y:S01]  /*2a8d0*/  FMUL R9, R5.reuse, R8 ;  /* 0x0000000805097220 */ /* 0x040fe20000400000 */
[C---:B------:R-:W-:Y:S02]  /*2a8e0*/  FMUL R8, R5.reuse, R244 ;  /* 0x000000f405087220 */ /* 0x040fe40000400000 */
[----:B------:R-:W-:Y:S01]  /*2a8f0*/  STL [R1+0x9bc], R15 ;  /* 0x0009bc0f01007387 */ /* 0x000fe20000100800 */
[----:B------:R-:W-:-:S03]  /*2a900*/  FMUL R7, R5, R7 ;  /* 0x0000000705077220 */ /* 0x000fc60000400000 */
[----:B------:R-:W-:Y:S01]  /*2a910*/  STL [R1+0x9b8], R14 ;  /* 0x0009b80e01007387 */ /* 0x000fe20000100800 */
[----:B------:R-:W-:Y:S01]  /*2a920*/  @!P6 FMUL R250, R250, 16777216 ;  /* 0x4b800000fafae820 */ /* 0x000fe20000400000 */
[----:B------:R-:W-:Y:S02]  /*2a930*/  FMUL R6, R5, R6 ;  /* 0x0000000605067220 */ /* 0x000fe40000400000 */
[----:B------:R-:W-:Y:S01]  /*2a940*/  STL [R1+0x9b4], R13 ;  /* 0x0009b40d01007387 */ /* 0x000fe20000100800 */
[----:B------:R-:W-:-:S03]  /*2a950*/  @!P6 FMUL R251, R251, 16777216 ;  /* 0x4b800000fbfbe820 */ /* 0x000fc60000400000 */
[----:B------:R-:W-:Y:S01]  /*2a960*/  STL [R1+0x9a0], R12 ;  /* 0x0009a00c01007387 */ /* 0x000fe20000100800 */
[----:B------:R-:W-:-:S03]  /*2a970*/  @!P6 FMUL R249, R249, 16777216 ;  /* 0x4b800000f9f9e820 */ /* 0x000fc60000400000 */
[----:B------:R-:W-:Y:S04]  /*2a980*/  STL [R1+0x99c], R11 ;  /* 0x00099c0b01007387 */ /* 0x000fe80000100800 */
[----:B------:R-:W-:Y:S04]  /*2a990*/  STL [R1+0x998], R10 ;  /* 0x0009980a01007387 */ /* 0x000fe80000100800 */
[----:B------:R-:W-:Y:S01]  /*2a9a0*/  STL [R1+0x994], R9 ;  /* 0x0009940901007387 */ /* 0x000fe20000100800 */
[----:B-----5:R-:W-:-:S03]  /*2a9b0*/  @!P6 FMUL R0, R0, 16777216 ;  /* 0x4b8000000000e820 */ /* 0x020fc60000400000 */
[----:B------:R0:W-:Y:S04]  /*2a9c0*/  STL [R1+0x980], R8 ;  /* 0x0009800801007387 */ /* 0x0001e80000100800 */
[----:B------:R1:W-:Y:S04]  /*2a9d0*/  STL [R1+0x97c], R7 ;  /* 0x00097c0701007387 */ /* 0x0003e80000100800 */
[----:B------:R2:W-:Y:S01]  /*2a9e0*/  STL [R1+0x978], R6 ;  /* 0x0009780601007387 */ /* 0x0005e20000100800 */
[C---:B0-----:R-:W-:Y:S01]  /*2a9f0*/  FMUL R8, R5.reuse, R250 ;  /* 0x000000fa05087220 */ /* 0x041fe20000400000 */
[----:B-1----:R-:W-:-:S04]  /*2aa00*/  FMUL R7, R5, R251 ;  /* 0x000000fb05077220 */ /* 0x002fc80000400000 */
[----:B------:R0:W-:Y:S01]  /*2aa10*/  STL [R1+0x974], R8 ;  /* 0x0009740801007387 */ /* 0x0001e20000100800 */
[----:B--2---:R-:W-:-:S03]  /*2aa20*/  FMUL R6, R5, R249 ;  /* 0x000000f905067220 */ /* 0x004fc60000400000 */
[----:B------:R1:W-:Y:S01]  /*2aa30*/  STL [R1+0x540], R7 ;  /* 0x0005400701007387 */ /* 0x0003e20000100800 */
[----:B------:R-:W-:-:S03]  /*2aa40*/  FMUL R250, R5, R0 ;  /* 0x0000000005fa7220 */ /* 0x000fc60000400000 */
[----:B------:R2:W-:Y:S04]  /*2aa50*/  STL [R1+0x538], R6 ;  /* 0x0005380601007387 */ /* 0x0005e80000100800 */
[----:B------:R-:W3:Y:S04]  /*2aa60*/  LDL.LU R0, [R1+0x864] ;  /* 0x0008640001007983 */ /* 0x000ee80000300800 */
[----:B------:R-:W4:Y:S04]  /*2aa70*/  LDL.LU R125, [R1+0x85c] ;  /* 0x00085c00017d7983 */ /* 0x000f280000300800 */
[----:B------:R-:W5:Y:S04]  /*2aa80*/  LDL.LU R124, [R1+0x854] ;  /* 0x00085400017c7983 */ /* 0x000f680000300800 */
        /* <DEDUP_REMOVED lines=92> */
[----:B------:R-:W3:Y:S01]  /*2b050*/  LDL.LU R33, [R1+0x164] ;  /* 0x0001640001217983 */ /* 0x000ee20000300800 */
[----:B------:R-:W-:-:S03]  /*2b060*/  @!P6 FMUL R248, R248, 16777216 ;  /* 0x4b800000f8f8e820 */ /* 0x000fc60000400000 */
[----:B------:R-:W3:Y:S04]  /*2b070*/  LDL.LU R32, [R1+0x15c] ;  /* 0x00015c0001207983 */ /* 0x000ee80000300800 */
[----:B------:R-:W3:Y:S01]  /*2b080*/  LDL.LU R31, [R1+0x154] ;  /* 0x00015400011f7983 */ /* 0x000ee20000300800 */
[----:B------:R-:W-:-:S03]  /*2b090*/  FMUL R248, R5, R248 ;  /* 0x000000f805f87220 */ /* 0x000fc60000400000 */
        /* <DEDUP_REMOVED lines=25> */
[----:B0-----:R-:W3:Y:S04]  /*2b230*/  LDL.LU R8, [R1+0x84] ;  /* 0x0000840001087983 */ /* 0x001ee80000300800 */
[----:B-1----:R-:W3:Y:S04]  /*2b240*/  LDL.LU R7, [R1+0x7c] ;  /* 0x00007c0001077983 */ /* 0x002ee80000300800 */
[----:B--2---:R-:W2:Y:S04]  /*2b250*/  LDL.LU R6, [R1+0x74] ;  /* 0x0000740001067983 */ /* 0x004ea80000300800 */
[----:B------:R-:W2:Y:S01]  /*2b260*/  LDL.LU R249, [R1+0x6c] ;  /* 0x00006c0001f97983 */ /* 0x000ea20000300800 */
[C---:B------:R-:W-:Y:S01]  /*2b270*/  FSETP.GEU.AND P4, PT, |R4|.reuse, 1.175494350822287508e-38, PT ;  /* 0x008000000400780b */ /* 0x040fe20003f8e200 */
[----:B------:R-:W-:-:S12]  /*2b280*/  @P0 FMUL R4, R4, 0.25 ;  /* 0x3e80000004040820 */ /* 0x000fd80000400000 */
[----:B------:R-:W-:-:S06]  /*2b290*/  @!P4 FMUL R4, R4, 16777216 ;  /* 0x4b8000000404c820 */ /* 0x000fcc0000400000 */
[----:B------:R-:W0:Y:S01]  /*2b2a0*/  MUFU.RCP R4, R4 ;  /* 0x0000000400047308 */ /* 0x000e220000001000 */
[----:B----4-:R-:W-:Y:S01]  /*2b2b0*/  @!P4 FMUL R125, R125, 16777216 ;  /* 0x4b8000007d7dc820 */ /* 0x010fe20000400000 */
[----:B-----5:R-:W-:Y:S01]  /*2b2c0*/  @!P4 FMUL R124, R124, 16777216 ;  /* 0x4b8000007c7cc820 */ /* 0x020fe20000400000 */
[----:B---3--:R-:W-:Y:S01]  /*2b2d0*/  @!P4 FMUL R127, R127, 16777216 ;  /* 0x4b8000007f7fc820 */ /* 0x008fe20000400000 */
[----:B------:R-:W-:Y:S01]  /*2b2e0*/  @!P4 FMUL R126, R126, 16777216 ;  /* 0x4b8000007e7ec820 */ /* 0x000fe20000400000 */
[----:B------:R-:W-:Y:S01]  /*2b2f0*/  MOV R251, R252 ;  /* 0x000000fc00fb7202 */ /* 0x000fe20000000f00 */
[----:B------:R-:W-:Y:S01]  /*2b300*/  @!P4 FMUL R121, R121, 16777216 ;  /* 0x4b8000007979c820 */ /* 0x000fe20000400000 */
[----:B------:R-:W3:Y:S01]  /*2b310*/  LDL.LU R252, [R1+0x58] ;  /* 0x0000580001fc7983 */ /* 0x000ee20000300800 */
[----:B------:R-:W-:Y:S01]  /*2b320*/  @!P4 FMUL R120, R120, 16777216 ;  /* 0x4b8000007878c820 */ /* 0x000fe20000400000 */
[----:B------:R-:W-:Y:S01]  /*2b330*/  @!P4 FMUL R123, R123, 16777216 ;  /* 0x4b8000007b7bc820 */ /* 0x000fe20000400000 */
[C---:B0-----:R-:W-:Y:S01]  /*2b340*/  FMUL R125, R4.reuse, R125 ;  /* 0x0000007d047d7220 */ /* 0x041fe20000400000 */
[C---:B------:R-:W-:Y:S01]  /*2b350*/  FMUL R124, R4.reuse, R124 ;  /* 0x0000007c047c7220 */ /* 0x040fe20000400000 */
[C---:B------:R-:W-:Y:S01]  /*2b360*/  FMUL R127, R4.reuse, R127 ;  /* 0x0000007f047f7220 */ /* 0x040fe20000400000 */
[----:B------:R-:W-:-:S02]  /*2b370*/  FMUL R126, R4, R126 ;  /* 0x0000007e047e7220 */ /* 0x000fc40000400000 */
[----:B------:R0:W-:Y:S01]  /*2b380*/  STL [R1+0xccc], R125 ;  /* 0x000ccc7d01007387 */ /* 0x0001e20000100800 */
[----:B------:R-:W-:Y:S01]  /*2b390*/  FMUL R121, R4, R121 ;  /* 0x0000007904797220 */ /* 0x000fe20000400000 */
[----:B------:R-:W-:Y:S01]  /*2b3a0*/  @!P4 FMUL R122, R122, 16777216 ;  /* 0x4b8000007a7ac820 */ /* 0x000fe20000400000 */
[C---:B------:R-:W-:Y:S01]  /*2b3b0*/  FMUL R120, R4.reuse, R120 ;  /* 0x0000007804787220 */ /* 0x040fe20000400000 */
[----:B------:R-:W-:Y:S01]  /*2b3c0*/  @!P4 FMUL R117, R117, 16777216 ;  /* 0x4b8000007575c820 */ /* 0x000fe20000400000 */
[----:B0-----:R-:W4:Y:S04]  /*2b3d0*/  LDL.LU R125, [R1+0xf54] ;  /* 0x000f5400017d7983 */ /* 0x001f280000300800 */
[----:B------:R0:W-:Y:S01]  /*2b3e0*/  STL [R1+0xcc8], R124 ;  /* 0x000cc87c01007387 */ /* 0x0001e20000100800 */
[----:B------:R-:W-:Y:S01]  /*2b3f0*/  FMUL R123, R4, R123 ;  /* 0x0000007b047b7220 */ /* 0x000fe20000400000 */
[----:B------:R-:W-:Y:S01]  /*2b400*/  @!P4 FMUL R116, R116, 16777216 ;  /* 0x4b8000007474c820 */ /* 0x000fe20000400000 */
[C---:B------:R-:W-:Y:S01]  /*2b410*/  FMUL R122, R4.reuse, R122 ;  /* 0x0000007a047a7220 */ /* 0x040fe20000400000 */
[----:B0-----:R-:W5:Y:S04]  /*2b420*/  LDL.LU R124, [R1+0xf50] ;  /* 0x000f5000017c7983 */ /* 0x001f680000300800 */
[----:B------:R0:W-:Y:S01]  /*2b430*/  STL [R1+0xcc4], R127 ;  /* 0x000cc47f01007387 */ /* 0x0001e20000100800 */
[----:B------:R-:W-:Y:S01]  /*2b440*/  @!P4 FMUL R119, R119, 16777216 ;  /* 0x4b8000007777c820 */ /* 0x000fe20000400000 */
[----:B------:R-:W-:-:S02]  /*2b450*/  FMUL R117, R4, R117 ;  /* 0x0000007504757220 */ /* 0x000fc40000400000 */
[----:B0-----:R-:W4:Y:S04]  /*2b460*/  LDL.LU R127, [R1+0xf4c] ;  /* 0x000f4c00017f7983 */ /* 0x001f280000300800 */
[----:B------:R0:W-:Y:S01]  /*2b470*/  STL [R1+0xcc0], R126 ;  /* 0x000cc07e01007387 */ /* 0x0001e20000100800 */
[----:B------:R-:W-:Y:S01]  /*2b480*/  @!P4 FMUL R118, R118, 16777216 ;  /* 0x4b8000007676c820 */ /* 0x000fe20000400000 */
[C---:B------:R-:W-:Y:S02]  /*2b490*/  FMUL R116, R4.reuse, R116 ;  /* 0x0000007404747220 */ /* 0x040fe40000400000 */
        /* <DEDUP_REMOVED lines=8> */
[----:B0-----:R-:W4:Y:S04]  /*2b520*/  LDL.LU R120, [R1+0xf40] ;  /* 0x000f400001787983 */ /* 0x001f280000300800 */
[----:B------:R0:W-:Y:S01]  /*2b530*/  STL [R1+0xca4], R123 ;  /* 0x000ca47b01007387 */ /* 0x0001e20000100800 */
[----:B------:R-:W-:Y:S01]  /*2b540*/  @!P4 FMUL R113, R113, 16777216 ;  /* 0x4b8000007171c820 */ /* 0x000fe20000400000 */
[----:B------:R-:W-:-:S02]  /*2b550*/  FMUL R115, R4, R115 ;  /* 0x0000007304737220 */ /* 0x000fc40000400000 */
[----:B0-----:R-:W5:Y:S04]  /*2b560*/  LDL.LU R123, [R1+0xf3c] ;  /* 0x000f3c00017b7983 */ /* 0x001f680000300800 */
        /* <DEDUP_REMOVED lines=341> */
[C---:B------:R-:W-:Y:S01]  /*2cac0*/  FMUL R29, R4.reuse, R29 ;  /* 0x0000001d041d7220 */ /* 0x040fe20000400000 */
[----:B------:R-:W-:-:S02]  /*2cad0*/  FMUL R5, R4, R5 ;  /* 0x0000000504057220 */ /* 0x000fc40000400000 */
[----:B0-----:R-:W4:Y:S04]  /*2cae0*/  LDL.LU R35, [R1+0xde4] ;  /* 0x000de40001237983 */ /* 0x001f280000300800 */
[----:B------:R0:W-:Y:S01]  /*2caf0*/  STL [R1+0x98c], R34 ;  /* 0x00098c2201007387 */ /* 0x0001e20000100800 */
[----:B------:R-:W-:-:S03]  /*2cb00*/  @!P4 FMUL R247, R247, 16777216 ;  /* 0x4b800000f7f7c820 */ /* 0x000fc60000400000 */
[----:B0-----:R-:W4:Y:S04]  /*2cb10*/  LDL.LU R34, [R1+0xde0] ;  /* 0x000de00001227983 */ /* 0x001f280000300800 */
[----:B------:R0:W-:Y:S04]  /*2cb20*/  STL [R1+0x988], R33 ;  /* 0x0009882101007387 */ /* 0x0001e80000100800 */
[----:B0-----:R-:W5:Y:S04]  /*2cb30*/  LDL.LU R33, [R1+0xddc] ;  /* 0x000ddc0001217983 */ /* 0x001f680000300800 */
[----:B------:R0:W-:Y:S01]  /*2cb40*/  STL [R1+0x984], R32 ;  /* 0x0009842001007387 */ /* 0x0001e20000100800 */
[----:B------:R-:W-:-:S03]  /*2cb50*/  @!P4 FMUL R22, R22, 16777216 ;  /* 0x4b8000001616c820 */ /* 0x000fc60000400000 */
[----:B0-----:R-:W4:Y:S04]  /*2cb60*/  LDL.LU R32, [R1+0xdd8] ;  /* 0x000dd80001207983 */ /* 0x001f280000300800 */
[----:B------:R0:W-:Y:S01]  /*2cb70*/  STL [R1+0x970], R31 ;  /* 0x0009701f01007387 */ /* 0x0001e20000100800 */
[----:B------:R-:W-:Y:S01]  /*2cb80*/  @!P4 FMUL R19, R19, 16777216 ;  /* 0x4b8000001313c820 */ /* 0x000fe20000400000 */
[----:B------:R-:W-:Y:S02]  /*2cb90*/  @!P4 FMUL R18, R18, 16777216 ;  /* 0x4b8000001212c820 */ /* 0x000fe40000400000 */
[----:B0-----:R-:W5:Y:S04]  /*2cba0*/  LDL.LU R31, [R1+0xdd4] ;  /* 0x000dd400011f7983 */ /* 0x001f680000300800 */
        /* <DEDUP_REMOVED lines=10> */
[----:B0-----:R-:W-:Y:S01]  /*2cc50*/  FMUL R5, R4, R247 ;  /* 0x000000f704057220 */ /* 0x001fe20000400000 */
[----:B------:R-:W-:-:S04]  /*2cc60*/  @!P4 FMUL R10, R10, 16777216 ;  /* 0x4b8000000a0ac820 */ /* 0x000fc80000400000 */
[----:B------:R0:W-:Y:S04]  /*2cc70*/  STL [R1+0x530], R5 ;  /* 0x0005300501007387 */ /* 0x0001e80000100800 */
[----:B------:R-:W-:Y:S01]  /*2cc80*/  STL [R1+0x528], R22 ;  /* 0x0005281601007387 */ /* 0x000fe20000100800 */
[C---:B0-----:R-:W-:Y:S01]  /*2cc90*/  FMUL R5, R4.reuse, R18 ;  /* 0x0000001204057220 */ /* 0x041fe20000400000 */
[C---:B------:R-:W-:Y:S01]  /*2cca0*/  FMUL R18, R4.reuse, R15 ;  /* 0x0000000f04127220 */ /* 0x040fe20000400000 */
[C---:B------:R-:W-:Y:S01]  /*2ccb0*/  FMUL R15, R4.reuse, R14 ;  /* 0x0000000e040f7220 */ /* 0x040fe20000400000 */
[----:B------:R-:W-:Y:S01]  /*2ccc0*/  STL [R1+0x520], R19 ;  /* 0x0005201301007387 */ /* 0x000fe20000100800 */
[C---:B------:R-:W-:Y:S01]  /*2ccd0*/  FMUL R14, R4.reuse, R11 ;  /* 0x0000000b040e7220 */ /* 0x040fe20000400000 */
[----:B------:R-:W-:-:S02]  /*2cce0*/  FMUL R11, R4, R10 ;  /* 0x0000000a040b7220 */ /* 0x000fc40000400000 */
[----:B------:R0:W-:Y:S01]  /*2ccf0*/  STL [R1+0x518], R5 ;  /* 0x0005180501007387 */ /* 0x0001e20000100800 */
[----:B------:R-:W-:-:S03]  /*2cd00*/  @!P4 FMUL R244, R244, 16777216 ;  /* 0x4b800000f4f4c820 */ /* 0x000fc60000400000 */
[----:B0-----:R-:W5:Y:S04]  /*2cd10*/  LDL.LU R5, [R1+0x86c] ;  /* 0x00086c0001057983 */ /* 0x001f680000300800 */
[----:B------:R0:W-:Y:S04]  /*2cd20*/  STL [R1+0x510], R18 ;  /* 0x0005101201007387 */ /* 0x0001e80000100800 */
[----:B------:R1:W-:Y:S01]  /*2cd30*/  STL [R1+0x508], R15 ;  /* 0x0005080f01007387 */ /* 0x0003e20000100800 */
[----:B------:R-:W-:-:S03]  /*2cd40*/  FMUL R10, R4, R244 ;  /* 0x000000f4040a7220 */ /* 0x000fc60000400000 */
[----:B------:R-:W4:Y:S04]  /*2cd50*/  LDL.LU R22, [R1+0x868] ;  /* 0x0008680001167983 */ /* 0x000f280000300800 */
[----:B------:R2:W-:Y:S04]  /*2cd60*/  STL [R1+0x500], R14 ;  /* 0x0005000e01007387 */ /* 0x0005e80000100800 */
[----:B------:R3:W-:Y:S01]  /*2cd70*/  STL [R1+0x4f8], R11 ;  /* 0x0004f80b01007387 */ /* 0x0007e20000100800 */
[----:B------:R-:W-:-:S03]  /*2cd80*/  @!P4 FMUL R28, R28, 16777216 ;  /* 0x4b8000001c1cc820 */ /* 0x000fc60000400000 */
[----:B------:R-:W5:Y:S01]  /*2cd90*/  LDL.LU R19, [R1+0x60] ;  /* 0x0000600001137983 */ /* 0x000f620000300800 */
[----:B------:R-:W-:-:S03]  /*2cda0*/  @!P4 FMUL R27, R27, 16777216 ;  /* 0x4b8000001b1bc820 */ /* 0x000fc60000400000 */
[----:B------:R3:W-:Y:S01]  /*2cdb0*/  STL [R1+0x4f0], R10 ;  /* 0x0004f00a01007387 */ /* 0x0007e20000100800 */
[----:B------:R-:W-:Y:S01]  /*2cdc0*/  @!P4 FMUL R26, R26, 16777216 ;  /* 0x4b8000001a1ac820 */ /* 0x000fe20000400000 */
[----:B------:R-:W-:Y:S02]  /*2cdd0*/  FMUL R28, R4, R28 ;  /* 0x0000001c041c7220 */ /* 0x000fe40000400000 */
[----:B0-----:R-:W5:Y:S01]  /*2cde0*/  LDL.LU R18, [R1+0x50] ;  /* 0x0000500001127983 */ /* 0x001f620000300800 */
[----:B------:R-:W-:-:S03]  /*2cdf0*/  @!P4 FMUL R25, R25, 16777216 ;  /* 0x4b8000001919c820 */ /* 0x000fc60000400000 */
[----:B-1----:R-:W5:Y:S01]  /*2ce00*/  LDL.LU R15, [R1+0x48] ;  /* 0x00004800010f7983 */ /* 0x002f620000300800 */
[----:B------:R-:W-:-:S03]  /*2ce10*/  FMUL R27, R4, R27 ;  /* 0x0000001b041b7220 */ /* 0x000fc60000400000 */
[----:B--2---:R-:W2:Y:S01]  /*2ce20*/  LDL.LU R14, [R1+0x40] ;  /* 0x00004000010e7983 */ /* 0x004ea20000300800 */
[----:B------:R-:W-:-:S03]  /*2ce30*/  MOV R247, R251 ;  /* 0x000000fb00f77202 */ /* 0x000fc60000000f00 */
[----:B---3--:R-:W3:Y:S01]  /*2ce40*/  LDL.LU R11, [R1+0x38] ;  /* 0x00003800010b7983 */ /* 0x008ee20000300800 */
[----:B------:R-:W-:Y:S01]  /*2ce50*/  @!P4 FMUL R24, R24, 16777216 ;  /* 0x4b8000001818c820 */ /* 0x000fe20000400000 */
[----:B------:R-:W-:Y:S02]  /*2ce60*/  FMUL R26, R4, R26 ;  /* 0x0000001a041a7220 */ /* 0x000fe40000400000 */
[----:B------:R-:W3:Y:S01]  /*2ce70*/  LDL.LU R10, [R1+0x30] ;  /* 0x00003000010a7983 */ /* 0x000ee20000300800 */
[----:B------:R-:W-:-:S03]  /*2ce80*/  @!P4 FMUL R23, R23, 16777216 ;  /* 0x4b8000001717c820 */ /* 0x000fc60000400000 */
[----:B------:R-:W3:Y:S01]  /*2ce90*/  LDL.LU R244, [R1+0x28] ;  /* 0x0000280001f47983 */ /* 0x000ee20000300800 */
[----:B------:R-:W-:-:S03]  /*2cea0*/  FMUL R25, R4, R25 ;  /* 0x0000001904197220 */ /* 0x000fc60000400000 */
[----:B------:R-:W3:Y:S01]  /*2ceb0*/  LDL.LU R251, [R1+0x20] ;  /* 0x0000200001fb7983 */ /* 0x000ee20000300800 */
[----:B------:R-:W-:-:S03]  /*2cec0*/  @!P4 FMUL R21, R21, 16777216 ;  /* 0x4b8000001515c820 */ /* 0x000fc60000400000 */
[----:B------:R0:W-:Y:S01]  /*2ced0*/  STL [R1+0x4e8], R28 ;  /* 0x0004e81c01007387 */ /* 0x0001e20000100800 */
[----:B------:R-:W-:Y:S01]  /*2cee0*/  FMUL R24, R4, R24 ;  /* 0x0000001804187220 */ /* 0x000fe20000400000 */
[----:B------:R-:W-:Y:S01]  /*2cef0*/  @!P4 FMUL R20, R20, 16777216 ;  /* 0x4b8000001414c820 */ /* 0x000fe20000400000 */
[C---:B------:R-:W-:Y:S01]  /*2cf00*/  FMUL R23, R4.reuse, R23 ;  /* 0x0000001704177220 */ /* 0x040fe20000400000 */
[----:B------:R-:W-:Y:S01]  /*2cf10*/  @!P4 FMUL R17, R17, 16777216 ;  /* 0x4b8000001111c820 */ /* 0x000fe20000400000 */
[----:B0-----:R-:W3:Y:S04]  /*2cf20*/  LDL.LU R28, [R1+0xdc8] ;  /* 0x000dc800011c7983 */ /* 0x001ee80000300800 */
[----:B------:R0:W-:Y:S01]  /*2cf30*/  STL [R1+0x4e0], R27 ;  /* 0x0004e01b01007387 */ /* 0x0001e20000100800 */
[----:B------:R-:W-:Y:S01]  /*2cf40*/  FMUL R21, R4, R21 ;  /* 0x0000001504157220 */ /* 0x000fe20000400000 */
[----:B------:R-:W-:Y:S01]  /*2cf50*/  @!P4 FMUL R16, R16, 16777216 ;  /* 0x4b8000001010c820 */ /* 0x000fe20000400000 */
[C---:B------:R-:W-:Y:S01]  /*2cf60*/  FMUL R20, R4.reuse, R20 ;  /* 0x0000001404147220 */ /* 0x040fe20000400000 */
[----:B0-----:R-:W3:Y:S04]  /*2cf70*/  LDL.LU R27, [R1+0xdc4] ;  /* 0x000dc400011b7983 */ /* 0x001ee80000300800 */
[----:B------:R0:W-:Y:S01]  /*2cf80*/  STL [R1+0x4d8], R26 ;  /* 0x0004d81a01007387 */ /* 0x0001e20000100800 */
[----:B------:R-:W-:Y:S01]  /*2cf90*/  @!P4 FMUL R13, R13, 16777216 ;  /* 0x4b8000000d0dc820 */ /* 0x000fe20000400000 */
[----:B------:R-:W-:-:S02]  /*2cfa0*/  FMUL R17, R4, R17 ;  /* 0x0000001104117220 */ /* 0x000fc40000400000 */
[----:B0-----:R-:W3:Y:S04]  /*2cfb0*/  LDL.LU R26, [R1+0xdc0] ;  /* 0x000dc000011a7983 */ /* 0x001ee80000300800 */
[----:B------:R0:W-:Y:S01]  /*2cfc0*/  STL [R1+0x4d0], R25 ;  /* 0x0004d01901007387 */ /* 0x0001e20000100800 */
[----:B------:R-:W-:Y:S01]  /*2cfd0*/  @!P4 FMUL R12, R12, 16777216 ;  /* 0x4b8000000c0cc820 */ /* 0x000fe20000400000 */
[C---:B------:R-:W-:Y:S02]  /*2cfe0*/  FMUL R16, R4.reuse, R16 ;  /* 0x0000001004107220 */ /* 0x040fe40000400000 */
        /* <DEDUP_REMOVED lines=22> */
[C---:B------:R-:W-:Y:S01]  /*2d150*/  FMUL R6, R4.reuse, R6 ;  /* 0x0000000604067220 */ /* 0x040fe20000400000 */
[----:B------:R-:W-:Y:S02]  /*2d160*/  FMUL R249, R4, R249 ;  /* 0x000000f904f97220 */ /* 0x000fe40000400000 */
[----:B0-----:R-:W3:Y:S04]  /*2d170*/  LDL.LU R16, [R1+0xda4] ;  /* 0x000da40001107983 */ /* 0x001ee80000300800 */
[----:B------:R0:W-:Y:S04]  /*2d180*/  STL [R1+0xa0], R13 ;  /* 0x0000a00d01007387 */ /* 0x0001e80000100800 */
        /* <DEDUP_REMOVED lines=12> */
[----:B0-----:R-:W3:Y:S01]  /*2d250*/  LDL.LU R249, [R1+0xd88] ;  /* 0x000d880001f97983 */ /* 0x001ee20000300800 */
[C---:B------:R-:W-:Y:S01]  /*2d260*/  FSETP.GEU.AND P1, PT, |R3|.reuse, 1.175494350822287508e-38, PT ;  /* 0x008000000300780b */ /* 0x040fe20003f2e200 */
[----:B------:R-:W-:Y:S01]  /*2d270*/  @P3 FMUL R3, R3, 0.25 ;  /* 0x3e80000003033820 */ /* 0x000fe20000400000 */
[----:B------:R-:W-:Y:S01]  /*2d280*/  @!P4 FMUL R0, R0, 16777216 ;  /* 0x4b8000000000c820 */ /* 0x000fe20000400000 */
[----:B------:R-:W-:-:S03]  /*2d290*/  @!P4 FMUL R252, R252, 16777216 ;  /* 0x4b800000fcfcc820 */ /* 0x000fc60000400000 */
[C---:B------:R-:W-:Y:S01]  /*2d2a0*/  FMUL R0, R4.reuse, R0 ;  /* 0x0000000004007220 */ /* 0x040fe20000400000 */
[----:B------:R-:W-:-:S06]  /*2d2b0*/  FMUL R252, R4, R252 ;  /* 0x000000fc04fc7220 */ /* 0x000fcc0000400000 */
[----:B------:R-:W-:Y:S01]  /*2d2c0*/  @!P1 FMUL R3, R3, 16777216 ;  /* 0x4b80000003039820 */ /* 0x000fe20000400000 */
[----:B------:R-:W-:-:S03]  /*2d2d0*/  FSETP.GEU.AND P5, PT, |R2|, 1.175494350822287508e-38, PT ;  /* 0x008000000200780b */ /* 0x000fc60003fae200 */
[----:B------:R0:W1:Y:S01]  /*2d2e0*/  MUFU.RCP R4, R3 ;  /* 0x0000000300047308 */ /* 0x0000620000001000 */
[----:B------:R-:W-:Y:S01]  /*2d2f0*/  @!P1 FMUL R247, R247, 16777216 ;  /* 0x4b800000f7f79820 */ /* 0x000fe20000400000 */
[----:B------:R-:W-:-:S04]  /*2d300*/  @P2 FMUL R2, R2, 0.25 ;  /* 0x3e80000002022820 */ /* 0x000fc80000400000 */
[----:B0-----:R-:W-:-:S04]  /*2d310*/  MOV R3, R247 ;  /* 0x000000f700037202 */ /* 0x001fc80000000f00 */
[----:B----4-:R-:W-:Y:S01]  /*2d320*/  @!P5 FMUL R22, R22, 16777216 ;  /* 0x4b8000001616d820 */ /* 0x010fe20000400000 */
[----:B------:R-:W-:Y:S01]  /*2d330*/  @!P5 FMUL R2, R2, 16777216 ;  /* 0x4b8000000202d820 */ /* 0x000fe20000400000 */
[----:B-----5:R-:W-:-:S03]  /*2d340*/  @!P1 FMUL R19, R19, 16777216 ;  /* 0x4b80000013139820 */ /* 0x020fc60000400000 */
[----:B------:R0:W4:Y:S01]  /*2d350*/  MUFU.RCP R247, R2 ;  /* 0x0000000200f77308 */ /* 0x0001220000001000 */
[----:B-1----:R-:W-:Y:S01]  /*2d360*/  FMUL R3, R4, R3 ;  /* 0x0000000304037220 */ /* 0x002fe20000400000 */
[----:B0-----:R-:W-:Y:S02]  /*2d370*/  MOV R2, R22 ;  /* 0x0000001600027202 */ /* 0x001fe40000000f00 */
[----:B------:R-:W5:Y:S01]  /*2d380*/  LDL.LU R22, [R1+0xd84] ;  /* 0x000d840001167983 */ /* 0x000f620000300800 */
[----:B------:R-:W-:-:S03]  /*2d390*/  @!P1 FMUL R18, R18, 16777216 ;  /* 0x4b80000012129820 */ /* 0x000fc60000400000 */
[----:B------:R0:W-:Y:S01]  /*2d3a0*/  STL [R1+0xbec], R3 ;  /* 0x000bec0301007387 */ /* 0x0001e20000100800 */
[----:B------:R-:W-:Y:S01]  /*2d3b0*/  @!P1 FMUL R15, R15, 16777216 ;  /* 0x4b8000000f0f9820 */ /* 0x000fe20000400000 */
[----:B0-----:R-:W-:Y:S02]  /*2d3c0*/  FMUL R3, R4, R19 ;  /* 0x0000001304037220 */ /* 0x001fe40000400000 */
[----:B------:R-:W5:Y:S04]  /*2d3d0*/  LDL.LU R19, [R1+0xd80] ;  /* 0x000d800001137983 */ /* 0x000f680000300800 */
[----:B------:R0:W-:Y:S01]  /*2d3e0*/  STL [R1+0xbe8], R3 ;  /* 0x000be80301007387 */ /* 0x0001e20000100800 */
[----:B--2---:R-:W-:Y:S01]  /*2d3f0*/  @!P1 FMUL R14, R14, 16777216 ;  /* 0x4b8000000e0e9820 */ /* 0x004fe20000400000 */
[----:B0-----:R-:W-:-:S02]  /*2d400*/  FMUL R3, R4, R18 ;  /* 0x0000001204037220 */ /* 0x001fc40000400000 */
[----:B------:R-:W2:Y:S04]  /*2d410*/  LDL.LU R18, [R1+0xd7c] ;  /* 0x000d7c0001127983 */ /* 0x000ea80000300800 */
[----:B------:R0:W-:Y:S01]  /*2d420*/  STL [R1+0xbe4], R3 ;  /* 0x000be40301007387 */ /* 0x0001e20000100800 */
[----:B---3--:R-:W-:Y:S01]  /*2d430*/  @!P1 FMUL R11, R11, 16777216 ;  /* 0x4b8000000b0b9820 */ /* 0x008fe20000400000 */
[----:B0-----:R-:W-:Y:S02]  /*2d440*/  FMUL R3, R4, R15 ;  /* 0x0000000f04037220 */ /* 0x001fe40000400000 */
[----:B------:R-:W3:Y:S04]  /*2d450*/  LDL.LU R15, [R1+0xd78] ;  /* 0x000d7800010f7983 */ /* 0x000ee80000300800 */
[----:B------:R0:W-:Y:S01]  /*2d460*/  STL [R1+0xbdc], R3 ;  /* 0x000bdc0301007387 */ /* 0x0001e20000100800 */
[----:B------:R-:W-:Y:S01]  /*2d470*/  @!P1 FMUL R10, R10, 16777216 ;  /* 0x4b8000000a0a9820 */ /* 0x000fe20000400000 */
[----:B0-----:R-:W-:-:S02]  /*2d480*/  FMUL R3, R4, R14 ;  /* 0x0000000e04037220 */ /* 0x001fc40000400000 */
[----:B------:R-:W5:Y:S04]  /*2d490*/  LDL.LU R14, [R1+0xd74] ;  /* 0x000d7400010e7983 */ /* 0x000f680000300800 */
[----:B------:R0:W-:Y:S01]  /*2d4a0*/  STL [R1+0xbbc], R3 ;  /* 0x000bbc0301007387 */ /* 0x0001e20000100800 */
[----:B------:R-:W-:Y:S01]  /*2d4b0*/  @!P1 FMUL R244, R244, 16777216 ;  /* 0x4b800000f4f49820 */ /* 0x000fe20000400000 */
[C---:B0-----:R-:W-:Y:S02]  /*2d4c0*/  FMUL R3, R4.reuse, R11 ;  /* 0x0000000b04037220 */ /* 0x041fe40000400000 */
[----:B------:R-:W2:Y:S04]  /*2d4d0*/  LDL.LU R11, [R1+0xd70] ;  /* 0x000d7000010b7983 */ /* 0x000ea80000300800 */
[----:B------:R0:W-:Y:S01]  /*2d4e0*/  STL [R1+0xbb8], R3 ;  /* 0x000bb80301007387 */ /* 0x0001e20000100800 */
[----:B------:R-:W-:Y:S01]  /*2d4f0*/  @!P1 FMUL R251, R251, 16777216 ;  /* 0x4b800000fbfb9820 */ /* 0x000fe20000400000 */
[----:B0-----:R-:W-:-:S02]  /*2d500*/  FMUL R3, R4, R10 ;  /* 0x0000000a04037220 */ /* 0x001fc40000400000 */
[----:B------:R-:W3:Y:S04]  /*2d510*/  LDL.LU R10, [R1+0xd6c] ;  /* 0x000d6c00010a7983 */ /* 0x000ee80000300800 */
[----:B------:R0:W-:Y:S02]  /*2d520*/  STL [R1+0xbb4], R3 ;  /* 0x000bb40301007387 */ /* 0x0001e40000100800 */
[C---:B0-----:R-:W-:Y:S02]  /*2d530*/  FMUL R3, R4.reuse, R244 ;  /* 0x000000f404037220 */ /* 0x041fe40000400000 */
[----:B------:R-:W5:Y:S04]  /*2d540*/  LDL.LU R244, [R1+0xd68] ;  /* 0x000d680001f47983 */ /* 0x000f680000300800 */
[----:B------:R0:W-:Y:S02]  /*2d550*/  STL [R1+0xbac], R3 ;  /* 0x000bac0301007387 */ /* 0x0001e40000100800 */
[----:B0-----:R-:W-:-:S02]  /*2d560*/  FMUL R3, R4, R251 ;  /* 0x000000fb04037220 */ /* 0x001fc40000400000 */
[----:B------:R-:W2:Y:S04]  /*2d570*/  LDL.LU R251, [R1+0xd64] ;  /* 0x000d640001fb7983 */ /* 0x000ea80000300800 */
[----:B------:R0:W-:Y:S01]  /*2d580*/  STL [R1+0xb8c], R3 ;  /* 0x000b8c0301007387 */ /* 0x0001e20000100800 */
[----:B------:R-:W-:Y:S01]  /*2d590*/  @!P1 FMUL R20, R20, 16777216 ;  /* 0x4b80000014149820 */ /* 0x000fe20000400000 */
        /* <DEDUP_REMOVED lines=10> */
[----:B------:R-:W-:-:S04]  /*2d640*/  @!P1 FMUL R7, R7, 16777216 ;  /* 0x4b80000007079820 */ /* 0x000fc80000400000 */
[C---:B0-----:R-:W-:Y:S01]  /*2d650*/  FMUL R3, R4.reuse, R7 ;  /* 0x0000000704037220 */ /* 0x041fe20000400000 */
[----:B------:R-:W-:Y:S01]  /*2d660*/  FMUL R7, R4, R8 ;  /* 0x0000000804077220 */ /* 0x000fe20000400000 */
[----:B------:R-:W-:-:S04]  /*2d670*/  @!P1 FMUL R6, R6, 16777216 ;  /* 0x4b80000006069820 */ /* 0x000fc80000400000 */
[----:B------:R-:W-:Y:S01]  /*2d680*/  FMUL R6, R4, R6 ;  /* 0x0000000604067220 */ /* 0x000fe20000400000 */
[----:B------:R-:W-:-:S04]  /*2d690*/  @!P1 FMUL R249, R249, 16777216 ;  /* 0x4b800000f9f99820 */ /* 0x000fc80000400000 */
[----:B------:R-:W-:-:S05]  /*2d6a0*/  FMUL R249, R4, R249 ;  /* 0x000000f904f97220 */ /* 0x000fca0000400000 */
[----:B------:R-:W-:Y:S04]  /*2d6b0*/  STL [R1+0xb88], R249 ;  /* 0x000b88f901007387 */ /* 0x000fe80000100800 */
[----:B------:R0:W-:Y:S04]  /*2d6c0*/  STL [R1+0xb84], R6 ;  /* 0x000b840601007387 */ /* 0x0001e80000100800 */
[----:B------:R1:W-:Y:S04]  /*2d6d0*/  STL [R1+0xb7c], R3 ;  /* 0x000b7c0301007387 */ /* 0x0003e80000100800 */
[----:B------:R4:W-:Y:S01]  /*2d6e0*/  STL [R1+0xb5c], R7 ;  /* 0x000b5c0701007387 */ /* 0x0009e20000100800 */
[C---:B0-----:R-:W-:Y:S01]  /*2d6f0*/  FMUL R6, R4.reuse, R9 ;  /* 0x0000000904067220 */ /* 0x041fe20000400000 */
[----:B-1----:R-:W-:-:S04]  /*2d700*/  FMUL R3, R4, R12 ;  /* 0x0000000c04037220 */ /* 0x002fc80000400000 */
[----:B------:R0:W-:Y:S01]  /*2d710*/  STL [R1+0xb58], R6 ;  /* 0x000b580601007387 */ /* 0x0001e20000100800 */
[----:B----4-:R-:W-:-:S03]  /*2d720*/  FMUL R7, R4, R13 ;  /* 0x0000000d04077220 */ /* 0x010fc60000400000 */
[----:B------:R1:W-:Y:S04]  /*2d730*/  STL [R1+0xb54], R3 ;  /* 0x000b540301007387 */ /* 0x0003e80000100800 */
[----:B------:R4:W-:Y:S01]  /*2d740*/  STL [R1+0xb4c], R7 ;  /* 0x000b4c0701007387 */ /* 0x0009e20000100800 */
[C---:B0-----:R-:W-:Y:S01]  /*2d750*/  FMUL R6, R4.reuse, R16 ;  /* 0x0000001004067220 */ /* 0x041fe20000400000 */
[----:B-1----:R-:W-:-:S04]  /*2d760*/  FMUL R3, R4, R17 ;  /* 0x0000001104037220 */ /* 0x002fc80000400000 */
[----:B------:R0:W-:Y:S01]  /*2d770*/  STL [R1+0xb2c], R6 ;  /* 0x000b2c0601007387 */ /* 0x0001e20000100800 */
[----:B----4-:R-:W-:-:S03]  /*2d780*/  FMUL R7, R4, R20 ;  /* 0x0000001404077220 */ /* 0x010fc60000400000 */
[----:B------:R1:W-:Y:S01]  /*2d790*/  STL [R1+0xb28], R3 ;  /* 0x000b280301007387 */ /* 0x0003e20000100800 */
[----:B------:R-:W-:-:S03]  /*2d7a0*/  @!P1 FMUL R29, R29, 16777216 ;  /* 0x4b8000001d1d9820 */ /* 0x000fc60000400000 */
[----:B------:R4:W-:Y:S01]  /*2d7b0*/  STL [R1+0xb24], R7 ;  /* 0x000b240701007387 */ /* 0x0009e20000100800 */
[C---:B0-----:R-:W-:Y:S01]  /*2d7c0*/  FMUL R6, R4.reuse, R21 ;  /* 0x0000001504067220 */ /* 0x041fe20000400000 */
[----:B-1----:R-:W-:-:S04]  /*2d7d0*/  FMUL R3, R4, R24 ;  /* 0x0000001804037220 */ /* 0x002fc80000400000 */
[----:B------:R0:W-:Y:S01]  /*2d7e0*/  STL [R1+0xb1c], R6 ;  /* 0x000b1c0601007387 */ /* 0x0001e20000100800 */
[----:B----4-:R-:W-:-:S03]  /*2d7f0*/  FMUL R7, R4, R25 ;  /* 0x0000001904077220 */ /* 0x010fc60000400000 */
[----:B------:R1:W-:Y:S04]  /*2d800*/  STL [R1+0xafc], R3 ;  /* 0x000afc0301007387 */ /* 0x0003e80000100800 */
[----:B------:R-:W-:Y:S01]  /*2d810*/  STL [R1+0xaf8], R7 ;  /* 0x000af80701007387 */ /* 0x000fe20000100800 */
[----:B0-----:R-:W-:-:S03]  /*2d820*/  FMUL R6, R4, R28 ;  /* 0x0000001c04067220 */ /* 0x001fc60000400000 */
[----:B------:R-:W4:Y:S01]  /*2d830*/  LDL.LU R20, [R1+0x64] ;  /* 0x0000640001147983 */ /* 0x000f220000300800 */
[----:B-1----:R-:W-:-:S03]  /*2d840*/  FMUL R3, R4, R29 ;  /* 0x0000001d04037220 */ /* 0x002fc60000400000 */
[----:B------:R0:W-:Y:S04]  /*2d850*/  STL [R1+0xaf4], R6 ;  /* 0x000af40601007387 */ /* 0x0001e80000100800 */
[----:B------:R-:W3:Y:S04]  /*2d860*/  LDL.LU R16, [R1+0x5c] ;  /* 0x00005c0001107983 */ /* 0x000ee80000300800 */
[----:B------:R1:W-:Y:S04]  /*2d870*/  STL [R1+0x68], R3 ;  /* 0x0000680301007387 */ /* 0x0003e80000100800 */
[----:B------:R-:W5:Y:S04]  /*2d880*/  LDL.LU R12, [R1+0x4c] ;  /* 0x00004c00010c7983 */ /* 0x000f680000300800 */
[----:B------:R-:W5:Y:S01]  /*2d890*/  LDL.LU R8, [R1+0x44] ;  /* 0x0000440001087983 */ /* 0x000f620000300800 */
[----:B0-----:R-:W-:-:S03]  /*2d8a0*/  F2FP.BF16.F32.PACK_AB R6, R252, R0 ;  /* 0x00000000fc06723e */ /* 0x001fc600000010ff */
[----:B------:R-:W5:Y:S04]  /*2d8b0*/  LDL.LU R249, [R1+0x3c] ;  /* 0x00003c0001f97983 */ /* 0x000f680000300800 */
[----:B-1----:R-:W5:Y:S04]  /*2d8c0*/  LDL.LU R3, [R1+0x34] ;  /* 0x0000340001037983 */ /* 0x002f680000300800 */
[----:B------:R-:W5:Y:S01]  /*2d8d0*/  LDL.LU R252, [R1+0xd60] ;  /* 0x000d600001fc7983 */ /* 0x000f620000300800 */
[----:B------:R-:W-:-:S03]  /*2d8e0*/  F2FP.BF16.F32.PACK_AB R7, R250, R248 ;  /* 0x000000f8fa07723e */ /* 0x000fc600000010ff */
[----:B------:R-:W5:Y:S04]  /*2d8f0*/  LDL.LU R0, [R1+0xd5c] ;  /* 0x000d5c0001007983 */ /* 0x000f680000300800 */
[----:B------:R-:W5:Y:S04]  /*2d900*/  LDL.LU R250, [R1+0xd58] ;  /* 0x000d580001fa7983 */ /* 0x000f680000300800 */
[----:B------:R-:W5:Y:S01]  /*2d910*/  LDL.LU R248, [R1+0xd54] ;  /* 0x000d540001f87983 */ /* 0x000f620000300800 */
        /* <DEDUP_REMOVED lines=105> */
[C---:B------:R-:W-:Y:S01]  /*2dfb0*/  FMUL R2, R247.reuse, R2 ;  /* 0x00000002f7027220 */ /* 0x040fe20000400000 */
[----:B------:R-:W-:Y:S01]  /*2dfc0*/  FMUL R246, R247, R246 ;  /* 0x000000f6f7f67220 */ /* 0x000fe20000400000 */
[C---:B------:R-:W-:Y:S01]  /*2dfd0*/  FMUL R5, R4.reuse, R5 ;  /* 0x0000000504057220 */ /* 0x040fe20000400000 */
        /* <DEDUP_REMOVED lines=102> */
[----:B------:R-:W-:Y:S01]  /*2e640*/  FMUL R243, R4, R243 ;  /* 0x000000f304f37220 */ /* 0x000fe20000400000 */
[----:B------:R-:W-:Y:S01]  /*2e650*/  F2FP.BF16.F32.PACK_AB R4, R246, R2 ;  /* 0x00000002f604723e */ /* 0x000fe200000010ff */
[----:B--2---:R-:W-:Y:S01]  /*2e660*/  @!P5 FMUL R251, R251, 16777216 ;  /* 0x4b800000fbfbd820 */ /* 0x004fe20000400000 */
[----:B----4-:R-:W-:Y:S01]  /*2e670*/  @!P5 FMUL R20, R20, 16777216 ;  /* 0x4b8000001414d820 */ /* 0x010fe20000400000 */
[----:B---3--:R-:W-:-:S03]  /*2e680*/  @!P5 FMUL R16, R16, 16777216 ;  /* 0x4b8000001010d820 */ /* 0x008fc60000400000 */
[C---:B------:R-:W-:Y:S01]  /*2e690*/  FMUL R2, R247.reuse, R20 ;  /* 0x00000014f7027220 */ /* 0x040fe20000400000 */
[----:B-----5:R-:W-:Y:S01]  /*2e6a0*/  @!P5 FMUL R12, R12, 16777216 ;  /* 0x4b8000000c0cd820 */ /* 0x020fe20000400000 */
[C---:B------:R-:W-:Y:S01]  /*2e6b0*/  FMUL R16, R247.reuse, R16 ;  /* 0x00000010f7107220 */ /* 0x040fe20000400000 */
[----:B------:R-:W-:Y:S02]  /*2e6c0*/  @!P5 FMUL R8, R8, 16777216 ;  /* 0x4b8000000808d820 */ /* 0x000fe40000400000 */
[----:B------:R-:W-:Y:S01]  /*2e6d0*/  FMUL R12, R247, R12 ;  /* 0x0000000cf70c7220 */ /* 0x000fe20000400000 */
[----:B------:R0:W-:Y:S01]  /*2e6e0*/  STL [R1+0x60], R2 ;  /* 0x0000600201007387 */ /* 0x0001e20000100800 */
[----:B------:R-:W-:Y:S01]  /*2e6f0*/  @!P5 FMUL R249, R249, 16777216 ;  /* 0x4b800000f9f9d820 */ /* 0x000fe20000400000 */
[----:B------:R-:W-:Y:S01]  /*2e700*/  @!P5 FMUL R252, R252, 16777216 ;  /* 0x4b800000fcfcd820 */ /* 0x000fe20000400000 */
[C---:B0-----:R-:W-:Y:S02]  /*2e710*/  FMUL R2, R247.reuse, R8 ;  /* 0x00000008f7027220 */ /* 0x041fe40000400000 */
[----:B------:R-:W-:Y:S01]  /*2e720*/  FMUL R8, R247, R249 ;  /* 0x000000f9f7087220 */ /* 0x000fe20000400000 */
[----:B------:R-:W-:Y:S01]  /*2e730*/  STL [R1+0x58], R16 ;  /* 0x0000581001007387 */ /* 0x000fe20000100800 */
[----:B------:R-:W-:Y:S01]  /*2e740*/  @!P5 FMUL R3, R3, 16777216 ;  /* 0x4b8000000303d820 */ /* 0x000fe20000400000 */
[----:B------:R-:W-:Y:S01]  /*2e750*/  @!P5 FMUL R0, R0, 16777216 ;  /* 0x4b8000000000d820 */ /* 0x000fe20000400000 */
[----:B------:R-:W-:Y:S01]  /*2e760*/  @!P5 FMUL R250, R250, 16777216 ;  /* 0x4b800000fafad820 */ /* 0x000fe20000400000 */
[----:B------:R-:W-:Y:S01]  /*2e770*/  STL [R1+0x50], R12 ;  /* 0x0000500c01007387 */ /* 0x000fe20000100800 */
[----:B------:R-:W-:Y:S01]  /*2e780*/  @!P5 FMUL R244, R244, 16777216 ;  /* 0x4b800000f4f4d820 */ /* 0x000fe20000400000 */
[----:B------:R-:W-:-:S02]  /*2e790*/  @!P5 FMUL R248, R248, 16777216 ;  /* 0x4b800000f8f8d820 */ /* 0x000fc40000400000 */
[----:B------:R0:W-:Y:S01]  /*2e7a0*/  STL [R1+0x48], R2 ;  /* 0x0000480201007387 */ /* 0x0001e20000100800 */
[----:B------:R-:W-:Y:S01]  /*2e7b0*/  @!P5 FMUL R10, R10, 16777216 ;  /* 0x4b8000000a0ad820 */ /* 0x000fe20000400000 */
[----:B------:R-:W-:Y:S01]  /*2e7c0*/  F2FP.BF16.F32.PACK_AB R5, R245, R5 ;  /* 0x00000005f505723e */ /* 0x000fe200000010ff */
[----:B------:R-:W-:Y:S01]  /*2e7d0*/  @!P5 FMUL R11, R11, 16777216 ;  /* 0x4b8000000b0bd820 */ /* 0x000fe20000400000 */
[----:B------:R1:W-:Y:S01]  /*2e7e0*/  STL [R1+0x40], R8 ;  /* 0x0000400801007387 */ /* 0x0003e20000100800 */
[----:B------:R-:W-:Y:S01]  /*2e7f0*/  @!P5 FMUL R14, R14, 16777216 ;  /* 0x4b8000000e0ed820 */ /* 0x000fe20000400000 */
[----:B------:R-:W-:Y:S01]  /*2e800*/  @!P5 FMUL R15, R15, 16777216 ;  /* 0x4b8000000f0fd820 */ /* 0x000fe20000400000 */
[----:B------:R-:W-:Y:S01]  /*2e810*/  @!P5 FMUL R168, R168, 16777216 ;  /* 0x4b800000a8a8d820 */ /* 0x000fe20000400000 */
[----:B------:R-:W-:Y:S01]  /*2e820*/  @!P5 FMUL R169, R169, 16777216 ;  /* 0x4b800000a9a9d820 */ /* 0x000fe20000400000 */
[----:B------:R-:W-:Y:S01]  /*2e830*/  @!P5 FMUL R164, R164, 16777216 ;  /* 0x4b800000a4a4d820 */ /* 0x000fe20000400000 */
[----:B0-----:R-:W-:Y:S01]  /*2e840*/  FMUL R2, R247, R252 ;  /* 0x000000fcf7027220 */ /* 0x001fe20000400000 */
[----:B------:R-:W-:Y:S01]  /*2e850*/  @!P5 FMUL R165, R165, 16777216 ;  /* 0x4b800000a5a5d820 */ /* 0x000fe20000400000 */
[----:B------:R-:W2:Y:S01]  /*2e860*/  LDL.LU R252, [R1+0xd50] ;  /* 0x000d500001fc7983 */ /* 0x000ea20000300800 */
[C---:B------:R-:W-:Y:S01]  /*2e870*/  FMUL R3, R247.reuse, R3 ;  /* 0x00000003f7037220 */ /* 0x040fe20000400000 */
[----:B-1----:R-:W-:Y:S01]  /*2e880*/  FMUL R8, R247, R0 ;  /* 0x00000000f7087220 */ /* 0x002fe20000400000 */
[----:B------:R-:W-:Y:S01]  /*2e890*/  @!P5 FMUL R160, R160, 16777216 ;  /* 0x4b800000a0a0d820 */ /* 0x000fe20000400000 */
[----:B------:R-:W-:Y:S01]  /*2e8a0*/  @!P5 FMUL R161, R161, 16777216 ;  /* 0x4b800000a1a1d820 */ /* 0x000fe20000400000 */
[----:B------:R-:W-:Y:S01]  /*2e8b0*/  @!P5 FMUL R156, R156, 16777216 ;  /* 0x4b8000009c9cd820 */ /* 0x000fe20000400000 */
[----:B------:R0:W-:Y:S01]  /*2e8c0*/  STL [R1+0x38], R3 ;  /* 0x0000380301007387 */ /* 0x0001e20000100800 */
[----:B------:R-:W-:Y:S01]  /*2e8d0*/  @!P5 FMUL R157, R157, 16777216 ;  /* 0x4b8000009d9dd820 */ /* 0x000fe20000400000 */
[----:B------:R-:W-:Y:S01]  /*2e8e0*/  @!P5 FMUL R152, R152, 16777216 ;  /* 0x4b8000009898d820 */ /* 0x000fe20000400000 */
[----:B------:R-:W-:Y:S01]  /*2e8f0*/  @!P5 FMUL R153, R153, 16777216 ;  /* 0x4b8000009999d820 */ /* 0x000fe20000400000 */
[----:B------:R-:W3:Y:S01]  /*2e900*/  LDL.LU R0, [R1+0xd4c] ;  /* 0x000d4c0001007983 */ /* 0x000ee20000300800 */
[----:B------:R-:W-:Y:S01]  /*2e910*/  @!P5 FMUL R148, R148, 16777216 ;  /* 0x4b8000009494d820 */ /* 0x000fe20000400000 */
[----:B------:R-:W-:Y:S01]  /*2e920*/  @!P5 FMUL R149, R149, 16777216 ;  /* 0x4b8000009595d820 */ /* 0x000fe20000400000 */
[----:B------:R-:W-:Y:S01]  /*2e930*/  @!P5 FMUL R144, R144, 16777216 ;  /* 0x4b8000009090d820 */ /* 0x000fe20000400000 */
[----:B------:R1:W-:Y:S01]  /*2e940*/  STL [R1+0x30], R2 ;  /* 0x0000300201007387 */ /* 0x0003e20000100800 */
[----:B------:R-:W-:Y:S01]  /*2e950*/  @!P5 FMUL R145, R145, 16777216 ;  /* 0x4b8000009191d820 */ /* 0x000fe20000400000 */
[----:B0-----:R-:W-:Y:S01]  /*2e960*/  FMUL R3, R247, R251 ;  /* 0x000000fbf7037220 */ /* 0x001fe20000400000 */
[----:B------:R-:W-:Y:S01]  /*2e970*/  @!P5 FMUL R140, R140, 16777216 ;  /* 0x4b8000008c8cd820 */ /* 0x000fe20000400000 */
[----:B------:R0:W-:Y:S01]  /*2e980*/  STL [R1+0x28], R8 ;  /* 0x0000280801007387 */ /* 0x0001e20000100800 */
[----:B------:R-:W-:Y:S01]  /*2e990*/  @!P5 FMUL R141, R141, 16777216 ;  /* 0x4b8000008d8dd820 */ /* 0x000fe20000400000 */
[----:B------:R-:W-:Y:S01]  /*2e9a0*/  @!P5 FMUL R136, R136, 16777216 ;  /* 0x4b8000008888d820 */ /* 0x000fe20000400000 */
[----:B------:R-:W-:Y:S01]  /*2e9b0*/  @!P5 FMUL R137, R137, 16777216 ;  /* 0x4b8000008989d820 */ /* 0x000fe20000400000 */
[----:B------:R-:W-:Y:S01]  /*2e9c0*/  @!P5 FMUL R132, R132, 16777216 ;  /* 0x4b8000008484d820 */ /* 0x000fe20000400000 */
[----:B------:R-:W-:Y:S01]  /*2e9d0*/  @!P5 FMUL R133, R133, 16777216 ;  /* 0x4b8000008585d820 */ /* 0x000fe20000400000 */
[----:B-1----:R-:W-:Y:S01]  /*2e9e0*/  FMUL R2, R247, R250 ;  /* 0x000000faf7027220 */ /* 0x002fe20000400000 */
[----:B------:R1:W-:Y:S01]  /*2e9f0*/  STL [R1+0x20], R3 ;  /* 0x0000200301007387 */ /* 0x0003e20000100800 */
[----:B------:R-:W-:Y:S01]  /*2ea00*/  @!P5 FMUL R128, R128, 16777216 ;  /* 0x4b8000008080d820 */ /* 0x000fe20000400000 */
[----:B------:R-:W-:Y:S01]  /*2ea10*/  @!P5 FMUL R129, R129, 16777216 ;  /* 0x4b8000008181d820 */ /* 0x000fe20000400000 */
[----:B0-----:R-:W-:Y:S01]  /*2ea20*/  FMUL R8, R247, R248 ;  /* 0x000000f8f7087220 */ /* 0x001fe20000400000 */
[----:B------:R0:W-:Y:S01]  /*2ea30*/  STL [R1+0xc], R2 ;  /* 0x00000c0201007387 */ /* 0x0001e20000100800 */
[----:B------:R-:W-:Y:S01]  /*2ea40*/  @!P5 FMUL R124, R124, 16777216 ;  /* 0x4b8000007c7cd820 */ /* 0x000fe20000400000 */
[----:B------:R-:W-:Y:S01]  /*2ea50*/  @!P5 FMUL R125, R125, 16777216 ;  /* 0x4b8000007d7dd820 */ /* 0x000fe20000400000 */
[----:B------:R-:W-:Y:S01]  /*2ea60*/  @!P5 FMUL R120, R120, 16777216 ;  /* 0x4b8000007878d820 */ /* 0x000fe20000400000 */
[----:B------:R-:W-:Y:S01]  /*2ea70*/  @!P5 FMUL R121, R121, 16777216 ;  /* 0x4b8000007979d820 */ /* 0x000fe20000400000 */
[----:B------:R-:W-:Y:S01]  /*2ea80*/  @!P5 FMUL R116, R116, 16777216 ;  /* 0x4b8000007474d820 */ /* 0x000fe20000400000 */
[C---:B-1----:R-:W-:Y:S01]  /*2ea90*/  FMUL R3, R247.reuse, R244 ;  /* 0x000000f4f7037220 */ /* 0x042fe20000400000 */
[----:B------:R-:W-:Y:S01]  /*2eaa0*/  STL [R1+0x8], R8 ;  /* 0x0000080801007387 */ /* 0x000fe20000100800 */
[C---:B------:R-:W-:Y:S01]  /*2eab0*/  FMUL R246, R247.reuse, R11 ;  /* 0x0000000bf7f67220 */ /* 0x040fe20000400000 */
[C---:B------:R-:W-:Y:S01]  /*2eac0*/  FMUL R245, R247.reuse, R14 ;  /* 0x0000000ef7f57220 */ /* 0x040fe20000400000 */
[C---:B0-----:R-:W-:Y:S01]  /*2ead0*/  FMUL R2, R247.reuse, R10 ;  /* 0x0000000af7027220 */ /* 0x041fe20000400000 */
[----:B------:R-:W-:Y:S01]  /*2eae0*/  STL [R1+0x4], R3 ;  /* 0x0000040301007387 */ /* 0x000fe20000100800 */
[C---:B------:R-:W-:Y:S01]  /*2eaf0*/  FMUL R168, R247.reuse, R168 ;  /* 0x000000a8f7a87220 */ /* 0x040fe20000400000 */
[C---:B------:R-:W-:Y:S01]  /*2eb00*/  FMUL R169, R247.reuse, R169 ;  /* 0x000000a9f7a97220 */ /* 0x040fe20000400000 */
[C---:B------:R-:W-:Y:S01]  /*2eb10*/  FMUL R164, R247.reuse, R164 ;  /* 0x000000a4f7a47220 */ /* 0x040fe20000400000 */
[----:B------:R0:W-:Y:S01]  /*2eb20*/  STL [R1], R2 ;  /* 0x0000000201007387 */ /* 0x0001e20000100800 */
[C---:B------:R-:W-:Y:S01]  /*2eb30*/  FMUL R165, R247.reuse, R165 ;  /* 0x000000a5f7a57220 */ /* 0x040fe20000400000 */
[C---:B------:R-:W-:Y:S01]  /*2eb40*/  FMUL R160, R247.reuse, R160 ;  /* 0x000000a0f7a07220 */ /* 0x040fe20000400000 */
[C---:B------:R-:W-:Y:S01]  /*2eb50*/  FMUL R161, R247.reuse, R161 ;  /* 0x000000a1f7a17220 */ /* 0x040fe20000400000 */
[----:B------:R-:W4:Y:S01]  /*2eb60*/  LDL.LU R223, [R1+0x1c] ;  /* 0x00001c0001df7983 */ /* 0x000f220000300800 */
[C---:B------:R-:W-:Y:S01]  /*2eb70*/  FMUL R156, R247.reuse, R156 ;  /* 0x0000009cf79c7220 */ /* 0x040fe20000400000 */
[C---:B------:R-:W-:Y:S01]  /*2eb80*/  FMUL R157, R247.reuse, R157 ;  /* 0x0000009df79d7220 */ /* 0x040fe20000400000 */
[C---:B------:R-:W-:Y:S01]  /*2eb90*/  FMUL R152, R247.reuse, R152 ;  /* 0x00000098f7987220 */ /* 0x040fe20000400000 */
[----:B------:R-:W5:Y:S01]  /*2eba0*/  LDL.LU R93, [R1+0x18] ;  /* 0x00001800015d7983 */ /* 0x000f620000300800 */
[C---:B------:R-:W-:Y:S01]  /*2ebb0*/  FMUL R153, R247.reuse, R153 ;  /* 0x00000099f7997220 */ /* 0x040fe20000400000 */
[C---:B------:R-:W-:Y:S01]  /*2ebc0*/  FMUL R148, R247.reuse, R148 ;  /* 0x00000094f7947220 */ /* 0x040fe20000400000 */
[C---:B------:R-:W-:Y:S01]  /*2ebd0*/  FMUL R149, R247.reuse, R149 ;  /* 0x00000095f7957220 */ /* 0x040fe20000400000 */
[----:B------:R-:W3:Y:S01]  /*2ebe0*/  LDL.LU R92, [R1+0x14] ;  /* 0x00001400015c7983 */ /* 0x000ee20000300800 */
[C---:B------:R-:W-:Y:S01]  /*2ebf0*/  FMUL R144, R247.reuse, R144 ;  /* 0x00000090f7907220 */ /* 0x040fe20000400000 */
[C---:B------:R-:W-:Y:S01]  /*2ec00*/  FMUL R145, R247.reuse, R145 ;  /* 0x00000091f7917220 */ /* 0x040fe20000400000 */
[----:B------:R-:W-:Y:S01]  /*2ec10*/  FMUL R140, R247, R140 ;  /* 0x0000008cf78c7220 */ /* 0x000fe20000400000 */
[----:B------:R-:W3:Y:S01]  /*2ec20*/  LDL.LU R249, [R1+0x10] ;  /* 0x0000100001f97983 */ /* 0x000ee20000300800 */
[----:B------:R-:W-:Y:S01]  /*2ec30*/  IADD3 R11, R235, -R242, RZ ;  /* 0x800000f2eb0b7210 */ /* 0x000fe20007ffe0ff */
[C---:B------:R-:W-:Y:S01]  /*2ec40*/  FMUL R141, R247.reuse, R141 ;  /* 0x0000008df78d7220 */ /* 0x040fe20000400000 */
[----:B------:R-:W-:Y:S01]  /*2ec50*/  IADD3 R10, R236, -R238, RZ ;  /* 0x800000eeec0a7210 */ /* 0x000fe20007ffe0ff */
[----:B------:R-:W-:Y:S01]  /*2ec60*/  FMUL R136, R247, R136 ;  /* 0x00000088f7887220 */ /* 0x000fe20000400000 */
[----:B0-----:R-:W-:Y:S01]  /*2ec70*/  MOV R2, 0x3dc6b27f ;  /* 0x3dc6b27f00027802 */ /* 0x001fe20000000f00 */
[----:B------:R-:W-:Y:S01]  /*2ec80*/  FADD R11, R11, -1 ;  /* 0xbf8000000b0b7421 */ /* 0x000fe20000000000 */
[----:B------:R-:W-:Y:S01]  /*2ec90*/  FMUL R244, R247, R15 ;  /* 0x0000000ff7f47220 */ /* 0x000fe20000400000 */
[----:B------:R-:W-:Y:S01]  /*2eca0*/  FADD R10, R10, -1 ;  /* 0xbf8000000a0a7421 */ /* 0x000fe20000000000 */
[----:B------:R-:W-:Y:S01]  /*2ecb0*/  STL.64 [R1+0x1070], R168 ;  /* 0x001070a801007387 */ /* 0x000fe20000100a00 */
[-C--:B------:R-:W-:Y:S01]  /*2ecc0*/  FFMA.FTZ R15, R11, R2.reuse, -0.16845393180847167969 ;  /* 0xbe2c7f300b0f7423 */ /* 0x080fe20000010002 */
[C---:B------:R-:W-:Y:S01]  /*2ecd0*/  FMUL R137, R247.reuse, R137 ;  /* 0x00000089f7897220 */ /* 0x040fe20000400000 */
[C---:B------:R-:W-:Y:S01]  /*2ece0*/  FFMA.FTZ R14, R10.reuse, R2, -0.16845393180847167969 ;  /* 0xbe2c7f300a0e7423 */ /* 0x040fe20000010002 */
[----:B------:R-:W-:Y:S01]  /*2ecf0*/  FMUL R132, R247, R132 ;  /* 0x00000084f7847220 */ /* 0x000fe20000400000 */
[----:B------:R-:W-:Y:S01]  /*2ed00*/  FFMA.FTZ R15, R11, R15, 0.1716887056827545166 ;  /* 0x3e2fcf2a0b0f7423 */ /* 0x000fe2000001000f */
[C---:B------:R-:W-:Y:S01]  /*2ed10*/  FMUL R133, R247.reuse, R133 ;  /* 0x00000085f7857220 */ /* 0x040fe20000400000 */
[C---:B------:R-:W-:Y:S01]  /*2ed20*/  FFMA.FTZ R14, R10.reuse, R14, 0.1716887056827545166 ;  /* 0x3e2fcf2a0a0e7423 */ /* 0x040fe2000001000e */
[----:B------:R-:W-:Y:S01]  /*2ed30*/  FMUL R128, R247, R128 ;  /* 0x00000080f7807220 */ /* 0x000fe20000400000 */
[----:B------:R-:W-:Y:S01]  /*2ed40*/  FFMA.FTZ R15, R11, R15, -0.17900948226451873779 ;  /* 0xbe374e430b0f7423 */ /* 0x000fe2000001000f */
[----:B------:R-:W-:Y:S01]  /*2ed50*/  STL.64 [R1+0x1068], R170 ;  /* 0x001068aa01007387 */ /* 0x000fe20000100a00 */
[C---:B------:R-:W-:Y:S01]  /*2ed60*/  FFMA.FTZ R14, R10.reuse, R14, -0.17900948226451873779 ;  /* 0xbe374e430a0e7423 */ /* 0x040fe2000001000e */
[----:B------:R-:W-:Y:S01]  /*2ed70*/  FMUL R129, R247, R129 ;  /* 0x00000081f7817220 */ /* 0x000fe20000400000 */
[----:B------:R-:W-:Y:S01]  /*2ed80*/  FFMA.FTZ R15, R11, R15, 0.20512372255325317383 ;  /* 0x3e520bf40b0f7423 */ /* 0x000fe2000001000f */
[----:B------:R-:W-:Y:S01]  /*2ed90*/  STL.64 [R1+0x1060], R164 ;  /* 0x001060a401007387 */ /* 0x000fe20000100a00 */
[----:B------:R-:W-:Y:S01]  /*2eda0*/  FFMA.FTZ R14, R10, R14, 0.20512372255325317383 ;  /* 0x3e520bf40a0e7423 */ /* 0x000fe2000001000e */
[----:B------:R-:W-:Y:S01]  /*2edb0*/  @!P5 FMUL R117, R117, 16777216 ;  /* 0x4b8000007575d820 */ /* 0x000fe20000400000 */
[----:B------:R-:W-:Y:S01]  /*2edc0*/  FMUL R124, R247, R124 ;  /* 0x0000007cf77c7220 */ /* 0x000fe20000400000 */
[----:B------:R-:W-:Y:S01]  /*2edd0*/  STL.64 [R1+0x1058], R166 ;  /* 0x001058a601007387 */ /* 0x000fe20000100a00 */
[----:B------:R-:W-:Y:S01]  /*2ede0*/  FFMA.FTZ R15, R11, R15, -0.24046532809734344482 ;  /* 0xbe763c8b0b0f7423 */ /* 0x000fe2000001000f */
[----:B------:R-:W-:Y:S01]  /*2edf0*/  FMUL R125, R247, R125 ;  /* 0x0000007df77d7220 */ /* 0x000fe20000400000 */
[----:B------:R-:W-:Y:S01]  /*2ee00*/  @!P5 FMUL R114, R114, 16777216 ;  /* 0x4b8000007272d820 */ /* 0x000fe20000400000 */
[----:B------:R-:W-:Y:S01]  /*2ee10*/  STL.64 [R1+0x1050], R160 ;  /* 0x001050a001007387 */ /* 0x000fe20000100a00 */
[----:B------:R-:W-:Y:S01]  /*2ee20*/  FFMA.FTZ R14, R10, R14, -0.24046532809734344482 ;  /* 0xbe763c8b0a0e7423 */ /* 0x000fe2000001000e */
[----:B------:R-:W-:Y:S01]  /*2ee30*/  @!P5 FMUL R115, R115, 16777216 ;  /* 0x4b8000007373d820 */ /* 0x000fe20000400000 */
[----:B------:R-:W-:Y:S01]  /*2ee40*/  FMUL R120, R247, R120 ;  /* 0x00000078f7787220 */ /* 0x000fe20000400000 */
[----:B------:R-:W-:Y:S01]  /*2ee50*/  STL.64 [R1+0x1048], R162 ;  /* 0x001048a201007387 */ /* 0x000fe20000100a00 */
[----:B------:R-:W-:Y:S01]  /*2ee60*/  FFMA.FTZ R15, R11, R15, 0.28857114911079406738 ;  /* 0x3e93bf990b0f7423 */ /* 0x000fe2000001000f */
[----:B------:R-:W-:Y:S01]  /*2ee70*/  FMUL R121, R247, R121 ;  /* 0x00000079f7797220 */ /* 0x000fe20000400000 */
[----:B------:R-:W-:Y:S01]  /*2ee80*/  @!P5 FMUL R110, R110, 16777216 ;  /* 0x4b8000006e6ed820 */ /* 0x000fe20000400000 */
[----:B------:R-:W-:Y:S01]  /*2ee90*/  STL.64 [R1+0x1040], R156 ;  /* 0x0010409c01007387 */ /* 0x000fe20000100a00 */
[----:B------:R-:W-:Y:S01]  /*2eea0*/  @!P5 FMUL R111, R111, 16777216 ;  /* 0x4b8000006f6fd820 */ /* 0x000fe20000400000 */
[----:B------:R-:W-:Y:S01]  /*2eeb0*/  FMUL R116, R247, R116 ;  /* 0x00000074f7747220 */ /* 0x000fe20000400000 */
[----:B------:R-:W-:Y:S01]  /*2eec0*/  @!P5 FMUL R106, R106, 16777216 ;  /* 0x4b8000006a6ad820 */ /* 0x000fe20000400000 */
[----:B------:R-:W-:Y:S01]  /*2eed0*/  STL.64 [R1+0x1038], R158 ;  /* 0x0010389e01007387 */ /* 0x000fe20000100a00 */
[----:B------:R-:W-:Y:S01]  /*2eee0*/  @!P5 FMUL R107, R107, 16777216 ;  /* 0x4b8000006b6bd820 */ /* 0x000fe20000400000 */
[----:B------:R-:W-:Y:S01]  /*2eef0*/  @!P5 FMUL R102, R102, 16777216 ;  /* 0x4b8000006666d820 */ /* 0x000fe20000400000 */
[----:B------:R-:W-:Y:S01]  /*2ef00*/  @!P5 FMUL R103, R103, 16777216 ;  /* 0x4b8000006767d820 */ /* 0x000fe20000400000 */
[----:B------:R-:W-:Y:S01]  /*2ef10*/  STL.64 [R1+0x1030], R152 ;  /* 0x0010309801007387 */ /* 0x000fe20000100a00 */
[----:B------:R-:W-:Y:S01]  /*2ef20*/  FFMA.FTZ R14, R10, R14, 0.28857114911079406738 ;  /* 0x3e93bf990a0e7423 */ /* 0x000fe2000001000e */
[----:B------:R-:W-:Y:S01]  /*2ef30*/  @!P5 FMUL R98, R98, 16777216 ;  /* 0x4b8000006262d820 */ /* 0x000fe20000400000 */
[----:B------:R-:W-:Y:S01]  /*2ef40*/  @!P5 FMUL R99, R99, 16777216 ;  /* 0x4b8000006363d820 */ /* 0x000fe20000400000 */
[----:B------:R-:W-:Y:S01]  /*2ef50*/  STL.64 [R1+0x1028], R154 ;  /* 0x0010289a01007387 */ /* 0x000fe20000100a00 */
[----:B------:R-:W-:Y:S01]  /*2ef60*/  FFMA.FTZ R15, R11, R15, -0.36067417263984680176 ;  /* 0xbeb8aa490b0f7423 */ /* 0x000fe2000001000f */
[----:B------:R-:W-:Y:S01]  /*2ef70*/  @!P5 FMUL R18, R18, 16777216 ;  /* 0x4b8000001212d820 */ /* 0x000fe20000400000 */
[----:B------:R-:W-:Y:S01]  /*2ef80*/  @!P5 FMUL R94, R94, 16777216 ;  /* 0x4b8000005e5ed820 */ /* 0x000fe20000400000 */
[----:B------:R-:W-:Y:S01]  /*2ef90*/  STL.64 [R1+0x1020], R148 ;  /* 0x0010209401007387 */ /* 0x000fe20000100a00 */
[----:B------:R-:W-:Y:S01]  /*2efa0*/  @!P5 FMUL R95, R95, 16777216 ;  /* 0x4b8000005f5fd820 */ /* 0x000fe20000400000 */
[----:B------:R-:W-:Y:S01]  /*2efb0*/  @!P5 FMUL R90, R90, 16777216 ;  /* 0x4b8000005a5ad820 */ /* 0x000fe20000400000 */
[----:B------:R-:W-:Y:S01]  /*2efc0*/  @!P5 FMUL R91, R91, 16777216 ;  /* 0x4b8000005b5bd820 */ /* 0x000fe20000400000 */
[----:B------:R-:W-:Y:S01]  /*2efd0*/  STL.64 [R1+0x1018], R150 ;  /* 0x0010189601007387 */ /* 0x000fe20000100a00 */
[C---:B------:R-:W-:Y:S01]  /*2efe0*/  FMUL R117, R247.reuse, R117 ;  /* 0x00000075f7757220 */ /* 0x040fe20000400000 */
[C---:B------:R-:W-:Y:S01]  /*2eff0*/  FMUL R114, R247.reuse, R114 ;  /* 0x00000072f7727220 */ /* 0x040fe20000400000 */
[C---:B------:R-:W-:Y:S01]  /*2f000*/  FMUL R115, R247.reuse, R115 ;  /* 0x00000073f7737220 */ /* 0x040fe20000400000 */
[----:B------:R-:W-:Y:S01]  /*2f010*/  STL.64 [R1+0x1010], R144 ;  /* 0x0010109001007387 */ /* 0x000fe20000100a00 */
[----:B------:R-:W-:Y:S01]  /*2f020*/  FFMA.FTZ R14, R10, R14, -0.36067417263984680176 ;  /* 0xbeb8aa490a0e7423 */ /* 0x000fe2000001000e */
[C---:B------:R-:W-:Y:S01]  /*2f030*/  FMUL R110, R247.reuse, R110 ;  /* 0x0000006ef76e7220 */ /* 0x040fe20000400000 */
[----:B------:R-:W-:Y:S01]  /*2f040*/  FMUL R111, R247, R111 ;  /* 0x0000006ff76f7220 */ /* 0x000fe20000400000 */
[----:B------:R-:W-:Y:S01]  /*2f050*/  STL.64 [R1+0x1008], R146 ;  /* 0x0010089201007387 */ /* 0x000fe20000100a00 */
[----:B------:R-:W-:Y:S01]  /*2f060*/  FFMA.FTZ R15, R11, R15, 0.48089820146560668945 ;  /* 0x3ef6384a0b0f7423 */ /* 0x000fe2000001000f */
[C---:B------:R-:W-:Y:S01]  /*2f070*/  FMUL R106, R247.reuse, R106 ;  /* 0x0000006af76a7220 */ /* 0x040fe20000400000 */
[C---:B------:R-:W-:Y:S01]  /*2f080*/  FMUL R107, R247.reuse, R107 ;  /* 0x0000006bf76b7220 */ /* 0x040fe20000400000 */
[----:B------:R-:W-:Y:S01]  /*2f090*/  STL.64 [R1+0x1000], R140 ;  /* 0x0010008c01007387 */ /* 0x000fe20000100a00 */
[C---:B------:R-:W-:Y:S01]  /*2f0a0*/  FMUL R102, R247.reuse, R102 ;  /* 0x00000066f7667220 */ /* 0x040fe20000400000 */
[C---:B------:R-:W-:Y:S01]  /*2f0b0*/  FMUL R103, R247.reuse, R103 ;  /* 0x00000067f7677220 */ /* 0x040fe20000400000 */
[C---:B------:R-:W-:Y:S01]  /*2f0c0*/  FMUL R98, R247.reuse, R98 ;  /* 0x00000062f7627220 */ /* 0x040fe20000400000 */
[----:B------:R-:W-:Y:S01]  /*2f0d0*/  STL.64 [R1+0xff8], R142 ;  /* 0x000ff88e01007387 */ /* 0x000fe20000100a00 */
[----:B------:R-:W-:Y:S01]  /*2f0e0*/  FMUL R99, R247, R99 ;  /* 0x00000063f7637220 */ /* 0x000fe20000400000 */
[----:B------:R-:W-:Y:S01]  /*2f0f0*/  @!P5 FMUL R86, R86, 16777216 ;  /* 0x4b8000005656d820 */ /* 0x000fe20000400000 */
[----:B------:R-:W-:Y:S01]  /*2f100*/  @!P5 FMUL R87, R87, 16777216 ;  /* 0x4b8000005757d820 */ /* 0x000fe20000400000 */
[----:B------:R-:W-:Y:S01]  /*2f110*/  STL.64 [R1+0xff0], R136 ;  /* 0x000ff08801007387 */ /* 0x000fe20000100a00 */
[C---:B------:R-:W-:Y:S01]  /*2f120*/  FFMA.FTZ R14, R10.reuse, R14, 0.48089820146560668945 ;  /* 0x3ef6384a0a0e7423 */ /* 0x040fe2000001000e */
[C---:B------:R-:W-:Y:S01]  /*2f130*/  FMUL R29, R247.reuse, R18 ;  /* 0x00000012f71d7220 */ /* 0x040fe20000400000 */
[----:B------:R-:W-:Y:S01]  /*2f140*/  FMUL R21, R247, R94 ;  /* 0x0000005ef7157220 */ /* 0x000fe20000400000 */
[----:B------:R-:W-:Y:S01]  /*2f150*/  STL.64 [R1+0xfe8], R138 ;  /* 0x000fe88a01007387 */ /* 0x000fe20000100a00 */
[----:B------:R-:W-:Y:S01]  /*2f160*/  FFMA.FTZ R15, R11, R15, -0.72134751081466674805 ;  /* 0xbf38aa3b0b0f7423 */ /* 0x000fe2000001000f */
[C---:B------:R-:W-:Y:S01]  /*2f170*/  FFMA.FTZ R14, R10.reuse, R14, -0.72134751081466674805 ;  /* 0xbf38aa3b0a0e7423 */ /* 0x040fe2000001000e */
[----:B------:R-:W-:Y:S01]  /*2f180*/  FMUL R20, R247, R95 ;  /* 0x0000005ff7147220 */ /* 0x000fe20000400000 */
[----:B------:R-:W-:Y:S01]  /*2f190*/  STL.64 [R1+0xfe0], R132 ;  /* 0x000fe08401007387 */ /* 0x000fe20000100a00 */
[----:B------:R-:W-:Y:S01]  /*2f1a0*/  FMUL R15, R11, R15 ;  /* 0x0000000f0b0f7220 */ /* 0x000fe20000400000 */
[----:B------:R-:W-:Y:S01]  /*2f1b0*/  FMUL R14, R10, R14 ;  /* 0x0000000e0a0e7220 */ /* 0x000fe20000400000 */
[----:B------:R-:W-:Y:S01]  /*2f1c0*/  @!P5 FMUL R82, R82, 16777216 ;  /* 0x4b8000005252d820 */ /* 0x000fe20000400000 */
[----:B------:R-:W-:Y:S01]  /*2f1d0*/  STL.64 [R1+0xfd8], R134 ;  /* 0x000fd88601007387 */ /* 0x000fe20000100a00 */
[----:B------:R-:W-:Y:S01]  /*2f1e0*/  @!P5 FMUL R83, R83, 16777216 ;  /* 0x4b8000005353d820 */ /* 0x000fe20000400000 */
[C---:B------:R-:W-:Y:S01]  /*2f1f0*/  FMUL R90, R247.reuse, R90 ;  /* 0x0000005af75a7220 */ /* 0x040fe20000400000 */
[----:B------:R-:W-:Y:S01]  /*2f200*/  FMUL R91, R247, R91 ;  /* 0x0000005bf75b7220 */ /* 0x000fe20000400000 */
[----:B------:R-:W-:Y:S01]  /*2f210*/  STL.64 [R1+0xfd0], R128 ;  /* 0x000fd08001007387 */ /* 0x000fe20000100a00 */
[----:B------:R-:W-:Y:S01]  /*2f220*/  @!P5 FMUL R78, R78, 16777216 ;  /* 0x4b8000004e4ed820 */ /* 0x000fe20000400000 */
[----:B------:R-:W-:Y:S01]  /*2f230*/  @!P5 FMUL R79, R79, 16777216 ;  /* 0x4b8000004f4fd820 */ /* 0x000fe20000400000 */
[C---:B------:R-:W-:Y:S01]  /*2f240*/  FMUL R86, R247.reuse, R86 ;  /* 0x00000056f7567220 */ /* 0x040fe20000400000 */
[----:B------:R-:W-:Y:S01]  /*2f250*/  STL.64 [R1+0xfc8], R130 ;  /* 0x000fc88201007387 */ /* 0x000fe20000100a00 */
[----:B------:R-:W-:Y:S01]  /*2f260*/  FMUL R87, R247, R87 ;  /* 0x00000057f7577220 */ /* 0x000fe20000400000 */
[----:B------:R-:W-:Y:S01]  /*2f270*/  @!P5 FMUL R74, R74, 16777216 ;  /* 0x4b8000004a4ad820 */ /* 0x000fe20000400000 */
[----:B------:R-:W-:Y:S01]  /*2f280*/  @!P5 FMUL R75, R75, 16777216 ;  /* 0x4b8000004b4bd820 */ /* 0x000fe20000400000 */
[----:B------:R-:W-:Y:S01]  /*2f290*/  STL.64 [R1+0xfc0], R124 ;  /* 0x000fc07c01007387 */ /* 0x000fe20000100a00 */
[----:B------:R-:W-:Y:S01]  /*2f2a0*/  FMUL R15, R11, R15 ;  /* 0x0000000f0b0f7220 */ /* 0x000fe20000400000 */
[----:B------:R-:W-:Y:S01]  /*2f2b0*/  FMUL R14, R10, R14 ;  /* 0x0000000e0a0e7220 */ /* 0x000fe20000400000 */
[C---:B------:R-:W-:Y:S01]  /*2f2c0*/  FMUL R82, R247.reuse, R82 ;  /* 0x00000052f7527220 */ /* 0x040fe20000400000 */
[----:B------:R-:W-:Y:S01]  /*2f2d0*/  STL.64 [R1+0xfb8], R126 ;  /* 0x000fb87e01007387 */ /* 0x000fe20000100a00 */
[----:B------:R-:W-:Y:S01]  /*2f2e0*/  FMUL R83, R247, R83 ;  /* 0x00000053f7537220 */ /* 0x000fe20000400000 */
[----:B------:R-:W-:Y:S01]  /*2f2f0*/  @!P5 FMUL R70, R70, 16777216 ;  /* 0x4b8000004646d820 */ /* 0x000fe20000400000 */
[----:B------:R-:W-:Y:S01]  /*2f300*/  @!P5 FMUL R71, R71, 16777216 ;  /* 0x4b8000004747d820 */ /* 0x000fe20000400000 */
[----:B------:R-:W-:Y:S01]  /*2f310*/  STL.64 [R1+0xfb0], R120 ;  /* 0x000fb07801007387 */ /* 0x000fe20000100a00 */
[C---:B------:R-:W-:Y:S01]  /*2f320*/  FMUL R78, R247.reuse, R78 ;  /* 0x0000004ef74e7220 */ /* 0x040fe20000400000 */
[----:B------:R-:W-:Y:S01]  /*2f330*/  FMUL R79, R247, R79 ;  /* 0x0000004ff74f7220 */ /* 0x000fe20000400000 */
[----:B------:R-:W-:Y:S01]  /*2f340*/  @!P5 FMUL R66, R66, 16777216 ;  /* 0x4b8000004242d820 */ /* 0x000fe20000400000 */
[----:B------:R-:W-:Y:S01]  /*2f350*/  STL.64 [R1+0xfa8], R122 ;  /* 0x000fa87a01007387 */ /* 0x000fe20000100a00 */
[----:B------:R-:W-:Y:S01]  /*2f360*/  @!P5 FMUL R67, R67, 16777216 ;  /* 0x4b8000004343d820 */ /* 0x000fe20000400000 */
[C---:B------:R-:W-:Y:S01]  /*2f370*/  FMUL R74, R247.reuse, R74 ;  /* 0x0000004af74a7220 */ /* 0x040fe20000400000 */
[----:B------:R-:W-:Y:S01]  /*2f380*/  FMUL R75, R247, R75 ;  /* 0x0000004bf74b7220 */ /* 0x000fe20000400000 */
[----:B------:R-:W-:Y:S01]  /*2f390*/  STL.64 [R1+0xfa0], R116 ;  /* 0x000fa07401007387 */ /* 0x000fe20000100a00 */
[----:B------:R-:W-:Y:S01]  /*2f3a0*/  FFMA.FTZ R11, R11, 1.4426950216293334961, R15 ;  /* 0x3fb8aa3b0b0b7823 */ /* 0x000fe2000001000f */
[----:B------:R-:W-:Y:S01]  /*2f3b0*/  FFMA.FTZ R10, R10, 1.4426950216293334961, R14 ;  /* 0x3fb8aa3b0a0a7823 */ /* 0x000fe2000001000e */
        /* <DEDUP_REMOVED lines=15> */
[----:B------:R-:W-:Y:S01]  /*2f4b0*/  @!P5 FMUL R50, R50, 16777216 ;  /* 0x4b8000003232d820 */ /* 0x000fe20000400000 */
[----:B------:R-:W-:Y:S01]  /*2f4c0*/  @!P5 FMUL R51, R51, 16777216 ;  /* 0x4b8000003333d820 */ /* 0x000fe20000400000 */
[----:B------:R-:W-:Y:S01]  /*2f4d0*/  STL.64 [R1+0xf78], R108 ;  /* 0x000f786c01007387 */ /* 0x000fe20000100a00 */
[----:B------:R-:W-:Y:S01]  /*2f4e0*/  FMUL R63, R247, R63 ;  /* 0x0000003ff73f7220 */ /* 0x000fe20000400000 */
[----:B------:R-:W-:Y:S01]  /*2f4f0*/  ISETP.GE.U32.AND P1, PT, R235, 0x7f800000, PT ;  /* 0x7f800000eb00780c */ /* 0x000fe20003f26070 */
[----:B------:R-:W-:Y:S01]  /*2f500*/  @!P5 FMUL R46, R46, 16777216 ;  /* 0x4b8000002e2ed820 */ /* 0x000fe20000400000 */
[----:B------:R-:W-:Y:S01]  /*2f510*/  STL.64 [R1+0xf70], R106 ;  /* 0x000f706a01007387 */ /* 0x000fe20000100a00 */
[C---:B------:R-:W-:Y:S01]  /*2f520*/  FMUL R58, R247.reuse, R58 ;  /* 0x0000003af73a7220 */ /* 0x040fe20000400000 */
[----:B------:R-:W-:Y:S01]  /*2f530*/  FMUL R59, R247, R59 ;  /* 0x0000003bf73b7220 */ /* 0x000fe20000400000 */
[----:B------:R-:W-:Y:S01]  /*2f540*/  @!P5 FMUL R47, R47, 16777216 ;  /* 0x4b8000002f2fd820 */ /* 0x000fe20000400000 */
[----:B------:R-:W-:Y:S01]  /*2f550*/  STL.64 [R1+0xf68], R104 ;  /* 0x000f686801007387 */ /* 0x000fe20000100a00 */
[C---:B------:R-:W-:Y:S01]  /*2f560*/  FMUL R54, R247.reuse, R54 ;  /* 0x00000036f7367220 */ /* 0x040fe20000400000 */
[----:B------:R-:W-:Y:S01]  /*2f570*/  FMUL R55, R247, R55 ;  /* 0x00000037f7377220 */ /* 0x000fe20000400000 */
[----:B------:R-:W-:Y:S01]  /*2f580*/  ISETP.GE.U32.AND P2, PT, R236, 0x7f800000, PT ;  /* 0x7f800000ec00780c */ /* 0x000fe20003f46070 */
        /* <DEDUP_REMOVED lines=9> */
[----:B------:R-:W-:Y:S01]  /*2f620*/  @!P5 FMUL R34, R34, 16777216 ;  /* 0x4b8000002222d820 */ /* 0x000fe20000400000 */
        /* <DEDUP_REMOVED lines=44> */
[C---:B------:R-:W-:Y:S01]  /*2f8f0*/  ISETP.GE.U32.AND P4, PT, R232.reuse, 0x7f800000, PT ;  /* 0x7f800000e800780c */ /* 0x040fe20003f86070 */
[----:B------:R-:W0:Y:S08]  /*2f900*/  LDC R227, c[0x0][0x278] ;  /* 0x00009e00ffe37b82 */ /* 0x000e300000000800 */
[----:B------:R-:W1:Y:S01]  /*2f910*/  LDC R231, c[0x0][0x278] ;  /* 0x00009e00ffe77b82 */ /* 0x000e620000000800 */
[----:B--2---:R2:W-:Y:S01]  /*2f920*/  STSM.16.M88.4 [R252], R4 ;  /* 0x00000004fc007844 */ /* 0x0045e20000000200 */
        /* <DEDUP_REMOVED lines=15> */
[----:B--2---:R-:W-:Y:S01]  /*2fa20*/  IADD3 R7, R237, -R239, RZ ;  /* 0x800000efed077210 */ /* 0x004fe20007ffe0ff */
[----:B------:R-:W-:Y:S01]  /*2fa30*/  STL.64 [R1+0xf28], R88 ;  /* 0x000f285801007387 */ /* 0x000fe20000100a00 */
[----:B------:R-:W-:Y:S01]  /*2fa40*/  IADD3 R6, R232, -R240, RZ ;  /* 0x800000f0e8067210 */ /* 0x000fe20007ffe0ff */
[----:B------:R-:W2:Y:S02]  /*2fa50*/  LDC.64 R4, c[0x0][0x270] ;  /* 0x00009c00ff047b82 */ /* 0x000ea40000000a00 */
[----:B------:R-:W-:-:S02]  /*2fa60*/  FADD R7, R7, -1 ;  /* 0xbf80000007077421 */ /* 0x000fc40000000000 */
[----:B------:R-:W-:Y:S02]  /*2fa70*/  FADD R6, R6, -1 ;  /* 0xbf80000006067421 */ /* 0x000fe40000000000 */
[CC--:B------:R-:W-:Y:S02]  /*2fa80*/  FFMA.FTZ R3, R7.reuse, R2.reuse, -0.16845393180847167969 ;  /* 0xbe2c7f3007037423 */ /* 0x0c0fe40000010002 */
[C---:B------:R-:W-:Y:S01]  /*2fa90*/  FFMA.FTZ R2, R6.reuse, R2, -0.16845393180847167969 ;  /* 0xbe2c7f3006027423 */ /* 0x040fe20000010002 */
[----:B------:R-:W-:Y:S01]  /*2faa0*/  STL.64 [R1+0xf20], R86 ;  /* 0x000f205601007387 */ /* 0x000fe20000100a00 */
[C---:B------:R-:W-:Y:S01]  /*2fab0*/  FFMA.FTZ R3, R7.reuse, R3, 0.1716887056827545166 ;  /* 0x3e2fcf2a07037423 */ /* 0x040fe20000010003 */
[----:B------:R-:W0:Y:S01]  /*2fac0*/  LDC R14, c[0x0][0x278] ;  /* 0x00009e00ff0e7b82 */ /* 0x000e220000000800 */
[----:B------:R-:W-:Y:S02]  /*2fad0*/  FFMA.FTZ R2, R6, R2, 0.1716887056827545166 ;  /* 0x3e2fcf2a06027423 */ /* 0x000fe40000010002 */
[----:B------:R-:W-:-:S02]  /*2fae0*/  FFMA.FTZ R3, R7, R3, -0.17900948226451873779 ;  /* 0xbe374e4307037423 */ /* 0x000fc40000010003 */
[C---:B------:R-:W-:Y:S02]  /*2faf0*/  FFMA.FTZ R2, R6.reuse, R2, -0.17900948226451873779 ;  /* 0xbe374e4306027423 */ /* 0x040fe40000010002 */
[C---:B------:R-:W-:Y:S01]  /*2fb00*/  FFMA.FTZ R3, R7.reuse, R3, 0.20512372255325317383 ;  /* 0x3e520bf407037423 */ /* 0x040fe20000010003 */
[----:B------:R-:W1:Y:S01]  /*2fb10*/  LDC R94, c[0x0][0x278] ;  /* 0x00009e00ff5e7b82 */ /* 0x000e620000000800 */
[C---:B------:R-:W-:Y:S02]  /*2fb20*/  FFMA.FTZ R2, R6.reuse, R2, 0.20512372255325317383 ;  /* 0x3e520bf406027423 */ /* 0x040fe40000010002 */
[C---:B------:R-:W-:Y:S02]  /*2fb30*/  FFMA.FTZ R3, R7.reuse, R3, -0.24046532809734344482 ;  /* 0xbe763c8b07037423 */ /* 0x040fe40000010003 */
[C---:B------:R-:W-:Y:S02]  /*2fb40*/  FFMA.FTZ R2, R6.reuse, R2, -0.24046532809734344482 ;  /* 0xbe763c8b06027423 */ /* 0x040fe40000010002 */
[----:B------:R-:W-:Y:S01]  /*2fb50*/  FFMA.FTZ R3, R7, R3, 0.28857114911079406738 ;  /* 0x3e93bf9907037423 */ /* 0x000fe20000010003 */
[----:B------:R-:W1:Y:S01]  /*2fb60*/  LDC R95, c[0x0][0x278] ;  /* 0x00009e00ff5f7b82 */ /* 0x000e620000000800 */
[----:B------:R-:W-:-:S02]  /*2fb70*/  FFMA.FTZ R2, R6, R2, 0.28857114911079406738 ;  /* 0x3e93bf9906027423 */ /* 0x000fc40000010002 */
[C---:B------:R-:W-:Y:S02]  /*2fb80*/  FFMA.FTZ R3, R7.reuse, R3, -0.36067417263984680176 ;  /* 0xbeb8aa4907037423 */ /* 0x040fe40000010003 */
[C---:B------:R-:W-:Y:S02]  /*2fb90*/  FFMA.FTZ R2, R6.reuse, R2, -0.36067417263984680176 ;  /* 0xbeb8aa4906027423 */ /* 0x040fe40000010002 */
[----:B------:R-:W-:Y:S01]  /*2fba0*/  FFMA.FTZ R3, R7, R3, 0.48089820146560668945 ;  /* 0x3ef6384a07037423 */ /* 0x000fe20000010003 */
[----:B-----5:R-:W-:Y:S01]  /*2fbb0*/  FADD R10, R93, R10 ;  /* 0x0000000a5d0a7221 */ /* 0x020fe20000000000 */
[C---:B------:R-:W-:Y:S01]  /*2fbc0*/  FFMA.FTZ R2, R6.reuse, R2, 0.48089820146560668945 ;  /* 0x3ef6384a06027423 */ /* 0x040fe20000010002 */
[----:B------:R-:W-:Y:S01]  /*2fbd0*/  ISETP.GE.U32.AND P5, PT, R237, 0x7f800000, PT ;  /* 0x7f800000ed00780c */ /* 0x000fe20003fa6070 */
[----:B------:R-:W-:Y:S01]  /*2fbe0*/  FFMA.FTZ R3, R7, R3, -0.72134751081466674805 ;  /* 0xbf38aa3b07037423 */ /* 0x000fe20000010003 */
[----:B----4-:R-:W-:Y:S01]  /*2fbf0*/  FADD R19, R223, R11 ;  /* 0x0000000bdf137221 */ /* 0x010fe20000000000 */
[C---:B------:R-:W-:Y:S01]  /*2fc00*/  FFMA.FTZ R2, R6.reuse, R2, -0.72134751081466674805 ;  /* 0xbf38aa3b06027423 */ /* 0x040fe20000010002 */
[----:B------:R-:W2:Y:S01]  /*2fc10*/  S2R R93, SR_CTAID.Y ;  /* 0x00000000005d7919 */ /* 0x000ea20000002600 */
[----:B------:R-:W-:Y:S01]  /*2fc20*/  FMUL R3, R7, R3 ;  /* 0x0000000307037220 */ /* 0x000fe20000400000 */
[----:B------:R-:W4:Y:S01]  /*2fc30*/  LDC R11, c[0x0][0x278] ;  /* 0x00009e00ff0b7b82 */ /* 0x000f220000000800 */
[----:B------:R-:W-:-:S02]  /*2fc40*/  FMUL R2, R6, R2 ;  /* 0x0000000206027220 */ /* 0x000fc40000400000 */
[C---:B------:R-:W-:Y:S02]  /*2fc50*/  FMUL R3, R7.reuse, R3 ;  /* 0x0000000307037220 */ /* 0x040fe40000400000 */
[C---:B------:R-:W-:Y:S02]  /*2fc60*/  FMUL R2, R6.reuse, R2 ;  /* 0x0000000206027220 */ /* 0x040fe40000400000 */
[----:B------:R-:W-:Y:S01]  /*2fc70*/  FFMA.FTZ R7, R7, 1.4426950216293334961, R3 ;  /* 0x3fb8aa3b07077823 */ /* 0x000fe20000010003 */
[----:B------:R-:W-:Y:S01]  /*2fc80*/  STL.64 [R1+0xf18], R84 ;  /* 0x000f185401007387 */ /* 0x000fe20000100a00 */
[----:B------:R-:W-:Y:S01]  /*2fc90*/  FFMA.FTZ R6, R6, 1.4426950216293334961, R2 ;  /* 0x3fb8aa3b06067823 */ /* 0x000fe20000010002 */
[----:B------:R-:W-:Y:S01]  /*2fca0*/  FMUL R8, R247, R221 ;  /* 0x000000ddf7087220 */ /* 0x000fe20000400000 */
[----:B---3--:R-:W-:Y:S01]  /*2fcb0*/  FADD R18, R92, R7 ;  /* 0x000000075c127221 */ /* 0x008fe20000000000 */
[----:B------:R-:W-:Y:S01]  /*2fcc0*/  STL.64 [R1+0xf10], R82 ;  /* 0x000f105201007387 */ /* 0x000fe20000100a00 */
[----:B------:R-:W-:Y:S01]  /*2fcd0*/  FADD R15, R249, R6 ;  /* 0x00000006f90f7221 */ /* 0x000fe20000000000 */
[----:B------:R-:W3:Y:S01]  /*2fce0*/  LDC.64 R2, c[0x0][0x228] ;  /* 0x00008a00ff027b82 */ /* 0x000ee20000000a00 */
[----:B------:R-:W5:Y:S01]  /*2fcf0*/  S2R R249, SR_TID.X ;  /* 0x0000000000f97919 */ /* 0x000f620000002100 */
[----:B------:R-:W5:Y:S06]  /*2fd00*/  S2R R92, SR_CTAID.X ;  /* 0x00000000005c7919 */ /* 0x000f6c0000002500 */
[----:B------:R-:W1:Y:S01]  /*2fd10*/  LDC R221, c[0x0][0x278] ;  /* 0x00009e00ffdd7b82 */ /* 0x000e620000000800 */
[----:B------:R-:W-:Y:S04]  /*2fd20*/  STL.64 [R1+0xf08], R80 ;  /* 0x000f085001007387 */ /* 0x000fe80000100a00 */
[----:B------:R-:W-:Y:S01]  /*2fd30*/  STL.64 [R1+0xf00], R78 ;  /* 0x000f004e01007387 */ /* 0x000fe20000100a00 */
[----:B------:R-:W-:Y:S01]  /*2fd40*/  @P1 MOV R7, 0x7f800000 ;  /* 0x7f80000000071802 */ /* 0x000fe20000000f00 */
[----:B--2---:R-:W-:-:S02]  /*2fd50*/  IMAD R4, R93, R4, RZ ;  /* 0x000000045d047224 */ /* 0x004fc400078e02ff */
[----:B------:R-:W-:Y:S01]  /*2fd60*/  FMUL R12, R247, R225 ;  /* 0x000000e1f70c7220 */ /* 0x000fe20000400000 */
[----:B------:R-:W-:Y:S01]  /*2fd70*/  STL.64 [R1+0xef8], R76 ;  /* 0x000ef84c01007387 */ /* 0x000fe20000100a00 */
[----:B------:R-:W-:Y:S01]  /*2fd80*/  @P2 MOV R6, 0x7f800000 ;  /* 0x7f80000000062802 */ /* 0x000fe20000000f00 */
[----:B------:R-:W-:Y:S01]  /*2fd90*/  @P1 FFMA.FTZ R19, R235, R7, +INF ;  /* 0x7f800000eb131423 */ /* 0x000fe20000010007 */
[----:B------:R-:W2:Y:S01]  /*2fda0*/  LDC R93, c[0x0][0x278] ;  /* 0x00009e00ff5d7b82 */ /* 0x000ea20000000800 */
[----:B------:R-:W-:Y:S04]  /*2fdb0*/  STL.64 [R1+0xef0], R74 ;  /* 0x000ef04a01007387 */ /* 0x000fe80000100a00 */
[----:B------:R-:W-:Y:S03]  /*2fdc0*/  STL.64 [R1+0xee8], R72 ;  /* 0x000ee84801007387 */ /* 0x000fe60000100a00 */
[----:B------:R-:W1:Y:S01]  /*2fdd0*/  LDC R225, c[0x0][0x278] ;  /* 0x00009e00ffe17b82 */ /* 0x000e620000000800 */
[----:B------:R-:W-:Y:S04]  /*2fde0*/  STL.64 [R1+0xee0], R70 ;  /* 0x000ee04601007387 */ /* 0x000fe80000100a00 */
[----:B------:R-:W-:Y:S03]  /*2fdf0*/  STL.64 [R1+0xed8], R68 ;  /* 0x000ed84401007387 */ /* 0x000fe60000100a00 */
[----:B------:R-:W1:Y:S01]  /*2fe00*/  LDC R239, c[0x0][0x278] ;  /* 0x00009e00ffef7b82 */ /* 0x000e620000000800 */
[----:B------:R-:W-:Y:S04]  /*2fe10*/  STL.64 [R1+0xed0], R66 ;  /* 0x000ed04201007387 */ /* 0x000fe80000100a00 */
[----:B------:R-:W-:Y:S01]  /*2fe20*/  STL.64 [R1+0xec8], R64 ;  /* 0x000ec84001007387 */ /* 0x000fe20000100a00 */
[----:B-----5:R-:W-:Y:S01]  /*2fe30*/  PRMT R92, R249, 0x6540, R92 ;  /* 0x00006540f95c7816 */ /* 0x020fe2000000005c */
[----:B------:R-:W-:Y:S01]  /*2fe40*/  @P2 FFMA.FTZ R10, R236, R6, +INF ;  /* 0x7f800000ec0a2423 */ /* 0x000fe20000010006 */
[----:B------:R-:W-:Y:S01]  /*2fe50*/  SHF.L.U32 R7, R4, 0x1, RZ ;  /* 0x0000000104077819 */ /* 0x000fe200000006ff */
[----:B------:R-:W-:Y:S01]  /*2fe60*/  STL.64 [R1+0xec0], R62 ;  /* 0x000ec03e01007387 */ /* 0x000fe20000100a00 */
[----:B------:R-:W-:Y:S01]  /*2fe70*/  FSETP.NEU.AND P1, PT, R232, RZ, PT ;  /* 0x000000ffe800720b */ /* 0x000fe20003f2d000 */
[----:B------:R-:W5:Y:S02]  /*2fe80*/  LDC R223, c[0x0][0x278] ;  /* 0x00009e00ffdf7b82 */ /* 0x000f640000000800 */
[----:B------:R-:W-:Y:S04]  /*2fe90*/  STL.64 [R1+0xeb8], R60 ;  /* 0x000eb83c01007387 */ /* 0x000fe80000100a00 */
[----:B------:R-:W-:Y:S01]  /*2fea0*/  STL.64 [R1+0xeb0], R58 ;  /* 0x000eb03a01007387 */ /* 0x000fe20000100a00 */
[----:B------:R-:W-:Y:S01]  /*2feb0*/  FMUL R16, R247, R229 ;  /* 0x000000e5f7107220 */ /* 0x000fe20000400000 */
[----:B------:R-:W-:Y:S01]  /*2fec0*/  IMAD R5, R92, R5, RZ ;  /* 0x000000055c057224 */ /* 0x000fe200078e02ff */
[----:B------:R-:W-:Y:S01]  /*2fed0*/  @P5 MOV R6, 0x7f800000 ;  /* 0x7f80000000065802 */ /* 0x000fe20000000f00 */
[----:B------:R-:W-:Y:S01]  /*2fee0*/  STL.64 [R1+0xea8], R56 ;  /* 0x000ea83801007387 */ /* 0x000fe20000100a00 */
[----:B------:R-:W0:Y:S03]  /*2fef0*/  LDC R92, c[0x0][0x278] ;  /* 0x00009e00ff5c7b82 */ /* 0x000e260000000800 */
[----:B------:R-:W-:Y:S04]  /*2ff00*/  STL.64 [R1+0xea0], R54 ;  /* 0x000ea03601007387 */ /* 0x000fe80000100a00 */
[----:B------:R-:W-:Y:S01]  /*2ff10*/  STL.64 [R1+0xe98], R52 ;  /* 0x000e983401007387 */ /* 0x000fe20000100a00 */
[----:B------:R-:W-:Y:S01]  /*2ff20*/  IMAD.HI R4, R4, 0x2, RZ ;  /* 0x0000000204047827 */ /* 0x000fe200078e02ff */
[C---:B------:R-:W-:Y:S01]  /*2ff30*/  FSETP.NEU.AND P2, PT, R237.reuse, RZ, PT ;  /* 0x000000ffed00720b */ /* 0x040fe20003f4d000 */
[----:B------:R-:W5:Y:S01]  /*2ff40*/  LDC R229, c[0x0][0x278] ;  /* 0x00009e00ffe57b82 */ /* 0x000f620000000800 */
[----:B------:R-:W-:Y:S04]  /*2ff50*/  STL.64 [R1+0xe90], R50 ;  /* 0x000e903201007387 */ /* 0x000fe80000100a00 */
[----:B------:R-:W-:Y:S01]  /*2ff60*/  STL.64 [R1+0xe88], R48 ;  /* 0x000e883001007387 */ /* 0x000fe20000100a00 */
[----:B------:R-:W-:Y:S01]  /*2ff70*/  @P5 FFMA.FTZ R18, R237, R6, +INF ;  /* 0x7f800000ed125423 */ /* 0x000fe20000010006 */
[----:B------:R-:W-:Y:S01]  /*2ff80*/  FSETP.NEU.AND P0, PT, R235, RZ, PT ;  /* 0x000000ffeb00720b */ /* 0x000fe20003f0d000 */
[----:B------:R-:W5:Y:S01]  /*2ff90*/  LDC R237, c[0x0][0x278] ;  /* 0x00009e00ffed7b82 */ /* 0x000f620000000800 */
[----:B------:R-:W-:Y:S04]  /*2ffa0*/  STL.64 [R1+0xe80], R46 ;  /* 0x000e802e01007387 */ /* 0x000fe80000100a00 */
[----:B------:R-:W-:Y:S01]  /*2ffb0*/  STL.64 [R1+0xe78], R44 ;  /* 0x000e782c01007387 */ /* 0x000fe20000100a00 */
[----:B------:R-:W-:-:S02]  /*2ffc0*/  @P4 MOV R6, 0x7f800000 ;  /* 0x7f80000000064802 */ /* 0x000fc40000000f00 */
[----:B------:R-:W-:Y:S01]  /*2ffd0*/  FSETP.NEU.AND P3, PT, R236, RZ, PT ;  /* 0x000000ffec00720b */ /* 0x000fe20003f6d000 */
[----:B------:R-:W-:Y:S01]  /*2ffe0*/  STL.64 [R1+0xe70], R42 ;  /* 0x000e702a01007387 */ /* 0x000fe20000100a00 */
[----:B------:R-:W5:Y:S03]  /*2fff0*/  LDC R235, c[0x0][0x278] ;  /* 0x00009e00ffeb7b82 */ /* 0x000f660000000800 */
[----:B------:R-:W-:Y:S04]  /*30000*/  STL.64 [R1+0xe68], R40 ;  /* 0x000e682801007387 */ /* 0x000fe80000100a00 */
[----:B------:R-:W-:Y:S01]  /*30010*/  STL.64 [R1+0xe60], R38 ;  /* 0x000e602601007387 */ /* 0x000fe20000100a00 */
[----:B------:R-:W-:Y:S01]  /*30020*/  @P4 FFMA.FTZ R15, R232, R6, +INF ;  /* 0x7f800000e80f4423 */ /* 0x000fe20000010006 */
[----:B------:R-:W5:Y:S02]  /*30030*/  LDC R236, c[0x0][0x278] ;  /* 0x00009e00ffec7b82 */ /* 0x000f640000000800 */
[----:B------:R-:W-:Y:S04]  /*30040*/  STL.64 [R1+0xe58], R36 ;  /* 0x000e582401007387 */ /* 0x000fe80000100a00 */
[----:B------:R-:W-:Y:S02]  /*30050*/  STL.64 [R1+0xe50], R34 ;  /* 0x000e502201007387 */ /* 0x000fe40000100a00 */
[----:B------:R-:W2:Y:S02]  /*30060*/  LDC R6, c[0x0][0x278] ;  /* 0x00009e00ff067b82 */ /* 0x000ea40000000800 */
[----:B------:R-:W-:Y:S04]  /*30070*/  STL.64 [R1+0xe48], R32 ;  /* 0x000e482001007387 */ /* 0x000fe80000100a00 */
[----:B------:R-:W-:Y:S02]  /*30080*/  STL.64 [R1+0xe40], R30 ;  /* 0x000e401e01007387 */ /* 0x000fe40000100a00 */
[----:B------:R-:W5:Y:S02]  /*30090*/  LDC R232, c[0x0][0x278] ;  /* 0x00009e00ffe87b82 */ /* 0x000f640000000800 */
[----:B------:R-:W-:Y:S04]  /*300a0*/  STL.64 [R1+0xe38], R26 ;  /* 0x000e381a01007387 */ /* 0x000fe80000100a00 */
[----:B------:R-:W-:Y:S02]  /*300b0*/  STL.64 [R1+0xe30], R22 ;  /* 0x000e301601007387 */ /* 0x000fe40000100a00 */
[----:B------:R-:W5:Y:S02]  /*300c0*/  LDC R240, c[0x0][0x278] ;  /* 0x00009e00fff07b82 */ /* 0x000f640000000800 */
[----:B------:R-:W-:Y:S04]  /*300d0*/  STL.64 [R1+0xe28], R28 ;  /* 0x000e281c01007387 */ /* 0x000fe80000100a00 */
[----:B------:R-:W-:Y:S02]  /*300e0*/  STL.64 [R1+0xe20], R244 ;  /* 0x000e20f401007387 */ /* 0x000fe40000100a00 */
[----:B------:R-:W5:Y:S02]  /*300f0*/  LDC R238, c[0x0][0x278] ;  /* 0x00009e00ffee7b82 */ /* 0x000f640000000800 */
[----:B------:R-:W-:Y:S04]  /*30100*/  STL [R1+0x964], R19 ;  /* 0x0009641301007387 */ /* 0x000fe80000100800 */
[----:B------:R4:W-:Y:S02]  /*30110*/  STL [R1+0x960], R10 ;  /* 0x0009600a01007387 */ /* 0x0009e40000100800 */
[----:B------:R-:W5:Y:S01]  /*30120*/  LDC R242, c[0x0][0x278] ;  /* 0x00009e00fff27b82 */ /* 0x000f620000000800 */
[----:B----4-:R-:W-:-:S07]  /*30130*/  SHF.L.U32 R10, R5, 0x1, RZ ;  /* 0x00000001050a7819 */ /* 0x010fce00000006ff */
[----:B------:R-:W4:Y:S01]  /*30140*/  LDC R19, c[0x0][0x278] ;  /* 0x00009e00ff137b82 */ /* 0x000f220000000800 */
[----:B---3--:R-:W-:-:S07]  /*30150*/  IADD3 R2, P5, P6, R10, R2, R7 ;  /* 0x000000020a027210 */ /* 0x008fce0007ebe007 */
[----:B------:R-:W3:Y:S01]  /*30160*/  LDC R10, c[0x0][0x278] ;  /* 0x00009e00ff0a7b82 */ /* 0x000ee20000000800 */
[----:B------:R-:W-:-:S07]  /*30170*/  IMAD.HI R5, R5, 0x2, RZ ;  /* 0x0000000205057827 */ /* 0x000fce00078e02ff */
[----:B------:R-:W1:Y:S01]  /*30180*/  LDC R7, c[0x0][0x278] ;  /* 0x00009e00ff077b82 */ /* 0x000e620000000800 */
[----:B------:R-:W-:Y:S02]  /*30190*/  IADD3.X R3, R5, R3, R4, P5, P6 ;  /* 0x0000000305037210 */ /* 0x000fe40002fec404 */
[----:B0-----:R-:W-:-:S05]  /*301a0*/  SHF.L.U32 R4, R92, 0x1, RZ ;  /* 0x000000015c047819 */ /* 0x001fca00000006ff */
[----:B------:R-:W0:Y:S01]  /*301b0*/  LDC R5, c[0x0][0x278] ;  /* 0x00009e00ff057b82 */ /* 0x000e220000000800 */
[-C--:B------:R-:W-:Y:S02]  /*301c0*/  LEA RZ, P6, R11, R2.reuse, 0x8 ;  /* 0x000000020bff7211 */ /* 0x080fe400078c40ff */
[-C--:B------:R-:W-:Y:S02]  /*301d0*/  LEA RZ, P5, R14, R2.reuse, 0x9 ;  /* 0x000000020eff7211 */ /* 0x080fe400078a48ff */
[----:B------:R-:W-:-:S03]  /*301e0*/  IADD3 R68, P4, R4, R2, RZ ;  /* 0x0000000204447210 */ /* 0x000fc60007f9e0ff */
[----:B------:R-:W5:Y:S01]  /*301f0*/  LDC R11, c[0x0][0x278] ;  /* 0x00009e00ff0b7b82 */ /* 0x000f620000000800 */
[----:B---3--:R-:W-:Y:S01]  /*30200*/  LEA.HI.X.SX32 R69, R10, R3, 0x1, P4 ;  /* 0x000000030a457211 */ /* 0x008fe200020f0eff */
[----:B------:R3:W-:Y:S06]  /*30210*/  STL [R1+0x95c], R18 ;  /* 0x00095c1201007387 */ /* 0x0007ec0000100800 */
[----:B------:R-:W4:Y:S01]  /*30220*/  LDC R14, c[0x0][0x278] ;  /* 0x00009e00ff0e7b82 */ /* 0x000f220000000800 */
[----:B------:R2:W-:Y:S04]  /*30230*/  STL [R1+0x958], R15 ;  /* 0x0009580f01007387 */ /* 0x0005e80000100800 */
[----:B------:R1:W-:Y:S03]  /*30240*/  STL.64 [R1+0x450], R68 ;  /* 0x0004504401007387 */ /* 0x0003e60000100a00 */
[----:B---3--:R-:W3:Y:S01]  /*30250*/  LDC R18, c[0x0][0x278] ;  /* 0x00009e00ff127b82 */ /* 0x008ee20000000800 */
[----:B0-----:R-:W-:-:S07]  /*30260*/  SHF.L.U32 R5, R5, 0x2, RZ ;  /* 0x0000000205057819 */ /* 0x001fce00000006ff */
[----:B--2---:R-:W0:Y:S01]  /*30270*/  LDC R15, c[0x0][0x278] ;  /* 0x00009e00ff0f7b82 */ /* 0x004e220000000800 */
[----:B-1----:R-:W-:-:S04]  /*30280*/  LEA R68, P4, R7, R2, 0x2 ;  /* 0x0000000207447211 */ /* 0x002fc800078810ff */
[-C--:B------:R-:W-:Y:S02]  /*30290*/  LEA.HI.X.SX32 R69, R4, R3.reuse, 0x1, P4 ;  /* 0x0000000304457211 */ /* 0x080fe400020f0eff */
[----:B------:R-:W-:Y:S01]  /*302a0*/  LEA R6, P4, R6, R2, 0x3 ;  /* 0x0000000206067211 */ /* 0x000fe200078818ff */
[----:B------:R-:W1:Y:S03]  /*302b0*/  LDC R92, c[0x0][0x278] ;  /* 0x00009e00ff5c7b82 */ /* 0x000e660000000800 */
[----:B------:R-:W-:Y:S01]  /*302c0*/  LEA.HI.X.SX32 R7, R5, R3, 0x1, P4 ;  /* 0x0000000305077211 */ /* 0x000fe200020f0eff */
[----:B------:R-:W-:Y:S01]  /*302d0*/  STL.64 [R1+0x448], R68 ;  /* 0x0004484401007387 */ /* 0x000fe20000100a00 */
[----:B-----5:R-:W-:-:S03]  /*302e0*/  SHF.L.U32 R4, R11, 0x3, RZ ;  /* 0x000000030b047819 */ /* 0x020fc600000006ff */
[----:B------:R4:W-:Y:S01]  /*302f0*/  STL.64 [R1+0x438], R6 ;  /* 0x0004380601007387 */ /* 0x0009e20000100a00 */
[----:B------:R-:W2:Y:S08]  /*30300*/  LDC R248, c[0x0][0x278] ;  /* 0x00009e00fff87b82 */ /* 0x000eb00000000800 */
[----:B------:R-:W5:Y:S01]  /*30310*/  LDC R169, c[0x0][0x278] ;  /* 0x00009e00ffa97b82 */ /* 0x000f620000000800 */
[----:B----4-:R-:W-:-:S04]  /*30320*/  LEA R6, P4, R14, R2, 0x4 ;  /* 0x000000020e067211 */ /* 0x010fc800078820ff */
[----:B------:R-:W-:-:S03]  /*30330*/  LEA.HI.X.SX32 R7, R4, R3, 0x1, P4 ;  /* 0x0000000304077211 */ /* 0x000fc600020f0eff */
[----:B------:R-:W4:Y:S01]  /*30340*/  LDC R14, c[0x0][0x278] ;  /* 0x00009e00ff0e7b82 */ /* 0x000f220000000800 */
[----:B0-----:R-:W-:Y:S01]  /*30350*/  SHF.L.U32 R5, R15, 0x4, RZ ;  /* 0x000000040f057819 */ /* 0x001fe200000006ff */
[----:B------:R3:W-:Y:S01]  /*30360*/  STL.64 [R1+0x418], R6 ;  /* 0x0004180601007387 */ /* 0x0007e20000100a00 */
[----:B------:R-:W-:-:S05]  /*30370*/  SHF.L.U32 R4, R19, 0x5, RZ ;  /* 0x0000000513047819 */ /* 0x000fca00000006ff */
[----:B------:R-:W0:Y:S01]  /*30380*/  LDC R249, c[0x0][0x278] ;  /* 0x00009e00fff97b82 */ /* 0x000e220000000800 */
[----:B---3--:R-:W-:-:S07]  /*30390*/  LEA R6, P4, R18, R2, 0x5 ;  /* 0x0000000212067211 */ /* 0x008fce00078828ff */
[----:B------:R-:W3:Y:S01]  /*303a0*/  LDC R165, c[0x0][0x278] ;  /* 0x00009e00ffa57b82 */ /* 0x000ee20000000800 */
[----:B------:R-:W-:Y:S02]  /*303b0*/  LEA.HI.X.SX32 R7, R5, R3, 0x1, P4 ;  /* 0x0000000305077211 */ /* 0x000fe400020f0eff */
[----:B------:R-:W-:-:S03]  /*303c0*/  LEA R10, P4, R93, R2, 0x6 ;  /* 0x000000025d0a7211 */ /* 0x000fc600078830ff */
[----:B------:R2:W-:Y:S01]  /*303d0*/  STL.64 [R1+0x3d8], R6 ;  /* 0x0003d80601007387 */ /* 0x0005e20000100a00 */
[-C--:B------:R-:W-:Y:S01]  /*303e0*/  LEA.HI.X.SX32 R11, R4, R3.reuse, 0x1, P4 ;  /* 0x00000003040b7211 */ /* 0x080fe200020f0eff */
[----:B-1----:R-:W-:Y:S01]  /*303f0*/  IMAD R5, R92, 0x202, RZ ;  /* 0x000002025c057824 */ /* 0x002fe200078e02ff */
[----:B------:R-:W-:Y:S01]  /*30400*/  LEA R18, P4, R221, R2, 0x7 ;  /* 0x00000002dd127211 */ /* 0x000fe200078838ff */
[----:B------:R-:W-:Y:S01]  /*30410*/  IMAD R4, R227, 0x204, RZ ;  /* 0x00000204e3047824 */ /* 0x000fe200078e02ff */
[----:B------:R-:W1:Y:S01]  /*30420*/  LDC R92, c[0x0][0x278] ;  /* 0x00009e00ff5c7b82 */ /* 0x000e620000000800 */
[----:B--2---:R-:W-:Y:S01]  /*30430*/  SHF.L.U32 R7, R94, 0x6, RZ ;  /* 0x000000065e077819 */ /* 0x004fe200000006ff */
[----:B------:R-:W-:Y:S01]  /*30440*/  IMAD R15, R240, 0x208, RZ ;  /* 0x00000208f00f7824 */ /* 0x000fe200078e02ff */
[----:B------:R-:W-:Y:S01]  /*30450*/  SHF.L.U32 R6, R95, 0x7, RZ ;  /* 0x000000075f067819 */ /* 0x000fe200000006ff */
[----:B------:R2:W-:Y:S01]  /*30460*/  STL.64 [R1+0x358], R10 ;  /* 0x0003580a01007387 */ /* 0x0005e20000100a00 */
[----:B------:R-:W-:-:S03]  /*30470*/  LEA.HI.X.SX32 R19, R7, R3, 0x1, P4 ;  /* 0x0000000307137211 */ /* 0x000fc600020f0eff */
[----:B------:R-:W5:Y:S01]  /*30480*/  LDC R221, c[0x0][0x278] ;  /* 0x00009e00ffdd7b82 */ /* 0x000f620000000800 */
[----:B------:R-:W-:Y:S01]  /*30490*/  LEA.HI.X.SX32 R7, R6, R3, 0x1, P6 ;  /* 0x0000000306077211 */ /* 0x000fe200030f0eff */
[----:B------:R4:W-:Y:S01]  /*304a0*/  STL.64 [R1+0x258], R18 ;  /* 0x0002581201007387 */ /* 0x0009e20000100a00 */
[-C--:B------:R-:W-:Y:S01]  /*304b0*/  IADD3 RZ, P6, R4, R2.reuse, RZ ;  /* 0x0000000204ff7210 */ /* 0x080fe20007fde0ff */
[----:B------:R-:W-:Y:S01]  /*304c0*/  IMAD R4, R239, 0x102, RZ ;  /* 0x00000102ef047824 */ /* 0x000fe200078e02ff */
[----:B------:R-:W-:Y:S01]  /*304d0*/  IADD3 RZ, P4, R5, R2, RZ ;  /* 0x0000000205ff7210 */ /* 0x000fe20007f9e0ff */
[----:B------:R0:W-:Y:S02]  /*304e0*/  STL [R1+0x8dc], R7 ;  /* 0x0008dc0701007387 */ /* 0x0001e40000100800 */
[----:B------:R-:W3:Y:S01]  /*304f0*/  LDC R93, c[0x0][0x278] ;  /* 0x00009e00ff5d7b82 */ /* 0x000ee20000000800 */
[----:B--2---:R-:W-:-:S07]  /*30500*/  SHF.L.U32 R10, R225, 0x8, RZ ;  /* 0x00000008e10a7819 */ /* 0x004fce00000006ff */
[----:B----4-:R-:W2:Y:S01]  /*30510*/  LDC R19, c[0x0][0x278] ;  /* 0x00009e00ff137b82 */ /* 0x010ea20000000800 */
[----:B0-----:R-:W-:Y:S01]  /*30520*/  LEA R7, R231, R231, 0x8 ;  /* 0x000000e7e7077211 */ /* 0x001fe200078e40ff */
[----:B------:R-:W-:Y:S01]  /*30530*/  IMAD R6, R232, 0x82, RZ ;  /* 0x00000082e8067824 */ /* 0x000fe200078e02ff */
[-C--:B------:R-:W-:Y:S02]  /*30540*/  LEA.HI.X.SX32 R5, R10, R3.reuse, 0x1, P5 ;  /* 0x000000030a057211 */ /* 0x080fe400028f0eff */
[----:B------:R-:W-:Y:S02]  /*30550*/  LEA.HI.X.SX32 R75, R7, R3, 0x1, P4 ;  /* 0x00000003074b7211 */ /* 0x000fe400020f0eff */
[----:B------:R-:W-:Y:S01]  /*30560*/  LEA R10, R237, R237, 0x7 ;  /* 0x000000eded0a7211 */ /* 0x000fe200078e38ff */
[----:B------:R-:W-:Y:S01]  /*30570*/  IMAD R11, R223, 0x206, RZ ;  /* 0x00000206df0b7824 */ /* 0x000fe200078e02ff */
[----:B------:R-:W-:Y:S01]  /*30580*/  IADD3 R68, P4, R4, R2, RZ ;  /* 0x0000000204447210 */ /* 0x000fe20007f9e0ff */
[----:B------:R-:W0:Y:S01]  /*30590*/  LDC R225, c[0x0][0x278] ;  /* 0x00009e00ffe17b82 */ /* 0x000e220000000800 */
[----:B------:R-:W-:Y:S01]  /*305a0*/  LEA R18, R229, R229, 0x6 ;  /* 0x000000e5e5127211 */ /* 0x000fe200078e30ff */
[----:B------:R4:W-:Y:S01]  /*305b0*/  STL [R1+0x544], R5 ;  /* 0x0005440501007387 */ /* 0x0009e20000100800 */
[----:B------:R-:W-:-:S02]  /*305c0*/  LEA.HI.X.SX32 R69, R10, R3, 0x1, P4 ;  /* 0x000000030a457211 */ /* 0x000fc400020f0eff */
[-C--:B------:R-:W-:Y:S01]  /*305d0*/  IADD3 R74, P4, R6, R2.reuse, RZ ;  /* 0x00000002064a7210 */ /* 0x080fe20007f9e0ff */
[----:B------:R1:W-:Y:S01]  /*305e0*/  STL [R1+0x53c], R75 ;  /* 0x00053c4b01007387 */ /* 0x0003e20000100800 */
[-C--:B------:R-:W-:Y:S01]  /*305f0*/  IADD3 RZ, P5, R11, R2.reuse, RZ ;  /* 0x000000020bff7210 */ /* 0x080fe20007fbe0ff */
[----:B------:R-:W3:Y:S01]  /*30600*/  LDC R223, c[0x0][0x278] ;  /* 0x00009e00ffdf7b82 */ /* 0x000ee20000000800 */
[----:B------:R-:W-:Y:S02]  /*30610*/  IMAD R11, R236, 0x103, RZ ;  /* 0x00000103ec0b7824 */ /* 0x000fe400078e02ff */
[----:B----4-:R-:W-:Y:S02]  /*30620*/  IMAD R5, R14, 0x104, RZ ;  /* 0x000001040e057824 */ /* 0x010fe400078e02ff */
[----:B------:R-:W-:Y:S01]  /*30630*/  IMAD R14, R235, 0x20a, RZ ;  /* 0x0000020aeb0e7824 */ /* 0x000fe200078e02ff */
[-C--:B------:R-:W-:Y:S01]  /*30640*/  LEA.HI.X.SX32 R77, R4, R3.reuse, 0x1, P6 ;  /* 0x00000003044d7211 */ /* 0x080fe200030f0eff */
[----:B------:R4:W-:Y:S01]  /*30650*/  STL.64 [R1+0x8d0], R68 ;  /* 0x0008d04401007387 */ /* 0x0009e20000100a00 */
[----:B-1----:R-:W-:Y:S01]  /*30660*/  LEA.HI.X.SX32 R75, R18, R3, 0x1, P4 ;  /* 0x00000003124b7211 */ /* 0x002fe200020f0eff */
[----:B------:R-:W1:Y:S01]  /*30670*/  LDC R94, c[0x0][0x278] ;  /* 0x00009e00ff5e7b82 */ /* 0x000e620000000800 */
[----:B------:R-:W-:-:S02]  /*30680*/  IADD3 RZ, P4, R14, R2, RZ ;  /* 0x000000020eff7210 */ /* 0x000fc40007f9e0ff */
[----:B------:R-:W-:-:S05]  /*30690*/  LEA.HI.X.SX32 R11, R11, R3, 0x1, P5 ;  /* 0x000000030b0b7211 */ /* 0x000fca00028f0eff */
[----:B------:R-:W1:Y:S01]  /*306a0*/  LDC R18, c[0x0][0x278] ;  /* 0x00009e00ff127b82 */ /* 0x000e620000000800 */
[-C--:B----4-:R-:W-:Y:S02]  /*306b0*/  IADD3 R68, P6, R5, R2.reuse, RZ ;  /* 0x0000000205447210 */ /* 0x090fe40007fde0ff */
[----:B------:R-:W-:Y:S02]  /*306c0*/  IADD3 RZ, P5, R15, R2, RZ ;  /* 0x000000020fff7210 */ /* 0x000fe40007fbe0ff */
[----:B------:R-:W-:-:S03]  /*306d0*/  LEA.HI.X.SX32 R69, R6, R3, 0x1, P6 ;  /* 0x0000000306457211 */ /* 0x000fc600030f0eff */
[----:B------:R-:W4:Y:S01]  /*306e0*/  LDC R14, c[0x0][0x278] ;  /* 0x00009e00ff0e7b82 */ /* 0x000f220000000800 */
[----:B--2---:R-:W-:-:S07]  /*306f0*/  IMAD R6, R19, 0x105, RZ ;  /* 0x0000010513067824 */ /* 0x004fce00078e02ff */
[----:B------:R-:W2:Y:S01]  /*30700*/  LDC R15, c[0x0][0x278] ;  /* 0x00009e00ff0f7b82 */ /* 0x000ea20000000800 */
[----:B------:R-:W-:-:S07]  /*30710*/  IMAD R7, R238, 0x20c, RZ ;  /* 0x0000020cee077824 */ /* 0x000fce00078e02ff */
[----:B------:R-:W2:Y:S01]  /*30720*/  LDC R19, c[0x0][0x278] ;  /* 0x00009e00ff137b82 */ /* 0x000ea20000000800 */
[----:B------:R-:W-:Y:S01]  /*30730*/  IMAD R4, R92, 0x106, RZ ;  /* 0x000001065c047824 */ /* 0x000fe200078e02ff */
[----:B------:R-:W-:Y:S01]  /*30740*/  STL [R1+0x534], R77 ;  /* 0x0005344d01007387 */ /* 0x000fe20000100800 */
[----:B------:R-:W-:-:S03]  /*30750*/  IADD3 RZ, P6, R7, R2, RZ ;  /* 0x0000000207ff7210 */ /* 0x000fc60007fde0ff */
[----:B------:R5:W-:Y:S01]  /*30760*/  STL [R1+0x52c], R11 ;  /* 0x00052c0b01007387 */ /* 0x000be20000100800 */
[----:B------:R-:W-:Y:S01]  /*30770*/  LEA.HI.X.SX32 R73, R5, R3, 0x1, P5 ;  /* 0x0000000305497211 */ /* 0x000fe200028f0eff */
[----:B------:R-:W2:Y:S02]  /*30780*/  LDC R92, c[0x0][0x278] ;  /* 0x00009e00ff5c7b82 */ /* 0x000ea40000000800 */
[----:B------:R-:W-:Y:S01]  /*30790*/  STL.64 [R1+0x250], R74 ;  /* 0x0002504a01007387 */ /* 0x000fe20000100a00 */
[----:B0-----:R-:W-:-:S03]  /*307a0*/  IMAD R7, R225, 0x210, RZ ;  /* 0x00000210e1077824 */ /* 0x001fc600078e02ff */
[----:B------:R0:W-:Y:S02]  /*307b0*/  STL.64 [R1+0x8c8], R68 ;  /* 0x0008c84401007387 */ /* 0x0001e40000100a00 */
[----:B------:R-:W2:Y:S01]  /*307c0*/  LDC R95, c[0x0][0x278] ;  /* 0x00009e00ff5f7b82 */ /* 0x000ea20000000800 */
[----:B-----5:R-:W-:Y:S01]  /*307d0*/  IMAD R11, R221, 0x83, RZ ;  /* 0x00000083dd0b7824 */ /* 0x020fe200078e02ff */
[----:B------:R-:W-:Y:S01]  /*307e0*/  LEA.HI.X.SX32 R71, R6, R3, 0x1, P4 ;  /* 0x0000000306477211 */ /* 0x000fe200020f0eff */
[----:B---3--:R-:W-:-:S05]  /*307f0*/  IMAD R10, R223, 0x20e, RZ ;  /* 0x0000020edf0a7824 */ /* 0x008fca00078e02ff */
[----:B------:R-:W3:Y:S01]  /*30800*/  LDC R221, c[0x0][0x278] ;  /* 0x00009e00ffdd7b82 */ /* 0x000ee20000000800 */
[----:B0-----:R-:W-:-:S04]  /*30810*/  IADD3 R68, P5, R4, R2, RZ ;  /* 0x0000000204447210 */ /* 0x001fc80007fbe0ff */
[----:B------:R-:W-:-:S03]  /*30820*/  LEA.HI.X.SX32 R69, R11, R3, 0x1, P5 ;  /* 0x000000030b457211 */ /* 0x000fc600028f0eff */
[----:B------:R-:W0:Y:S01]  /*30830*/  LDC R225, c[0x0][0x278] ;  /* 0x00009e00ffe17b82 */ /* 0x000e220000000800 */
[-C--:B------:R-:W-:Y:S01]  /*30840*/  IADD3 RZ, P5, R7, R2.reuse, RZ ;  /* 0x0000000207ff7210 */ /* 0x080fe20007fbe0ff */
[----:B-1----:R-:W-:Y:S01]  /*30850*/  IMAD R7, R18, 0x42, RZ ;  /* 0x0000004212077824 */ /* 0x002fe200078e02ff */
[----:B------:R-:W-:Y:S01]  /*30860*/  STL [R1+0x524], R73 ;  /* 0x0005244901007387 */ /* 0x000fe20000100800 */
[----:B------:R-:W-:Y:S01]  /*30870*/  IADD3 RZ, P4, R10, R2, RZ ;  /* 0x000000020aff7210 */ /* 0x000fe20007f9e0ff */
[----:B----4-:R-:W-:Y:S01]  /*30880*/  IMAD R10, R14, 0x107, RZ ;  /* 0x000001070e0a7824 */ /* 0x010fe200078e02ff */
[----:B------:R-:W-:Y:S01]  /*30890*/  LEA.HI.X.SX32 R45, R4, R3, 0x1, P6 ;  /* 0x00000003042d7211 */ /* 0x000fe200030f0eff */
[----:B------:R-:W-:Y:S01]  /*308a0*/  STL [R1+0x51c], R71 ;  /* 0x00051c4701007387 */ /* 0x000fe20000100800 */
[----:B------:R-:W1:Y:S01]  /*308b0*/  LDC R223, c[0x0][0x278] ;  /* 0x00009e00ffdf7b82 */ /* 0x000e620000000800 */
[----:B------:R-:W-:Y:S01]  /*308c0*/  IMAD R6, R93, 0x84, RZ ;  /* 0x000000845d067824 */ /* 0x000fe200078e02ff */
[----:B--2---:R-:W-:Y:S01]  /*308d0*/  LEA R11, R15, R15, 0x5 ;  /* 0x0000000f0f0b7211 */ /* 0x004fe200078e28ff */
[----:B------:R2:W-:Y:S01]  /*308e0*/  STL.64 [R1+0x8c0], R68 ;  /* 0x0008c04401007387 */ /* 0x0005e20000100a00 */
[----:B------:R-:W-:-:S04]  /*308f0*/  IMAD R5, R94, 0x108, RZ ;  /* 0x000001085e057824 */ /* 0x000fc800078e02ff */
[----:B------:R-:W4:Y:S01]  /*30900*/  LDC R231, c[0x0][0x278] ;  /* 0x00009e00ffe77b82 */ /* 0x000f220000000800 */
[----:B------:R-:W-:Y:S01]  /*30910*/  IMAD R14, R19, 0x214, RZ ;  /* 0x00000214130e7824 */ /* 0x000fe200078e02ff */
[----:B------:R-:W-:Y:S02]  /*30920*/  LEA.HI.X.SX32 R19, R10, R3, 0x1, P4 ;  /* 0x000000030a137211 */ /* 0x000fe400020f0eff */
[----:B--2---:R-:W-:-:S04]  /*30930*/  IADD3 R68, P6, R7, R2, RZ ;  /* 0x0000000207447210 */ /* 0x004fc80007fde0ff */
[----:B------:R-:W2:Y:S01]  /*30940*/  LDC R229, c[0x0][0x278] ;  /* 0x00009e00ffe57b82 */ /* 0x000ea20000000800 */
[-C--:B------:R-:W-:Y:S02]  /*30950*/  IADD3 R44, P4, R6, R2.reuse, RZ ;  /* 0x00000002062c7210 */ /* 0x080fe40007f9e0ff */
[----:B------:R-:W-:Y:S02]  /*30960*/  LEA.HI.X.SX32 R69, R11, R3, 0x1, P6 ;  /* 0x000000030b457211 */ /* 0x000fe400030f0eff */
[----:B------:R-:W-:-:S03]  /*30970*/  IADD3 R18, P6, R5, R2, RZ ;  /* 0x0000000205127210 */ /* 0x000fc60007fde0ff */
[----:B------:R-:W5:Y:S01]  /*30980*/  LDC R236, c[0x0][0x278] ;  /* 0x00009e00ffec7b82 */ /* 0x000f620000000800 */
[----:B------:R3:W-:Y:S01]  /*30990*/  STL [R1+0x514], R45 ;  /* 0x0005142d01007387 */ /* 0x0007e20000100800 */
[----:B------:R-:W-:-:S03]  /*309a0*/  IMAD R4, R92, 0x216, RZ ;  /* 0x000002165c047824 */ /* 0x000fc600078e02ff */
[----:B------:R0:W-:Y:S03]  /*309b0*/  STL [R1+0x50c], R19 ;  /* 0x00050c1301007387 */ /* 0x0001e60000100800 */
[----:B------:R-:W5:Y:S01]  /*309c0*/  LDC R227, c[0x0][0x278] ;  /* 0x00009e00ffe37b82 */ /* 0x000f620000000800 */
[-C--:B---3--:R-:W-:Y:S02]  /*309d0*/  LEA.HI.X.SX32 R45, R7, R3.reuse, 0x1, P4 ;  /* 0x00000003072d7211 */ /* 0x088fe400020f0eff */
[-C--:B------:R-:W-:Y:S02]  /*309e0*/  LEA.HI.X.SX32 R7, R5, R3.reuse, 0x1, P5 ;  /* 0x0000000305077211 */ /* 0x080fe400028f0eff */
[----:B0-----:R-:W-:-:S03]  /*309f0*/  LEA.HI.X.SX32 R19, R6, R3, 0x1, P6 ;  /* 0x0000000306137211 */ /* 0x001fc600030f0eff */
[----:B------:R-:W0:Y:S01]  /*30a00*/  LDC R235, c[0x0][0x278] ;  /* 0x00009e00ffeb7b82 */ /* 0x000e220000000800 */
[----:B------:R-:W-:Y:S01]  /*30a10*/  IMAD R15, R95, 0x212, RZ ;  /* 0x000002125f0f7824 */ /* 0x000fe200078e02ff */
[----:B------:R-:W-:Y:S01]  /*30a20*/  STL.64 [R1+0x350], R68 ;  /* 0x0003504401007387 */ /* 0x000fe20000100a00 */
[----:B------:R-:W-:-:S03]  /*30a30*/  IADD3 RZ, P5, R4, R2, RZ ;  /* 0x0000000204ff7210 */ /* 0x000fc60007fbe0ff */
[----:B------:R-:W-:Y:S02]  /*30a40*/  STL.64 [R1+0x248], R44 ;  /* 0x0002482c01007387 */ /* 0x000fe40000100a00 */
[----:B------:R-:W3:Y:S02]  /*30a50*/  LDC R232, c[0x0][0x278] ;  /* 0x00009e00ffe87b82 */ /* 0x000ee40000000800 */
[----:B------:R-:W-:Y:S01]  /*30a60*/  STL.64 [R1+0x8b8], R18 ;  /* 0x0008b81201007387 */ /* 0x000fe20000100a00 */
[----:B------:R-:W-:Y:S01]  /*30a70*/  IADD3 RZ, P4, R15, R2, RZ ;  /* 0x000000020fff7210 */ /* 0x000fe20007f9e0ff */
[----:B------:R-:W-:Y:S02]  /*30a80*/  IMAD R4, R225, 0x10a, RZ ;  /* 0x0000010ae1047824 */ /* 0x000fe400078e02ff */
[----:B------:R2:W-:Y:S01]  /*30a90*/  STL [R1+0x504], R7 ;  /* 0x0005040701007387 */ /* 0x0005e20000100800 */
[----:B-1----:R-:W-:Y:S01]  /*30aa0*/  IMAD R10, R223, 0x85, RZ ;  /* 0x00000085df0a7824 */ /* 0x002fe200078e02ff */
[----:B------:R-:W1:Y:S01]  /*30ab0*/  LDC R238, c[0x0][0x278] ;  /* 0x00009e00ffee7b82 */ /* 0x000e620000000800 */
[----:B----4-:R-:W-:-:S02]  /*30ac0*/  IMAD R6, R231, 0x86, RZ ;  /* 0x00000086e7067824 */ /* 0x010fc400078e02ff */
[----:B--2---:R-:W-:Y:S01]  /*30ad0*/  IMAD R7, R221, 0x109, RZ ;  /* 0x00000109dd077824 */ /* 0x004fe200078e02ff */
[----:B------:R-:W-:-:S04]  /*30ae0*/  IADD3 RZ, P6, R14, R2, RZ ;  /* 0x000000020eff7210 */ /* 0x000fc80007fde0ff */
[----:B------:R-:W2:Y:S01]  /*30af0*/  LDC R95, c[0x0][0x278] ;  /* 0x00009e00ff5f7b82 */ /* 0x000ea20000000800 */
[----:B------:R-:W-:Y:S02]  /*30b00*/  LEA.HI.X.SX32 R65, R7, R3, 0x1, P4 ;  /* 0x0000000307417211 */ /* 0x000fe400020f0eff */
[----:B------:R-:W-:Y:S01]  /*30b10*/  IADD3 R44, P4, R4, R2, RZ ;  /* 0x00000002042c7210 */ /* 0x000fe20007f9e0ff */
[----:B------:R-:W-:-:S04]  /*30b20*/  IMAD R18, R229, 0x43, RZ ;  /* 0x00000043e5127824 */ /* 0x000fc800078e02ff */
[----:B------:R-:W4:Y:S01]  /*30b30*/  LDC R239, c[0x0][0x278] ;  /* 0x00009e00ffef7b82 */ /* 0x000f220000000800 */
[----:B------:R-:W-:Y:S01]  /*30b40*/  LEA.HI.X.SX32 R45, R10, R3, 0x1, P4 ;  /* 0x000000030a2d7211 */ /* 0x000fe200020f0eff */
[----:B-----5:R-:W-:Y:S01]  /*30b50*/  IMAD R14, R236, 0x21a, RZ ;  /* 0x0000021aec0e7824 */ /* 0x020fe200078e02ff */
[----:B------:R-:W-:Y:S01]  /*30b60*/  IADD3 R64, P4, R6, R2, RZ ;  /* 0x0000000206407210 */ /* 0x000fe20007f9e0ff */
[----:B------:R5:W-:Y:S01]  /*30b70*/  STL [R1+0x4fc], R65 ;  /* 0x0004fc4101007387 */ /* 0x000be20000100800 */
[----:B------:R-:W-:-:S03]  /*30b80*/  IMAD R11, R227, 0x10b, RZ ;  /* 0x0000010be30b7824 */ /* 0x000fc600078e02ff */
[----:B------:R-:W4:Y:S01]  /*30b90*/  LDC R237, c[0x0][0x278] ;  /* 0x00009e00ffed7b82 */ /* 0x000f220000000800 */
[----:B0-----:R-:W-:-:S07]  /*30ba0*/  IMAD R15, R235, 0x218, RZ ;  /* 0x00000218eb0f7824 */ /* 0x001fce00078e02ff */
[----:B------:R-:W0:Y:S01]  /*30bb0*/  LDC R240, c[0x0][0x278] ;  /* 0x00009e00fff07b82 */ /* 0x000e220000000800 */
[-C--:B-----5:R-:W-:Y:S02]  /*30bc0*/  LEA.HI.X.SX32 R65, R18, R3.reuse, 0x1, P4 ;  /* 0x0000000312417211 */ /* 0x0a0fe400020f0eff */
[----:B------:R-:W-:Y:S01]  /*30bd0*/  IADD3 RZ, P4, R14, R2, RZ ;  /* 0x000000020eff7210 */ /* 0x000fe20007f9e0ff */
[----:B---3--:R-:W-:Y:S01]  /*30be0*/  IMAD R5, R232, 0x10c, RZ ;  /* 0x0000010ce8057824 */ /* 0x008fe200078e02ff */
[----:B------:R-:W-:-:S03]  /*30bf0*/  LEA.HI.X.SX32 R11, R11, R3, 0x1, P5 ;  /* 0x000000030b0b7211 */ /* 0x000fc600028f0eff */
[----:B------:R-:W3:Y:S01]  /*30c00*/  LDC R14, c[0x0][0x278] ;  /* 0x00009e00ff0e7b82 */ /* 0x000ee20000000800 */
[----:B------:R-:W-:-:S07]  /*30c10*/  IADD3 RZ, P5, R15, R2, RZ ;  /* 0x000000020fff7210 */ /* 0x000fce0007fbe0ff */
[----:B------:R-:W5:Y:S01]  /*30c20*/  LDC R18, c[0x0][0x278] ;  /* 0x00009e00ff127b82 */ /* 0x000f620000000800 */
[----:B------:R-:W-:-:S07]  /*30c30*/  LEA.HI.X.SX32 R67, R4, R3, 0x1, P6 ;  /* 0x0000000304437211 */ /* 0x000fce00030f0eff */
[----:B------:R-:W3:Y:S01]  /*30c40*/  LDC R19, c[0x0][0x278] ;  /* 0x00009e00ff137b82 */ /* 0x000ee20000000800 */
[----:B------:R1:W-:Y:S07]  /*30c50*/  STL.64 [R1+0x8b0], R44 ;  /* 0x0008b02c01007387 */ /* 0x0003ee0000100a00 */
[----:B------:R-:W3:Y:S01]  /*30c60*/  LDC R15, c[0x0][0x278] ;  /* 0x00009e00ff0f7b82 */ /* 0x000ee20000000800 */
[----:B-1----:R-:W-:-:S07]  /*30c70*/  IADD3 R44, P6, R5, R2, RZ ;  /* 0x00000002052c7210 */ /* 0x002fce0007fde0ff */
[----:B------:R-:W1:Y:S01]  /*30c80*/  LDC R92, c[0x0][0x278] ;  /* 0x00009e00ff5c7b82 */ /* 0x000e620000000800 */
[-C--:B------:R-:W-:Y:S01]  /*30c90*/  LEA.HI.X.SX32 R45, R6, R3.reuse, 0x1, P6 ;  /* 0x00000003062d7211 */ /* 0x080fe200030f0eff */
[----:B------:R-:W-:Y:S01]  /*30ca0*/  IMAD R4, R238, 0x10e, RZ ;  /* 0x0000010eee047824 */ /* 0x000fe200078e02ff */
[----:B------:R-:W-:Y:S05]  /*30cb0*/  STL [R1+0x4f4], R67 ;  /* 0x0004f44301007387 */ /* 0x000fea0000100800 */
[----:B------:R-:W1:Y:S01]  /*30cc0*/  LDC R93, c[0x0][0x278] ;  /* 0x00009e00ff5d7b82 */ /* 0x000e620000000800 */
[----:B------:R5:W-:Y:S01]  /*30cd0*/  STL [R1+0x4ec], R11 ;  /* 0x0004ec0b01007387 */ /* 0x000be20000100800 */
[----:B--2---:R-:W-:Y:S01]  /*30ce0*/  IMAD R6, R95, 0x10d, RZ ;  /* 0x0000010d5f067824 */ /* 0x004fe200078e02ff */
[----:B------:R-:W-:-:S02]  /*30cf0*/  LEA.HI.X.SX32 R63, R5, R3, 0x1, P5 ;  /* 0x00000003053f7211 */ /* 0x000fc400028f0eff */
[----:B------:R-:W-:Y:S01]  /*30d00*/  STL.64 [R1+0x240], R64 ;  /* 0x0002404001007387 */ /* 0x000fe20000100a00 */
[----:B----4-:R-:W-:Y:S02]  /*30d10*/  IMAD R7, R237, 0x21c, RZ ;  /* 0x0000021ced077824 */ /* 0x010fe400078e02ff */
[----:B0-----:R-:W-:Y:S01]  /*30d20*/  IMAD R10, R240, 0x21e, RZ ;  /* 0x0000021ef00a7824 */ /* 0x001fe200078e02ff */
[----:B------:R0:W-:Y:S01]  /*30d30*/  STL.64 [R1+0x8a8], R44 ;  /* 0x0008a82c01007387 */ /* 0x0001e20000100a00 */
[----:B------:R-:W2:Y:S01]  /*30d40*/  LDC R221, c[0x0][0x278] ;  /* 0x00009e00ffdd7b82 */ /* 0x000ea20000000800 */
[----:B-----5:R-:W-:Y:S01]  /*30d50*/  IMAD R11, R239, 0x87, RZ ;  /* 0x00000087ef0b7824 */ /* 0x020fe200078e02ff */
[----:B------:R-:W-:Y:S01]  /*30d60*/  LEA.HI.X.SX32 R59, R6, R3, 0x1, P4 ;  /* 0x00000003063b7211 */ /* 0x000fe200020f0eff */
[----:B------:R-:W-:Y:S01]  /*30d70*/  IMAD R5, R18, 0x22, RZ ;  /* 0x0000002212057824 */ /* 0x000fe200078e02ff */
[-C--:B------:R-:W-:Y:S02]  /*30d80*/  IADD3 RZ, P6, R7, R2.reuse, RZ ;  /* 0x0000000207ff7210 */ /* 0x080fe40007fde0ff */
[----:B------:R-:W-:-:S02]  /*30d90*/  IADD3 RZ, P4, R10, R2, RZ ;  /* 0x000000020aff7210 */ /* 0x000fc40007f9e0ff */
[----:B------:R-:W4:Y:S01]  /*30da0*/  LDC R94, c[0x0][0x278] ;  /* 0x00009e00ff5e7b82 */ /* 0x000f220000000800 */
[----:B0-----:R-:W-:Y:S01]  /*30db0*/  IADD3 R44, P5, R4, R2, RZ ;  /* 0x00000002042c7210 */ /* 0x001fe20007fbe0ff */
[----:B---3--:R-:W-:-:S03]  /*30dc0*/  IMAD R10, R19, 0x44, RZ ;  /* 0x00000044130a7824 */ /* 0x008fc600078e02ff */
[-C--:B------:R-:W-:Y:S01]  /*30dd0*/  LEA.HI.X.SX32 R45, R11, R3.reuse, 0x1, P5 ;  /* 0x000000030b2d7211 */ /* 0x080fe200028f0eff */
[----:B------:R-:W-:Y:S01]  /*30de0*/  IMAD R11, R14, 0x10f, RZ ;  /* 0x0000010f0e0b7824 */ /* 0x000fe200078e02ff */
[----:B------:R-:W-:Y:S01]  /*30df0*/  STL [R1+0x4e4], R63 ;  /* 0x0004e43f01007387 */ /* 0x000fe20000100800 */
[----:B------:R-:W0:Y:S01]  /*30e00*/  LDC R223, c[0x0][0x278] ;  /* 0x00009e00ffdf7b82 */ /* 0x000e220000000800 */
[----:B------:R-:W-:Y:S01]  /*30e10*/  IMAD R7, R242, 0x220, RZ ;  /* 0x00000220f2077824 */ /* 0x000fe200078e02ff */
[----:B------:R-:W-:Y:S01]  /*30e20*/  LEA.HI.X.SX32 R19, R4, R3, 0x1, P6 ;  /* 0x0000000304137211 */ /* 0x000fe200030f0eff */
[----:B------:R-:W-:Y:S01]  /*30e30*/  STL [R1+0x4dc], R59 ;  /* 0x0004dc3b01007387 */ /* 0x000fe20000100800 */
[----:B------:R-:W-:Y:S02]  /*30e40*/  LEA R14, R15, R15, 0x4 ;  /* 0x0000000f0f0e7211 */ /* 0x000fe400078e20ff */
[----:B------:R-:W-:Y:S01]  /*30e50*/  LEA.HI.X.SX32 R57, R11, R3, 0x1, P4 ;  /* 0x000000030b397211 */ /* 0x000fe200020f0eff */
[----:B------:R3:W-:Y:S01]  /*30e60*/  STL.64 [R1+0x8a0], R44 ;  /* 0x0008a02c01007387 */ /* 0x0007e20000100a00 */
[----:B------:R-:W5:Y:S01]  /*30e70*/  LDC R227, c[0x0][0x278] ;  /* 0x00009e00ffe37b82 */ /* 0x000f620000000800 */
[----:B------:R-:W-:-:S02]  /*30e80*/  IADD3 R18, P4, R10, R2, RZ ;  /* 0x000000020a127210 */ /* 0x000fc40007f9e0ff */
[----:B------:R-:W-:Y:S01]  /*30e90*/  IADD3 RZ, P5, R7, R2, RZ ;  /* 0x0000000207ff7210 */ /* 0x000fe20007fbe0ff */
[----:B------:R3:W-:Y:S01]  /*30ea0*/  STL [R1+0x4d4], R19 ;  /* 0x0004d41301007387 */ /* 0x0007e20000100800 */
[----:B-1----:R-:W-:-:S03]  /*30eb0*/  IMAD R7, R92, 0x88, RZ ;  /* 0x000000885c077824 */ /* 0x002fc600078e02ff */
[----:B------:R-:W1:Y:S01]  /*30ec0*/  LDC R95, c[0x0][0x278] ;  /* 0x00009e00ff5f7b82 */ /* 0x000e620000000800 */
[----:B---3--:R-:W-:Y:S01]  /*30ed0*/  IADD3 R44, P6, R5, R2, RZ ;  /* 0x00000002052c7210 */ /* 0x008fe20007fde0ff */
[----:B------:R-:W-:Y:S01]  /*30ee0*/  IMAD R6, R93, 0x110, RZ ;  /* 0x000001105d067824 */ /* 0x000fe200078e02ff */
[----:B------:R-:W-:-:S05]  /*30ef0*/  LEA.HI.X.SX32 R19, R5, R3, 0x1, P4 ;  /* 0x0000000305137211 */ /* 0x000fca00020f0eff */
[----:B------:R-:W3:Y:S01]  /*30f00*/  LDC R225, c[0x0][0x278] ;  /* 0x00009e00ffe17b82 */ /* 0x000ee20000000800 */
[----:B------:R-:W-:Y:S01]  /*30f10*/  LEA.HI.X.SX32 R45, R14, R3, 0x1, P6 ;  /* 0x000000030e2d7211 */ /* 0x000fe200030f0eff */
[----:B------:R-:W-:Y:S06]  /*30f20*/  STL [R1+0x4cc], R57 ;  /* 0x0004cc3901007387 */ /* 0x000fec0000100800 */
[----:B------:R-:W0:Y:S01]  /*30f30*/  LDC R232, c[0x0][0x278] ;  /* 0x00009e00ffe87b82 */ /* 0x000e220000000800 */
[----:B------:R2:W-:Y:S04]  /*30f40*/  STL.64 [R1+0x3d0], R44 ;  /* 0x0003d02c01007387 */ /* 0x0005e80000100a00 */
[----:B------:R4:W-:Y:S03]  /*30f50*/  STL.64 [R1+0x348], R18 ;  /* 0x0003481201007387 */ /* 0x0009e60000100a00 */
[----:B------:R-:W0:Y:S01]  /*30f60*/  LDC R231, c[0x0][0x278] ;  /* 0x00009e00ffe77b82 */ /* 0x000e220000000800 */
[----:B--2---:R-:W-:-:S07]  /*30f70*/  IADD3 R44, P6, R7, R2, RZ ;  /* 0x00000002072c7210 */ /* 0x004fce0007fde0ff */
[----:B------:R-:W2:Y:S01]  /*30f80*/  LDC R229, c[0x0][0x278] ;  /* 0x00009e00ffe57b82 */ /* 0x000ea20000000800 */
[----:B----4-:R-:W-:Y:S02]  /*30f90*/  IADD3 R18, P4, R6, R2, RZ ;  /* 0x0000000206127210 */ /* 0x010fe40007f9e0ff */
[----:B------:R-:W-:-:S05]  /*30fa0*/  LEA.HI.X.SX32 R45, R10, R3, 0x1, P6 ;  /* 0x000000030a2d7211 */ /* 0x000fca00030f0eff */
[----:B------:R-:W4:Y:S01]  /*30fb0*/  LDC R238, c[0x0][0x278] ;  /* 0x00009e00ffee7b82 */ /* 0x000f220000000800 */
[-C--:B------:R-:W-:Y:S01]  /*30fc0*/  LEA.HI.X.SX32 R19, R7, R3.reuse, 0x1, P4 ;  /* 0x0000000307137211 */ /* 0x080fe200020f0eff */
[----:B------:R-:W-:Y:S01]  /*30fd0*/  IMAD R4, R221, 0x226, RZ ;  /* 0x00000226dd047824 */ /* 0x000fe200078e02ff */
[----:B------:R-:W-:-:S05]  /*30fe0*/  LEA.HI.X.SX32 R7, R6, R3, 0x1, P5 ;  /* 0x0000000306077211 */ /* 0x000fca00028f0eff */
[----:B------:R-:W2:Y:S01]  /*30ff0*/  LDC R236, c[0x0][0x278] ;  /* 0x00009e00ffec7b82 */ /* 0x000ea20000000800 */
[----:B------:R-:W-:Y:S01]  /*31000*/  IMAD R15, R94, 0x222, RZ ;  /* 0x000002225e0f7824 */ /* 0x000fe200078e02ff */
[----:B------:R-:W-:Y:S01]  /*31010*/  STL.64 [R1+0x238], R44 ;  /* 0x0002382c01007387 */ /* 0x000fe20000100a00 */
[----:B------:R-:W-:-:S05]  /*31020*/  IADD3 RZ, P5, R4, R2, RZ ;  /* 0x0000000204ff7210 */ /* 0x000fca0007fbe0ff */
[----:B------:R-:W2:Y:S01]  /*31030*/  LDC R235, c[0x0][0x278] ;  /* 0x00009e00ffeb7b82 */ /* 0x000ea20000000800 */
[----:B------:R-:W-:Y:S01]  /*31040*/  STL.64 [R1+0x898], R18 ;  /* 0x0008981201007387 */ /* 0x000fe20000100a00 */
[----:B------:R-:W-:Y:S01]  /*31050*/  IADD3 RZ, P6, R15, R2, RZ ;  /* 0x000000020fff7210 */ /* 0x000fe20007fde0ff */
[----:B-----5:R-:W-:Y:S02]  /*31060*/  IMAD R4, R227, 0x112, RZ ;  /* 0x00000112e3047824 */ /* 0x020fe400078e02ff */
[----:B------:R0:W-:Y:S01]  /*31070*/  STL [R1+0x45c], R7 ;  /* 0x00045c0701007387 */ /* 0x0001e20000100800 */
[----:B-1----:R-:W-:Y:S02]  /*31080*/  IMAD R11, R95, 0x224, RZ ;  /* 0x000002245f0b7824 */ /* 0x002fe400078e02ff */
[----:B------:R-:W1:Y:S01]  /*31090*/  LDC R240, c[0x0][0x278] ;  /* 0x00009e00fff07b82 */ /* 0x000e620000000800 */
[----:B---3--:R-:W-:Y:S02]  /*310a0*/  IMAD R10, R225, 0x89, RZ ;  /* 0x00000089e10a7824 */ /* 0x008fe400078e02ff */
[----:B0-----:R-:W-:-:S05]  /*310b0*/  IMAD R7, R223, 0x111, RZ ;  /* 0x00000111df077824 */ /* 0x001fca00078e02ff */
[----:B------:R-:W0:Y:S01]  /*310c0*/  LDC R95, c[0x0][0x278] ;  /* 0x00009e00ff5f7b82 */ /* 0x000e220000000800 */
[----:B------:R-:W-:Y:S01]  /*310d0*/  IMAD R6, R232, 0x8a, RZ ;  /* 0x0000008ae8067824 */ /* 0x000fe200078e02ff */
[----:B------:R-:W-:Y:S02]  /*310e0*/  LEA.HI.X.SX32 R53, R7, R3, 0x1, P6 ;  /* 0x0000000307357211 */ /* 0x000fe400030f0eff */
[----:B------:R-:W-:Y:S01]  /*310f0*/  IADD3 R44, P6, R4, R2, RZ ;  /* 0x00000002042c7210 */ /* 0x000fe20007fde0ff */
[----:B------:R-:W-:-:S03]  /*31100*/  IMAD R18, R231, 0x45, RZ ;  /* 0x00000045e7127824 */ /* 0x000fc600078e02ff */
[----:B------:R-:W3:Y:S01]  /*31110*/  LDC R221, c[0x0][0x278] ;  /* 0x00009e00ffdd7b82 */ /* 0x000ee20000000800 */
[----:B------:R-:W-:Y:S02]  /*31120*/  LEA.HI.X.SX32 R45, R10, R3, 0x1, P6 ;  /* 0x000000030a2d7211 */ /* 0x000fe400030f0eff */
[-C--:B------:R-:W-:Y:S01]  /*31130*/  IADD3 R52, P6, R6, R2.reuse, RZ ;  /* 0x0000000206347210 */ /* 0x080fe20007fde0ff */
[----:B----4-:R-:W-:Y:S01]  /*31140*/  IMAD R14, R238, 0x22a, RZ ;  /* 0x0000022aee0e7824 */ /* 0x010fe200078e02ff */
[----:B------:R-:W-:-:S03]  /*31150*/  IADD3 RZ, P4, R11, R2, RZ ;  /* 0x000000020bff7210 */ /* 0x000fc60007f9e0ff */
[----:B------:R-:W4:Y:S01]  /*31160*/  LDC R239, c[0x0][0x278] ;  /* 0x00009e00ffef7b82 */ /* 0x000f220000000800 */
[----:B--2---:R-:W-:Y:S01]  /*31170*/  IMAD R11, R229, 0x113, RZ ;  /* 0x00000113e50b7824 */ /* 0x004fe200078e02ff */
[----:B------:R2:W-:Y:S01]  /*31180*/  STL [R1+0xc4], R53 ;  /* 0x0000c43501007387 */ /* 0x0005e20000100800 */
[----:B------:R-:W-:-:S05]  /*31190*/  IMAD R15, R236, 0x228, RZ ;  /* 0x00000228ec0f7824 */ /* 0x000fca00078e02ff */
[----:B------:R-:W5:Y:S01]  /*311a0*/  LDC R94, c[0x0][0x278] ;  /* 0x00009e00ff5e7b82 */ /* 0x000f620000000800 */
[-C--:B------:R-:W-:Y:S02]  /*311b0*/  LEA.HI.X.SX32 R11, R11, R3.reuse, 0x1, P5 ;  /* 0x000000030b0b7211 */ /* 0x080fe400028f0eff */
[----:B--2---:R-:W-:-:S05]  /*311c0*/  LEA.HI.X.SX32 R53, R18, R3, 0x1, P6 ;  /* 0x0000000312357211 */ /* 0x004fca00030f0eff */
[----:B------:R-:W2:Y:S01]  /*311d0*/  LDC R237, c[0x0][0x278] ;  /* 0x00009e00ffed7b82 */ /* 0x000ea20000000800 */
[-C--:B------:R-:W-:Y:S01]  /*311e0*/  IADD3 RZ, P6, R14, R2.reuse, RZ ;  /* 0x000000020eff7210 */ /* 0x080fe20007fde0ff */
[----:B------:R-:W-:Y:S01]  /*311f0*/  IMAD R5, R235, 0x114, RZ ;  /* 0x00000114eb057824 */ /* 0x000fe200078e02ff */
[----:B------:R-:W-:-:S05]  /*31200*/  IADD3 RZ, P5, R15, R2, RZ ;  /* 0x000000020fff7210 */ /* 0x000fca0007fbe0ff */
[----:B------:R-:W3:Y:S01]  /*31210*/  LDC R18, c[0x0][0x278] ;  /* 0x00009e00ff127b82 */ /* 0x000ee20000000800 */
[----:B------:R-:W-:Y:S01]  /*31220*/  LEA.HI.X.SX32 R55, R4, R3, 0x1, P4 ;  /* 0x0000000304377211 */ /* 0x000fe200020f0eff */
[----:B------:R1:W-:Y:S06]  /*31230*/  STL.64 [R1+0x890], R44 ;  /* 0x0008902c01007387 */ /* 0x0003ec0000100a00 */
[----:B------:R-:W3:Y:S08]  /*31240*/  LDC R14, c[0x0][0x278] ;  /* 0x00009e00ff0e7b82 */ /* 0x000ef00000000800 */
[----:B------:R-:W3:Y:S01]  /*31250*/  LDC R15, c[0x0][0x278] ;  /* 0x00009e00ff0f7b82 */ /* 0x000ee20000000800 */
[----:B-1----:R-:W-:Y:S01]  /*31260*/  IADD3 R44, P4, R5, R2, RZ ;  /* 0x00000002052c7210 */ /* 0x002fe20007f9e0ff */
[----:B------:R-:W-:-:S06]  /*31270*/  IMAD R7, R240, 0x22c, RZ ;  /* 0x0000022cf0077824 */ /* 0x000fcc00078e02ff */
[----:B------:R-:W1:Y:S01]  /*31280*/  LDC R19, c[0x0][0x278] ;  /* 0x00009e00ff137b82 */ /* 0x000e620000000800 */
[-C--:B------:R-:W-:Y:S01]  /*31290*/  LEA.HI.X.SX32 R45, R6, R3.reuse, 0x1, P4 ;  /* 0x00000003062d7211 */ /* 0x080fe200020f0eff */
[----:B0-----:R-:W-:Y:S01]  /*312a0*/  IMAD R4, R95, 0x116, RZ ;  /* 0x000001165f047824 */ /* 0x001fe200078e02ff */
[----:B------:R-:W-:Y:S05]  /*312b0*/  STL [R1+0xbc], R55 ;  /* 0x0000bc3701007387 */ /* 0x000fea0000100800 */
[----:B------:R-:W0:Y:S01]  /*312c0*/  LDC R92, c[0x0][0x278] ;  /* 0x00009e00ff5c7b82 */ /* 0x000e220000000800 */
[----:B------:R3:W-:Y:S01]  /*312d0*/  STL [R1+0xb4], R11 ;  /* 0x0000b40b01007387 */ /* 0x0007e20000100800 */
[----:B------:R-:W-:Y:S01]  /*312e0*/  IADD3 RZ, P4, R7, R2, RZ ;  /* 0x0000000207ff7210 */ /* 0x000fe20007f9e0ff */
[----:B----4-:R-:W-:Y:S01]  /*312f0*/  IMAD R7, R239, 0x230, RZ ;  /* 0x00000230ef077824 */ /* 0x010fe200078e02ff */
[----:B------:R-:W-:Y:S01]  /*31300*/  LEA.HI.X.SX32 R51, R5, R3, 0x1, P5 ;  /* 0x0000000305337211 */ /* 0x000fe200028f0eff */
[----:B------:R-:W-:Y:S01]  /*31310*/  STL.64 [R1+0x230], R52 ;  /* 0x0002303401007387 */ /* 0x000fe20000100a00 */
[----:B-----5:R-:W-:-:S02]  /*31320*/  IMAD R6, R94, 0x115, RZ ;  /* 0x000001155e067824 */ /* 0x020fc400078e02ff */
[----:B--2---:R-:W-:Y:S01]  /*31330*/  IMAD R10, R237, 0x22e, RZ ;  /* 0x0000022eed0a7824 */ /* 0x004fe200078e02ff */
[----:B------:R2:W-:Y:S01]  /*31340*/  STL.64 [R1+0x888], R44 ;  /* 0x0008882c01007387 */ /* 0x0005e20000100a00 */
[----:B------:R-:W4:Y:S01]  /*31350*/  LDC R95, c[0x0][0x278] ;  /* 0x00009e00ff5f7b82 */ /* 0x000f220000000800 */
[----:B---3--:R-:W-:Y:S01]  /*31360*/  IMAD R11, R221, 0x8b, RZ ;  /* 0x0000008bdd0b7824 */ /* 0x008fe200078e02ff */
[----:B------:R-:W-:-:S06]  /*31370*/  LEA.HI.X.SX32 R47, R6, R3, 0x1, P6 ;  /* 0x00000003062f7211 */ /* 0x000fcc00030f0eff */
[----:B------:R-:W3:Y:S01]  /*31380*/  LDC R93, c[0x0][0x278] ;  /* 0x00009e00ff5d7b82 */ /* 0x000ee20000000800 */
[----:B--2---:R-:W-:-:S04]  /*31390*/  IADD3 R44, P5, R4, R2, RZ ;  /* 0x00000002042c7210 */ /* 0x004fc80007fbe0ff */
[----:B------:R-:W-:-:S03]  /*313a0*/  LEA.HI.X.SX32 R45, R11, R3, 0x1, P5 ;  /* 0x000000030b2d7211 */ /* 0x000fc600028f0eff */
[----:B------:R-:W2:Y:S01]  /*313b0*/  LDC R221, c[0x0][0x278] ;  /* 0x00009e00ffdd7b82 */ /* 0x000ea20000000800 */
[-C--:B------:R-:W-:Y:S01]  /*313c0*/  IADD3 RZ, P5, R7, R2.reuse, RZ ;  /* 0x0000000207ff7210 */ /* 0x080fe20007fbe0ff */
[----:B------:R-:W-:Y:S01]  /*313d0*/  IMAD R7, R18, 0x46, RZ ;  /* 0x0000004612077824 */ /* 0x000fe200078e02ff */
[-C--:B------:R-:W-:Y:S01]  /*313e0*/  IADD3 RZ, P6, R10, R2.reuse, RZ ;  /* 0x000000020aff7210 */ /* 0x080fe20007fde0ff */
[----:B------:R-:W-:Y:S01]  /*313f0*/  IMAD R10, R14, 0x117, RZ ;  /* 0x000001170e0a7824 */ /* 0x000fe200078e02ff */
[-C--:B------:R-:W-:Y:S01]  /*31400*/  LEA.HI.X.SX32 R21, R4, R3.reuse, 0x1, P4 ;  /* 0x0000000304157211 */ /* 0x080fe200020f0eff */
[----:B------:R-:W-:Y:S02]  /*31410*/  IMAD R11, R15, 0x23, RZ ;  /* 0x000000230f0b7824 */ /* 0x000fe400078e02ff */
[----:B------:R-:W5:Y:S01]  /*31420*/  LDC R225, c[0x0][0x278] ;  /* 0x00009e00ffe17b82 */ /* 0x000f620000000800 */
[----:B------:R-:W-:Y:S01]  /*31430*/  IADD3 R18, P4, R7, R2, RZ ;  /* 0x0000000207127210 */ /* 0x000fe20007f9e0ff */
[----:B-1----:R-:W-:Y:S01]  /*31440*/  IMAD R6, R19, 0x8c, RZ ;  /* 0x0000008c13067824 */ /* 0x002fe200078e02ff */
[-C--:B------:R-:W-:Y:S01]  /*31450*/  LEA.HI.X.SX32 R43, R10, R3.reuse, 0x1, P6 ;  /* 0x000000030a2b7211 */ /* 0x080fe200030f0eff */
[----:B------:R-:W-:Y:S01]  /*31460*/  STL [R1+0xac], R51 ;  /* 0x0000ac3301007387 */ /* 0x000fe20000100800 */
[----:B------:R-:W-:-:S03]  /*31470*/  LEA.HI.X.SX32 R19, R11, R3, 0x1, P4 ;  /* 0x000000030b137211 */ /* 0x000fc600020f0eff */
[----:B------:R-:W1:Y:S01]  /*31480*/  LDC R223, c[0x0][0x278] ;  /* 0x00009e00ffdf7b82 */ /* 0x000e620000000800 */
[----:B------:R-:W-:Y:S01]  /*31490*/  STL [R1+0xa4], R47 ;  /* 0x0000a42f01007387 */ /* 0x000fe20000100800 */
[----:B0-----:R-:W-:-:S03]  /*314a0*/  IMAD R5, R92, 0x118, RZ ;  /* 0x000001185c057824 */ /* 0x001fc600078e02ff */
[----:B------:R-:W-:Y:S03]  /*314b0*/  STL.64 [R1+0x880], R44 ;  /* 0x0008802c01007387 */ /* 0x000fe60000100a00 */
[----:B------:R-:W0:Y:S01]  /*314c0*/  LDC R231, c[0x0][0x278] ;  /* 0x00009e00ffe77b82 */ /* 0x000e220000000800 */
[----:B------:R4:W-:Y:S01]  /*314d0*/  STL [R1+0x9c], R21 ;  /* 0x00009c1501007387 */ /* 0x0009e20000100800 */
[----:B------:R-:W-:-:S06]  /*314e0*/  IADD3 R20, P6, R6, R2, RZ ;  /* 0x0000000206147210 */ /* 0x000fcc0007fde0ff */
[----:B------:R-:W0:Y:S01]  /*314f0*/  LDC R94, c[0x0][0x278] ;  /* 0x00009e00ff5e7b82 */ /* 0x000e220000000800 */
[----:B------:R-:W-:Y:S04]  /*31500*/  STL [R1+0x94], R43 ;  /* 0x0000942b01007387 */ /* 0x000fe80000100800 */
[----:B------:R3:W-:Y:S03]  /*31510*/  STL.64 [R1+0x340], R18 ;  /* 0x0003401201007387 */ /* 0x0007e60000100a00 */
[----:B------:R-:W0:Y:S01]  /*31520*/  LDC R229, c[0x0][0x278] ;  /* 0x00009e00ffe57b82 */ /* 0x000e220000000800 */
[-C--:B----4-:R-:W-:Y:S01]  /*31530*/  LEA.HI.X.SX32 R21, R7, R3.reuse, 0x1, P6 ;  /* 0x0000000307157211 */ /* 0x090fe200030f0eff */
[----:B------:R-:W-:Y:S01]  /*31540*/  IMAD R4, R95, 0x236, RZ ;  /* 0x000002365f047824 */ /* 0x000fe200078e02ff */
[----:B------:R-:W-:-:S05]  /*31550*/  LEA.HI.X.SX32 R7, R5, R3, 0x1, P5 ;  /* 0x0000000305077211 */ /* 0x000fca00028f0eff */
[----:B------:R-:W4:Y:S01]  /*31560*/  LDC R236, c[0x0][0x278] ;  /* 0x00009e00ffec7b82 */ /* 0x000f220000000800 */
[----:B---3--:R-:W-:Y:S01]  /*31570*/  IADD3 R18, P4, R5, R2, RZ ;  /* 0x0000000205127210 */ /* 0x008fe20007f9e0ff */
[----:B------:R-:W-:-:S03]  /*31580*/  IMAD R15, R93, 0x232, RZ ;  /* 0x000002325d0f7824 */ /* 0x000fc600078e02ff */
[----:B------:R-:W-:-:S03]  /*31590*/  LEA.HI.X.SX32 R19, R6, R3, 0x1, P4 ;  /* 0x0000000306137211 */ /* 0x000fc600020f0eff */
[----:B------:R-:W3:Y:S01]  /*315a0*/  LDC R227, c[0x0][0x278] ;  /* 0x00009e00ffe37b82 */ /* 0x000ee20000000800 */
[----:B------:R-:W-:Y:S07]  /*315b0*/  STL.64 [R1+0x228], R20 ;  /* 0x0002281401007387 */ /* 0x000fee0000100a00 */
[----:B------:R-:W3:Y:S01]  /*315c0*/  LDC R235, c[0x0][0x278] ;  /* 0x00009e00ffeb7b82 */ /* 0x000ee20000000800 */
[----:B------:R-:W-:Y:S01]  /*315d0*/  STL.64 [R1+0x878], R18 ;  /* 0x0008781201007387 */ /* 0x000fe20000100a00 */
[----:B------:R-:W-:Y:S01]  /*315e0*/  IADD3 RZ, P5, R4, R2, RZ ;  /* 0x0000000204ff7210 */ /* 0x000fe20007fbe0ff */
[----:B-----5:R-:W-:-:S02]  /*315f0*/  IMAD R4, R225, 0x11a, RZ ;  /* 0x0000011ae1047824 */ /* 0x020fc400078e02ff */
[----:B------:R2:W-:Y:S03]  /*31600*/  STL [R1+0x8c], R7 ;  /* 0x00008c0701007387 */ /* 0x0005e60000100800 */
[----:B------:R-:W5:Y:S01]  /*31610*/  LDC R232, c[0x0][0x278] ;  /* 0x00009e00ffe87b82 */ /* 0x000f620000000800 */
[----:B------:R-:W-:Y:S01]  /*31620*/  IADD3 RZ, P6, R15, R2, RZ ;  /* 0x000000020fff7210 */ /* 0x000fe20007fde0ff */
[----:B-1----:R-:W-:Y:S02]  /*31630*/  IMAD R10, R223, 0x8d, RZ ;  /* 0x0000008ddf0a7824 */ /* 0x002fe400078e02ff */
[----:B--2---:R-:W-:-:S04]  /*31640*/  IMAD R7, R221, 0x119, RZ ;  /* 0x00000119dd077824 */ /* 0x004fc800078e02ff */
[----:B------:R-:W1:Y:S01]  /*31650*/  LDC R238, c[0x0][0x278] ;  /* 0x00009e00ffee7b82 */ /* 0x000e620000000800 */
[----:B0-----:R-:W-:Y:S01]  /*31660*/  IMAD R6, R231, 0x8e, RZ ;  /* 0x0000008ee7067824 */ /* 0x001fe200078e02ff */
[----:B------:R-:W-:Y:S01]  /*31670*/  LEA.HI.X.SX32 R39, R7, R3, 0x1, P6 ;  /* 0x0000000307277211 */ /* 0x000fe200030f0eff */
[----:B------:R-:W-:Y:S01]  /*31680*/  IMAD R14, R94, 0x234, RZ ;  /* 0x000002345e0e7824 */ /* 0x000fe200078e02ff */
[----:B------:R-:W-:Y:S01]  /*31690*/  IADD3 R20, P6, R4, R2, RZ ;  /* 0x0000000204147210 */ /* 0x000fe20007fde0ff */
[----:B------:R-:W-:-:S03]  /*316a0*/  IMAD R18, R229, 0x47, RZ ;  /* 0x00000047e5127824 */ /* 0x000fc600078e02ff */
[----:B------:R-:W0:Y:S01]  /*316b0*/  LDC R95, c[0x0][0x278] ;  /* 0x00009e00ff5f7b82 */ /* 0x000e220000000800 */
[----:B------:R-:W-:Y:S02]  /*316c0*/  LEA.HI.X.SX32 R21, R10, R3, 0x1, P6 ;  /* 0x000000030a157211 */ /* 0x000fe400030f0eff */
[-C--:B------:R-:W-:Y:S02]  /*316d0*/  IADD3 R38, P6, R6, R2.reuse, RZ ;  /* 0x0000000206267210 */ /* 0x080fe40007fde0ff */
[----:B------:R-:W-:-:S03]  /*316e0*/  IADD3 RZ, P4, R14, R2, RZ ;  /* 0x000000020eff7210 */ /* 0x000fc60007f9e0ff */
[----:B------:R-:W2:Y:S01]  /*316f0*/  LDC R239, c[0x0][0x278] ;  /* 0x00009e00ffef7b82 */ /* 0x000ea20000000800 */
[----:B----4-:R-:W-:Y:S01]  /*31700*/  IMAD R14, R236, 0x23a, RZ ;  /* 0x0000023aec0e7824 */ /* 0x010fe200078e02ff */
[----:B------:R4:W-:Y:S01]  /*31710*/  STL [R1+0x84], R39 ;  /* 0x0000842701007387 */ /* 0x0009e20000100800 */
[----:B---3--:R-:W-:-:S05]  /*31720*/  IMAD R11, R227, 0x11b, RZ ;  /* 0x0000011be30b7824 */ /* 0x008fca00078e02ff */
[----:B------:R-:W3:Y:S01]  /*31730*/  LDC R237, c[0x0][0x278] ;  /* 0x00009e00ffed7b82 */ /* 0x000ee20000000800 */
[----:B------:R-:W-:Y:S01]  /*31740*/  IMAD R15, R235, 0x238, RZ ;  /* 0x00000238eb0f7824 */ /* 0x000fe200078e02ff */
[----:B----4-:R-:W-:-:S06]  /*31750*/  LEA.HI.X.SX32 R39, R18, R3, 0x1, P6 ;  /* 0x0000000312277211 */ /* 0x010fcc00030f0eff */
[----:B------:R-:W4:Y:S01]  /*31760*/  LDC R240, c[0x0][0x278] ;  /* 0x00009e00fff07b82 */ /* 0x000f220000000800 */
[----:B------:R-:W-:Y:S01]  /*31770*/  IADD3 RZ, P6, R14, R2, RZ ;  /* 0x000000020eff7210 */ /* 0x000fe20007fde0ff */
[----:B-----5:R-:W-:Y:S01]  /*31780*/  IMAD R5, R232, 0x11c, RZ ;  /* 0x0000011ce8057824 */ /* 0x020fe200078e02ff */
[----:B------:R-:W-:-:S05]  /*31790*/  LEA.HI.X.SX32 R11, R11, R3, 0x1, P5 ;  /* 0x000000030b0b7211 */ /* 0x000fca00028f0eff */
[----:B------:R-:W5:Y:S01]  /*317a0*/  LDC R18, c[0x0][0x278] ;  /* 0x00009e00ff127b82 */ /* 0x000f620000000800 */
[----:B------:R-:W-:Y:S01]  /*317b0*/  IADD3 RZ, P5, R15, R2, RZ ;  /* 0x000000020fff7210 */ /* 0x000fe20007fbe0ff */
[----:B------:R1:W-:Y:S01]  /*317c0*/  STL.64 [R1+0x870], R20 ;  /* 0x0008701401007387 */ /* 0x0003e20000100a00 */
[----:B------:R-:W-:-:S05]  /*317d0*/  LEA.HI.X.SX32 R41, R4, R3, 0x1, P4 ;  /* 0x0000000304297211 */ /* 0x000fca00020f0eff */
[----:B------:R-:W5:Y:S08]  /*317e0*/  LDC R14, c[0x0][0x278] ;  /* 0x00009e00ff0e7b82 */ /* 0x000f700000000800 */
[----:B------:R-:W5:Y:S01]  /*317f0*/  LDC R15, c[0x0][0x278] ;  /* 0x00009e00ff0f7b82 */ /* 0x000f620000000800 */
[----:B-1----:R-:W-:Y:S01]  /*31800*/  IADD3 R20, P4, R5, R2, RZ ;  /* 0x0000000205147210 */ /* 0x002fe20007f9e0ff */
[----:B------:R-:W-:-:S06]  /*31810*/  IMAD R4, R238, 0x11e, RZ ;  /* 0x0000011eee047824 */ /* 0x000fcc00078e02ff */
[----:B------:R-:W1:Y:S01]  /*31820*/  LDC R19, c[0x0][0x278] ;  /* 0x00009e00ff137b82 */ /* 0x000e620000000800 */
[-C--:B------:R-:W-:Y:S01]  /*31830*/  LEA.HI.X.SX32 R21, R6, R3.reuse, 0x1, P4 ;  /* 0x0000000306157211 */ /* 0x080fe200020f0eff */
[----:B------:R-:W-:Y:S06]  /*31840*/  STL [R1+0x7c], R41 ;  /* 0x00007c2901007387 */ /* 0x000fec0000100800 */
[----:B------:R-:W1:Y:S01]  /*31850*/  LDC R92, c[0x0][0x278] ;  /* 0x00009e00ff5c7b82 */ /* 0x000e620000000800 */
[----:B------:R2:W-:Y:S01]  /*31860*/  STL [R1+0x74], R11 ;  /* 0x0000740b01007387 */ /* 0x0005e20000100800 */
[----:B0-----:R-:W-:Y:S01]  /*31870*/  IMAD R6, R95, 0x11d, RZ ;  /* 0x0000011d5f067824 */ /* 0x001fe200078e02ff */
[----:B------:R-:W-:-:S02]  /*31880*/  LEA.HI.X.SX32 R37, R5, R3, 0x1, P5 ;  /* 0x0000000305257211 */ /* 0x000fc400028f0eff */
[----:B------:R-:W-:Y:S03]  /*31890*/  STL.64 [R1+0x220], R38 ;  /* 0x0002202601007387 */ /* 0x000fe60000100a00 */
[----:B------:R-:W0:Y:S01]  /*318a0*/  LDC R242, c[0x0][0x278] ;  /* 0x00009e00fff27b82 */ /* 0x000e220000000800 */
[----:B------:R4:W-:Y:S01]  /*318b0*/  STL.64 [R1+0x868], R20 ;  /* 0x0008681401007387 */ /* 0x0009e20000100a00 */
[----:B---3--:R-:W-:Y:S02]  /*318c0*/  IMAD R7, R237, 0x23c, RZ ;  /* 0x0000023ced077824 */ /* 0x008fe400078e02ff */
[----:B--2---:R-:W-:-:S04]  /*318d0*/  IMAD R11, R239, 0x8f, RZ ;  /* 0x0000008fef0b7824 */ /* 0x004fc800078e02ff */
[----:B------:R-:W2:Y:S01]  /*318e0*/  LDC R93, c[0x0][0x278] ;  /* 0x00009e00ff5d7b82 */ /* 0x000ea20000000800 */
[----:B------:R-:W-:Y:S02]  /*318f0*/  LEA.HI.X.SX32 R35, R6, R3, 0x1, P6 ;  /* 0x0000000306237211 */ /* 0x000fe400030f0eff */
[----:B----4-:R-:W-:-:S05]  /*31900*/  IADD3 R20, P5, R4, R2, RZ ;  /* 0x0000000204147210 */ /* 0x010fca0007fbe0ff */
[----:B------:R-:W3:Y:S01]  /*31910*/  LDC R94, c[0x0][0x278] ;  /* 0x00009e00ff5e7b82 */ /* 0x000ee20000000800 */
[----:B------:R-:W-:Y:S01]  /*31920*/  IMAD R10, R240, 0x23e, RZ ;  /* 0x0000023ef00a7824 */ /* 0x000fe200078e02ff */
[----:B------:R-:W-:Y:S01]  /*31930*/  LEA.HI.X.SX32 R21, R11, R3, 0x1, P5 ;  /* 0x000000030b157211 */ /* 0x000fe200028f0eff */
[----:B-----5:R-:W-:Y:S01]  /*31940*/  IMAD R5, R18, 0x12, RZ ;  /* 0x0000001212057824 */ /* 0x020fe200078e02ff */
[-C--:B------:R-:W-:Y:S01]  /*31950*/  IADD3 RZ, P4, R7, R2.reuse, RZ ;  /* 0x0000000207ff7210 */ /* 0x080fe20007f9e0ff */
[----:B------:R-:W-:Y:S03]  /*31960*/  STL [R1+0x6c], R37 ;  /* 0x00006c2501007387 */ /* 0x000fe60000100800 */
[----:B------:R-:W4:Y:S01]  /*31970*/  LDC R223, c[0x0][0x278] ;  /* 0x00009e00ffdf7b82 */ /* 0x000f220000000800 */
[----:B------:R-:W-:Y:S01]  /*31980*/  STL [R1+0x64], R35 ;  /* 0x0000642301007387 */ /* 0x000fe20000100800 */
[----:B------:R-:W-:Y:S01]  /*31990*/  IMAD R14, R14, 0x11f, RZ ;  /* 0x0000011f0e0e7824 */ /* 0x000fe200078e02ff */
[----:B------:R-:W-:-:S02]  /*319a0*/  IADD3 RZ, P6, R10, R2, RZ ;  /* 0x000000020aff7210 */ /* 0x000fc40007fde0ff */
[----:B------:R5:W-:Y:S03]  /*319b0*/  STL.64 [R1+0x860], R20 ;  /* 0x0008601401007387 */ /* 0x000be60000100a00 */
[----:B------:R-:W4:Y:S01]  /*319c0*/  LDC R95, c[0x0][0x278] ;  /* 0x00009e00ff5f7b82 */ /* 0x000f220000000800 */
[----:B------:R-:W-:Y:S02]  /*319d0*/  LEA.HI.X.SX32 R29, R4, R3, 0x1, P4 ;  /* 0x00000003041d7211 */ /* 0x000fe400020f0eff */
[----:B------:R-:W-:Y:S01]  /*319e0*/  LEA R15, R15, R15, 0x3 ;  /* 0x0000000f0f0f7211 */ /* 0x000fe200078e18ff */
[----:B-1----:R-:W-:Y:S01]  /*319f0*/  IMAD R6, R19, 0x24, RZ ;  /* 0x0000002413067824 */ /* 0x002fe200078e02ff */
[----:B------:R-:W-:-:S03]  /*31a00*/  LEA.HI.X.SX32 R31, R14, R3, 0x1, P6 ;  /* 0x000000030e1f7211 */ /* 0x000fc600030f0eff */
[----:B------:R-:W1:Y:S01]  /*31a10*/  LDC R225, c[0x0][0x278] ;  /* 0x00009e00ffe17b82 */ /* 0x000e620000000800 */
[----:B-----5:R-:W-:Y:S01]  /*31a20*/  IADD3 R20, P4, R5, R2, RZ ;  /* 0x0000000205147210 */ /* 0x020fe20007f9e0ff */
[----:B------:R-:W-:-:S03]  /*31a30*/  IMAD R11, R92, 0x48, RZ ;  /* 0x000000485c0b7824 */ /* 0x000fc600078e02ff */
[----:B------:R-:W-:-:S03]  /*31a40*/  LEA.HI.X.SX32 R21, R15, R3, 0x1, P4 ;  /* 0x000000030f157211 */ /* 0x000fc600020f0eff */
[----:B------:R-:W5:Y:S01]  /*31a50*/  LDC R229, c[0x0][0x278] ;  /* 0x00009e00ffe57b82 */ /* 0x000f620000000800 */
[----:B------:R2:W-:Y:S01]  /*31a60*/  STL [R1+0x5c], R29 ;  /* 0x00005c1d01007387 */ /* 0x0005e20000100800 */
[-C--:B------:R-:W-:Y:S01]  /*31a70*/  IADD3 R28, P6, R6, R2.reuse, RZ ;  /* 0x00000002061c7210 */ /* 0x080fe20007fde0ff */
[----:B0-----:R-:W-:Y:S02]  /*31a80*/  IMAD R7, R242, 0x240, RZ ;  /* 0x00000240f2077824 */ /* 0x001fe400078e02ff */
[----:B------:R-:W-:Y:S03]  /*31a90*/  STL [R1+0x54], R31 ;  /* 0x0000541f01007387 */ /* 0x000fe60000100800 */
[----:B------:R-:W0:Y:S01]  /*31aa0*/  LDC R227, c[0x0][0x278] ;  /* 0x00009e00ffe37b82 */ /* 0x000e220000000800 */
[----:B------:R3:W-:Y:S07]  /*31ab0*/  STL.64 [R1+0x410], R20 ;  /* 0x0004101401007387 */ /* 0x0007ee0000100a00 */
[----:B------:R-:W0:Y:S01]  /*31ac0*/  LDC R221, c[0x0][0x278] ;  /* 0x00009e00ffdd7b82 */ /* 0x000e220000000800 */
[----:B--2---:R-:W-:Y:S01]  /*31ad0*/  LEA.HI.X.SX32 R29, R5, R3, 0x1, P6 ;  /* 0x00000003051d7211 */ /* 0x004fe200030f0eff */
[----:B------:R-:W-:Y:S01]  /*31ae0*/  IMAD R10, R93, 0x90, RZ ;  /* 0x000000905d0a7824 */ /* 0x000fe200078e02ff */
[----:B---3--:R-:W-:-:S05]  /*31af0*/  IADD3 R20, P4, R11, R2, RZ ;  /* 0x000000020b147210 */ /* 0x008fca0007f9e0ff */
[----:B------:R-:W2:Y:S01]  /*31b00*/  LDC R236, c[0x0][0x278] ;  /* 0x00009e00ffec7b82 */ /* 0x000ea20000000800 */
[----:B------:R-:W-:Y:S01]  /*31b10*/  IADD3 RZ, P5, R7, R2, RZ ;  /* 0x0000000207ff7210 */ /* 0x000fe20007fbe0ff */
[----:B------:R-:W-:Y:S01]  /*31b20*/  IMAD R7, R94, 0x120, RZ ;  /* 0x000001205e077824 */ /* 0x000fe200078e02ff */
[----:B------:R-:W-:Y:S01]  /*31b30*/  LEA.HI.X.SX32 R21, R6, R3, 0x1, P4 ;  /* 0x0000000306157211 */ /* 0x000fe200020f0eff */
[----:B------:R3:W-:Y:S04]  /*31b40*/  STL.64 [R1+0x3c8], R28 ;  /* 0x0003c81c01007387 */ /* 0x0007e80000100a00 */
[----:B------:R-:W2:Y:S01]  /*31b50*/  LDC R235, c[0x0][0x278] ;  /* 0x00009e00ffeb7b82 */ /* 0x000ea20000000800 */
[----:B------:R1:W-:Y:S01]  /*31b60*/  STL.64 [R1+0x338], R20 ;  /* 0x0003381401007387 */ /* 0x0003e20000100a00 */
[----:B----4-:R-:W-:-:S02]  /*31b70*/  IMAD R4, R223, 0x246, RZ ;  /* 0x00000246df047824 */ /* 0x010fc400078e02ff */
[----:B------:R-:W-:-:S04]  /*31b80*/  IMAD R18, R95, 0x242, RZ ;  /* 0x000002425f127824 */ /* 0x000fc800078e02ff */
[----:B------:R-:W4:Y:S01]  /*31b90*/  LDC R239, c[0x0][0x278] ;  /* 0x00009e00ffef7b82 */ /* 0x000f220000000800 */
[-C--:B---3--:R-:W-:Y:S02]  /*31ba0*/  IADD3 R28, P6, R10, R2.reuse, RZ ;  /* 0x000000020a1c7210 */ /* 0x088fe40007fde0ff */
[----:B-1----:R-:W-:-:S05]  /*31bb0*/  IADD3 R20, P4, R7, R2, RZ ;  /* 0x0000000207147210 */ /* 0x002fca0007f9e0ff */
[----:B------:R-:W1:Y:S01]  /*31bc0*/  LDC R232, c[0x0][0x278] ;  /* 0x00009e00ffe87b82 */ /* 0x000e620000000800 */
[-C--:B------:R-:W-:Y:S02]  /*31bd0*/  LEA.HI.X.SX32 R29, R11, R3.reuse, 0x1, P6 ;  /* 0x000000030b1d7211 */ /* 0x080fe400030f0eff */
[-C--:B------:R-:W-:Y:S01]  /*31be0*/  LEA.HI.X.SX32 R11, R7, R3.reuse, 0x1, P5 ;  /* 0x00000003070b7211 */ /* 0x080fe200028f0eff */
[----:B------:R-:W-:Y:S01]  /*31bf0*/  IMAD R7, R225, 0x121, RZ ;  /* 0x00000121e1077824 */ /* 0x000fe200078e02ff */
[-C--:B------:R-:W-:Y:S02]  /*31c00*/  LEA.HI.X.SX32 R21, R10, R3.reuse, 0x1, P4 ;  /* 0x000000030a157211 */ /* 0x080fe400020f0eff */
[-C--:B------:R-:W-:Y:S01]  /*31c10*/  IADD3 RZ, P5, R4, R2.reuse, RZ ;  /* 0x0000000204ff7210 */ /* 0x080fe20007fbe0ff */
[----:B------:R-:W3:Y:S01]  /*31c20*/  LDC R231, c[0x0][0x278] ;  /* 0x00009e00ffe77b82 */ /* 0x000ee20000000800 */
[----:B------:R-:W-:Y:S01]  /*31c30*/  IADD3 RZ, P6, R18, R2, RZ ;  /* 0x0000000212ff7210 */ /* 0x000fe20007fde0ff */
[----:B-----5:R-:W-:Y:S01]  /*31c40*/  IMAD R4, R229, 0x122, RZ ;  /* 0x00000122e5047824 */ /* 0x020fe200078e02ff */
[----:B------:R-:W-:Y:S01]  /*31c50*/  STL.64 [R1+0x218], R28 ;  /* 0x0002181c01007387 */ /* 0x000fe20000100a00 */
[----:B0-----:R-:W-:Y:S01]  /*31c60*/  IMAD R10, R227, 0x91, RZ ;  /* 0x00000091e30a7824 */ /* 0x001fe200078e02ff */
[----:B------:R-:W-:-:S03]  /*31c70*/  LEA.HI.X.SX32 R25, R7, R3, 0x1, P6 ;  /* 0x0000000307197211 */ /* 0x000fc600030f0eff */
[----:B------:R-:W0:Y:S01]  /*31c80*/  LDC R237, c[0x0][0x278] ;  /* 0x00009e00ffed7b82 */ /* 0x000e220000000800 */
[----:B------:R5:W-:Y:S01]  /*31c90*/  STL.64 [R1+0x858], R20 ;  /* 0x0008581401007387 */ /* 0x000be20000100a00 */
[----:B------:R-:W-:-:S06]  /*31ca0*/  IMAD R14, R221, 0x244, RZ ;  /* 0x00000244dd0e7824 */ /* 0x000fcc00078e02ff */
[----:B------:R-:W0:Y:S01]  /*31cb0*/  LDC R238, c[0x0][0x278] ;  /* 0x00009e00ffee7b82 */ /* 0x000e220000000800 */
[-C--:B-----5:R-:W-:Y:S01]  /*31cc0*/  IADD3 R20, P6, R4, R2.reuse, RZ ;  /* 0x0000000204147210 */ /* 0x0a0fe20007fde0ff */
[----:B--2---:R-:W-:Y:S01]  /*31cd0*/  IMAD R5, R236, 0x124, RZ ;  /* 0x00000124ec057824 */ /* 0x004fe200078e02ff */
[-C--:B------:R-:W-:Y:S01]  /*31ce0*/  IADD3 RZ, P4, R14, R2.reuse, RZ ;  /* 0x000000020eff7210 */ /* 0x080fe20007f9e0ff */
[----:B------:R3:W-:Y:S01]  /*31cf0*/  STL [R1+0x4c], R11 ;  /* 0x00004c0b01007387 */ /* 0x0007e20000100800 */
[-C--:B------:R-:W-:Y:S01]  /*31d00*/  LEA.HI.X.SX32 R21, R10, R3.reuse, 0x1, P6 ;  /* 0x000000030a157211 */ /* 0x080fe200030f0eff */
[----:B------:R-:W-:Y:S01]  /*31d10*/  IMAD R6, R235, 0x92, RZ ;  /* 0x00000092eb067824 */ /* 0x000fe200078e02ff */
[----:B------:R-:W-:Y:S01]  /*31d20*/  LEA.HI.X.SX32 R27, R4, R3, 0x1, P4 ;  /* 0x00000003041b7211 */ /* 0x000fe200020f0eff */
[----:B------:R2:W-:Y:S01]  /*31d30*/  STL [R1+0x44], R25 ;  /* 0x0000441901007387 */ /* 0x0005e20000100800 */
[----:B----4-:R-:W-:Y:S01]  /*31d40*/  IMAD R7, R239, 0x24c, RZ ;  /* 0x0000024cef077824 */ /* 0x010fe200078e02ff */
[----:B------:R-:W4:Y:S02]  /*31d50*/  LDC R4, c[0x0][0x278] ;  /* 0x00009e00ff047b82 */ /* 0x000f240000000800 */
[----:B------:R5:W-:Y:S01]  /*31d60*/  STL.64 [R1+0x850], R20 ;  /* 0x0008501401007387 */ /* 0x000be20000100a00 */
[----:B-1----:R-:W-:Y:S01]  /*31d70*/  IMAD R18, R232, 0x49, RZ ;  /* 0x00000049e8127824 */ /* 0x002fe200078e02ff */
[----:B------:R-:W-:Y:S01]  /*31d80*/  IADD3 R24, P6, R6, R2, RZ ;  /* 0x0000000206187210 */ /* 0x000fe20007fde0ff */
[----:B---3--:R-:W-:-:S03]  /*31d90*/  IMAD R11, R231, 0x123, RZ ;  /* 0x00000123e70b7824 */ /* 0x008fc600078e02ff */
[----:B--2---:R-:W-:Y:S01]  /*31da0*/  LEA.HI.X.SX32 R25, R18, R3, 0x1, P6 ;  /* 0x0000000312197211 */ /* 0x004fe200030f0eff */
[----:B0-----:R-:W-:Y:S01]  /*31db0*/  IMAD R15, R237, 0x248, RZ ;  /* 0x00000248ed0f7824 */ /* 0x001fe200078e02ff */
[----:B------:R-:W0:Y:S01]  /*31dc0*/  LDC R18, c[0x0][0x278] ;  /* 0x00009e00ff127b82 */ /* 0x000e220000000800 */
[----:B-----5:R-:W-:-:S04]  /*31dd0*/  IADD3 R20, P4, R5, R2, RZ ;  /* 0x0000000205147210 */ /* 0x020fc80007f9e0ff */
[----:B------:R-:W-:-:S03]  /*31de0*/  LEA.HI.X.SX32 R21, R6, R3, 0x1, P4 ;  /* 0x0000000306157211 */ /* 0x000fc600020f0eff */
[----:B------:R-:W1:Y:S01]  /*31df0*/  LDC R19, c[0x0][0x278] ;  /* 0x00009e00ff137b82 */ /* 0x000e620000000800 */
[----:B------:R-:W-:-:S07]  /*31e00*/  IADD3 RZ, P4, R7, R2, RZ ;  /* 0x0000000207ff7210 */ /* 0x000fce0007f9e0ff */
[----:B------:R-:W2:Y:S01]  /*31e10*/  LDC R7, c[0x0][0x278] ;  /* 0x00009e00ff077b82 */ /* 0x000ea20000000800 */
[----:B------:R-:W-:Y:S01]  /*31e20*/  IMAD R14, R238, 0x24a, RZ ;  /* 0x0000024aee0e7824 */ /* 0x000fe200078e02ff */
[----:B------:R-:W-:-:S06]  /*31e30*/  LEA.HI.X.SX32 R11, R11, R3, 0x1, P5 ;  /* 0x000000030b0b7211 */ /* 0x000fcc00028f0eff */
[----:B------:R-:W3:Y:S01]  /*31e40*/  LDC R6, c[0x0][0x278] ;  /* 0x00009e00ff067b82 */ /* 0x000ee20000000800 */
[-C--:B------:R-:W-:Y:S02]  /*31e50*/  IADD3 RZ, P5, R15, R2.reuse, RZ ;  /* 0x000000020fff7210 */ /* 0x080fe40007fbe0ff */
[----:B------:R-:W-:-:S05]  /*31e60*/  IADD3 RZ, P6, R14, R2, RZ ;  /* 0x000000020eff7210 */ /* 0x000fca0007fde0ff */
[----:B------:R-:W5:Y:S01]  /*31e70*/  LDC R15, c[0x0][0x278] ;  /* 0x00009e00ff0f7b82 */ /* 0x000f620000000800 */
[----:B------:R-:W-:Y:S07]  /*31e80*/  STL [R1+0x3c], R27 ;  /* 0x00003c1b01007387 */ /* 0x000fee0000100800 */
[----:B------:R-:W5:Y:S01]  /*31e90*/  LDC R14, c[0x0][0x278] ;  /* 0x00009e00ff0e7b82 */ /* 0x000f620000000800 */
[----:B------:R1:W-:Y:S01]  /*31ea0*/  STL [R1+0x34], R11 ;  /* 0x0000340b01007387 */ /* 0x0003e20000100800 */
[----:B--2---:R-:W-:-:S02]  /*31eb0*/  IMAD R164, R7, 0x126, RZ ;  /* 0x0000012607a47824 */ /* 0x004fc400078e02ff */
[----:B0-----:R-:W-:Y:S02]  /*31ec0*/  IMAD R160, R18, 0x128, RZ ;  /* 0x0000012812a07824 */ /* 0x001fe400078e02ff */
[----:B------:R-:W-:Y:S02]  /*31ed0*/  IMAD R18, R248, 0x4e, RZ ;  /* 0x0000004ef8127824 */ /* 0x000fe400078e02ff */
[----:B------:R-:W0:Y:S01]  /*31ee0*/  LDC R92, c[0x0][0x278] ;  /* 0x00009e00ff5c7b82 */ /* 0x000e220000000800 */
[----:B----4-:R-:W-:Y:S02]  /*31ef0*/  IMAD R171, R4, 0x125, RZ ;  /* 0x0000012504ab7824 */ /* 0x010fe400078e02ff */
[----:B------:R-:W-:-:S05]  /*31f00*/  IMAD R248, R169, 0x16, RZ ;  /* 0x00000016a9f87824 */ /* 0x000fca00078e02ff */
[----:B-1----:R-:W1:Y:S01]  /*31f10*/  LDC R11, c[0x0][0x278] ;  /* 0x00009e00ff0b7b82 */ /* 0x002e620000000800 */
[----:B---3--:R-:W-:Y:S01]  /*31f20*/  IMAD R167, R6, 0x93, RZ ;  /* 0x0000009306a77824 */ /* 0x008fe200078e02ff */
[-C--:B------:R-:W-:Y:S01]  /*31f30*/  LEA.HI.X.SX32 R169, R5, R3.reuse, 0x1, P5 ;  /* 0x0000000305a97211 */ /* 0x080fe200028f0eff */
[----:B------:R-:W-:Y:S01]  /*31f40*/  IMAD R163, R19, 0x95, RZ ;  /* 0x0000009513a37824 */ /* 0x000fe200078e02ff */
[----:B------:R-:W-:Y:S01]  /*31f50*/  IADD3 R164, P5, R164, R2, RZ ;  /* 0x00000002a4a47210 */ /* 0x000fe20007fbe0ff */
[----:B------:R-:W-:Y:S01]  /*31f60*/  IMAD R19, R249, 0x9c, RZ ;  /* 0x0000009cf9137824 */ /* 0x000fe200078e02ff */
[-C--:B------:R-:W-:Y:S02]  /*31f70*/  LEA.HI.X.SX32 R171, R171, R3.reuse, 0x1, P6 ;  /* 0x00000003abab7211 */ /* 0x080fe400030f0eff */
[----:B------:R-:W2:Y:S01]  /*31f80*/  LDC R95, c[0x0][0x278] ;  /* 0x00009e00ff5f7b82 */ /* 0x000ea20000000800 */
[----:B------:R-:W-:Y:S01]  /*31f90*/  IMAD R249, R165, 0x18, RZ ;  /* 0x00000018a5f97824 */ /* 0x000fe200078e02ff */
[----:B------:R-:W-:Y:S01]  /*31fa0*/  STL.64 [R1+0x210], R24 ;  /* 0x0002101801007387 */ /* 0x000fe20000100a00 */
[----:B------:R-:W-:Y:S01]  /*31fb0*/  LEA.HI.X.SX32 R165, R167, R3, 0x1, P5 ;  /* 0x00000003a7a57211 */ /* 0x000fe200028f0eff */
[----:B-----5:R-:W-:-:S02]  /*31fc0*/  IMAD R6, R15, 0x94, RZ ;  /* 0x000000940f067824 */ /* 0x020fc400078e02ff */
[----:B------:R-:W-:Y:S02]  /*31fd0*/  STL.64 [R1+0x848], R20 ;  /* 0x0008481401007387 */ /* 0x000fe40000100a00 */
[----:B------:R-:W3:Y:S02]  /*31fe0*/  LDC R94, c[0x0][0x278] ;  /* 0x00009e00ff5e7b82 */ /* 0x000ee40000000800 */
[----:B------:R4:W-:Y:S01]  /*31ff0*/  STL [R1+0x2c], R169 ;  /* 0x00002ca901007387 */ /* 0x0009e20000100800 */
[----:B------:R-:W-:Y:S02]  /*32000*/  IMAD R4, R14, 0x4a, RZ ;  /* 0x0000004a0e047824 */ /* 0x000fe400078e02ff */
[----:B0-----:R-:W-:Y:S02]  /*32010*/  IMAD R166, R92, 0x12a, RZ ;  /* 0x0000012a5ca67824 */ /* 0x001fe400078e02ff */
[----:B-1----:R-:W-:Y:S01]  /*32020*/  IMAD R161, R11, 0x25, RZ ;  /* 0x000000250ba17824 */ /* 0x002fe200078e02ff */
[----:B------:R-:W0:Y:S01]  /*32030*/  LDC R223, c[0x0][0x278] ;  /* 0x00009e00ffdf7b82 */ /* 0x000e220000000800 */
[----:B----4-:R-:W4:Y:S04]  /*32040*/  LDL.LU.64 R168, [R1+0x1070] ;  /* 0x0010700001a87983 */ /* 0x010f280000300a00 */
[----:B------:R1:W-:Y:S01]  /*32050*/  STL [R1+0x24], R171 ;  /* 0x000024ab01007387 */ /* 0x0003e20000100800 */
[----:B------:R-:W-:Y:S01]  /*32060*/  IADD3 R170, P6, R4, R2, RZ ;  /* 0x0000000204aa7210 */ /* 0x000fe20007fde0ff */
[----:B--2---:R-:W-:Y:S01]  /*32070*/  IMAD R162, R95, 0x12c, RZ ;  /* 0x0000012c5fa27824 */ /* 0x004fe200078e02ff */
[----:B------:R-:W2:Y:S01]  /*32080*/  LDC R227, c[0x0][0x278] ;  /* 0x00009e00ffe37b82 */ /* 0x000ea20000000800 */
[----:B------:R5:W-:Y:S01]  /*32090*/  STL.64 [R1+0x840], R164 ;  /* 0x000840a401007387 */ /* 0x000be20000100a00 */
[----:B-1----:R-:W-:Y:S01]  /*320a0*/  LEA.HI.X.SX32 R171, R161, R3, 0x1, P6 ;  /* 0x00000003a1ab7211 */ /* 0x002fe200030f0eff */
[----:B---3--:R-:W-:-:S05]  /*320b0*/  IMAD R7, R94, 0x96, RZ ;  /* 0x000000965e077824 */ /* 0x008fca00078e02ff */
[----:B------:R-:W1:Y:S01]  /*320c0*/  LDC R229, c[0x0][0x278] ;  /* 0x00009e00ffe57b82 */ /* 0x000e620000000800 */
[----:B-----5:R-:W-:-:S04]  /*320d0*/  IADD3 R164, P5, R6, R2, RZ ;  /* 0x0000000206a47210 */ /* 0x020fc80007fbe0ff */
[----:B------:R-:W-:-:S03]  /*320e0*/  LEA.HI.X.SX32 R165, R4, R3, 0x1, P5 ;  /* 0x0000000304a57211 */ /* 0x000fc600028f0eff */
[----:B------:R-:W3:Y:S08]  /*320f0*/  LDC R231, c[0x0][0x278] ;  /* 0x00009e00ffe77b82 */ /* 0x000ef00000000800 */
[----:B------:R-:W5:Y:S01]  /*32100*/  LDC R4, c[0x0][0x278] ;  /* 0x00009e00ff047b82 */ /* 0x000f620000000800 */
[-C--:B------:R-:W-:Y:S02]  /*32110*/  IADD3 R160, P6, R160, R2.reuse, RZ ;  /* 0x00000002a0a07210 */ /* 0x080fe40007fde0ff */
[----:B------:R-:W-:Y:S01]  /*32120*/  IADD3 R166, P5, R166, R2, RZ ;  /* 0x00000002a6a67210 */ /* 0x000fe20007fbe0ff */
[----:B------:R0:W-:Y:S01]  /*32130*/  STL.64 [R1+0x330], R170 ;  /* 0x000330aa01007387 */ /* 0x0001e20000100a00 */
[----:B------:R-:W-:-:S02]  /*32140*/  LEA.HI.X.SX32 R161, R6, R3, 0x1, P6 ;  /* 0x0000000306a17211 */ /* 0x000fc400030f0eff */
[-C--:B------:R-:W-:Y:S01]  /*32150*/  LEA.HI.X.SX32 R167, R163, R3.reuse, 0x1, P5 ;  /* 0x00000003a3a77211 */ /* 0x080fe200028f0eff */
[----:B------:R-:W3:Y:S01]  /*32160*/  LDC R232, c[0x0][0x278] ;  /* 0x00009e00ffe87b82 */ /* 0x000ee20000000800 */
[----:B------:R-:W-:Y:S01]  /*32170*/  IADD3 R162, P5, R162, R2, RZ ;  /* 0x00000002a2a27210 */ /* 0x000fe20007fbe0ff */
[----:B0-----:R-:W4:Y:S03]  /*32180*/  LDL.LU.64 R170, [R1+0x1068] ;  /* 0x0010680001aa7983 */ /* 0x001f260000300a00 */
[----:B------:R-:W-:Y:S01]  /*32190*/  LEA.HI.X.SX32 R163, R7, R3, 0x1, P5 ;  /* 0x0000000307a37211 */ /* 0x000fe200028f0eff */
[----:B------:R-:W-:Y:S02]  /*321a0*/  IMAD R156, R223, 0x12e, RZ ;  /* 0x0000012edf9c7824 */ /* 0x000fe400078e02ff */
[----:B------:R-:W0:Y:S01]  /*321b0*/  LDC R236, c[0x0][0x278] ;  /* 0x00009e00ffec7b82 */ /* 0x000e220000000800 */
[----:B------:R1:W-:Y:S01]  /*321c0*/  STL.64 [R1+0x208], R164 ;  /* 0x000208a401007387 */ /* 0x0003e20000100a00 */
[----:B-----5:R-:W-:-:S02]  /*321d0*/  IMAD R4, R4, 0x4b, RZ ;  /* 0x0000004b04047824 */ /* 0x020fc400078e02ff */
[----:B--2---:R-:W-:-:S04]  /*321e0*/  IMAD R10, R227, 0x26, RZ ;  /* 0x00000026e30a7824 */ /* 0x004fc800078e02ff */
[----:B------:R-:W2:Y:S01]  /*321f0*/  LDC R238, c[0x0][0x278] ;  /* 0x00009e00ffee7b82 */ /* 0x000ea20000000800 */
[----:B-1----:R-:W5:Y:S01]  /*32200*/  LDL.LU.64 R164, [R1+0x1060] ;  /* 0x0010600001a47983 */ /* 0x002f620000300a00 */
[----:B------:R-:W-:Y:S02]  /*32210*/  IMAD R11, R229, 0x4c, RZ ;  /* 0x0000004ce50b7824 */ /* 0x000fe400078e02ff */
[----:B---3--:R-:W-:Y:S01]  /*32220*/  IMAD R14, R231, 0x98, RZ ;  /* 0x00000098e70e7824 */ /* 0x008fe200078e02ff */
[----:B------:R1:W-:Y:S01]  /*32230*/  STL.64 [R1+0x838], R160 ;  /* 0x000838a001007387 */ /* 0x0003e20000100a00 */
[----:B------:R-:W-:Y:S02]  /*32240*/  IMAD R159, R232, 0x130, RZ ;  /* 0x00000130e89f7824 */ /* 0x000fe400078e02ff */
[----:B------:R-:W3:Y:S01]  /*32250*/  LDC R92, c[0x0][0x278] ;  /* 0x00009e00ff5c7b82 */ /* 0x000ee20000000800 */
[----:B0-----:R-:W-:-:S07]  /*32260*/  IMAD R158, R236, 0x132, RZ ;  /* 0x00000132ec9e7824 */ /* 0x001fce00078e02ff */
[----:B------:R-:W0:Y:S01]  /*32270*/  LDC R93, c[0x0][0x278] ;  /* 0x00009e00ff5d7b82 */ /* 0x000e220000000800 */
[----:B-1----:R-:W-:Y:S02]  /*32280*/  IADD3 R160, P6, R7, R2, RZ ;  /* 0x0000000207a07210 */ /* 0x002fe40007fde0ff */
[----:B------:R-:W-:Y:S02]  /*32290*/  MOV R7, R157 ;  /* 0x0000009d00077202 */ /* 0x000fe40000000f00 */
[----:B------:R-:W-:-:S03]  /*322a0*/  LEA.HI.X.SX32 R161, R4, R3, 0x1, P6 ;  /* 0x0000000304a17211 */ /* 0x000fc600030f0eff */
[----:B------:R-:W1:Y:S08]  /*322b0*/  LDC R4, c[0x0][0x278] ;  /* 0x00009e00ff047b82 */ /* 0x000e700000000800 */
[----:B------:R-:W0:Y:S01]  /*322c0*/  LDC R7, c[0x0][0x278] ;  /* 0x00009e00ff077b82 */ /* 0x000e220000000800 */
[----:B------:R2:W-:Y:S01]  /*322d0*/  STL.64 [R1+0x830], R166 ;  /* 0x000830a601007387 */ /* 0x0005e20000100a00 */
[----:B------:R-:W-:-:S04]  /*322e0*/  IADD3 R156, P6, R156, R2, RZ ;  /* 0x000000029c9c7210 */ /* 0x000fc80007fde0ff */
[----:B------:R-:W-:Y:S01]  /*322f0*/  MOV R6, R156 ;  /* 0x0000009c00067202 */ /* 0x000fe20000000f00 */
[----:B--2---:R-:W-:Y:S01]  /*32300*/  IMAD R15, R238, 0x9a, RZ ;  /* 0x0000009aee0f7824 */ /* 0x004fe200078e02ff */
[----:B------:R-:W2:Y:S01]  /*32310*/  LDC R94, c[0x0][0x278] ;  /* 0x00009e00ff5e7b82 */ /* 0x000ea20000000800 */
[----:B------:R-:W5:Y:S01]  /*32320*/  LDL.LU.64 R166, [R1+0x1058] ;  /* 0x0010580001a67983 */ /* 0x000f620000300a00 */
[----:B-1----:R-:W-:-:S03]  /*32330*/  IMAD R4, R4, 0x13, RZ ;  /* 0x0000001304047824 */ /* 0x002fc600078e02ff */
[----:B------:R1:W-:Y:S01]  /*32340*/  STL.64 [R1+0x200], R160 ;  /* 0x000200a001007387 */ /* 0x0003e20000100a00 */
[----:B---3--:R-:W-:Y:S02]  /*32350*/  IMAD R92, R92, 0x9e, RZ ;  /* 0x0000009e5c5c7824 */ /* 0x008fe400078e02ff */
[----:B------:R-:W3:Y:S01]  /*32360*/  LDC R95, c[0x0][0x278] ;  /* 0x00009e00ff5f7b82 */ /* 0x000ee20000000800 */
[----:B0-----:R-:W-:Y:S02]  /*32370*/  IMAD R7, R7, 0x97, RZ ;  /* 0x0000009707077824 */ /* 0x001fe400078e02ff */
[----:B------:R-:W-:-:S05]  /*32380*/  IMAD R93, R93, 0xa, RZ ;  /* 0x0000000a5d5d7824 */ /* 0x000fca00078e02ff */
[----:B------:R-:W0:Y:S01]  /*32390*/  LDC R223, c[0x0][0x278] ;  /* 0x00009e00ffdf7b82 */ /* 0x000e220000000800 */
[----:B-1----:R-:W5:Y:S01]  /*323a0*/  LDL.LU.64 R160, [R1+0x1050] ;  /* 0x0010500001a07983 */ /* 0x002f620000300a00 */
[----:B------:R-:W-:-:S03]  /*323b0*/  LEA.HI.X.SX32 R7, R7, R3, 0x1, P6 ;  /* 0x0000000307077211 */ /* 0x000fc600030f0eff */
[----:B------:R1:W-:Y:S01]  /*323c0*/  STL.64 [R1+0x828], R162 ;  /* 0x000828a201007387 */ /* 0x0003e20000100a00 */
[-C--:B------:R-:W-:Y:S02]  /*323d0*/  IADD3 R6, P6, R11, R2.reuse, RZ ;  /* 0x000000020b067210 */ /* 0x080fe40007fde0ff */
[----:B------:R-:W0:Y:S08]  /*323e0*/  LDC R221, c[0x0][0x278] ;  /* 0x00009e00ffdd7b82 */ /* 0x000e300000000800 */
[----:B------:R-:W0:Y:S01]  /*323f0*/  LDC R225, c[0x0][0x278] ;  /* 0x00009e00ffe17b82 */ /* 0x000e220000000800 */
[----:B-1----:R-:W5:Y:S04]  /*32400*/  LDL.LU.64 R162, [R1+0x1048] ;  /* 0x0010480001a27983 */ /* 0x002f680000300a00 */
[----:B------:R1:W-:Y:S03]  /*32410*/  STL [R1+0x820], R156 ;  /* 0x0008209c01007387 */ /* 0x0003e60000100800 */
[----:B------:R-:W4:Y:S01]  /*32420*/  LDC R229, c[0x0][0x278] ;  /* 0x00009e00ffe57b82 */ /* 0x000f220000000800 */
[----:B------:R2:W-:Y:S01]  /*32430*/  STL [R1+0x824], R7 ;  /* 0x0008240701007387 */ /* 0x0005e20000100800 */
[----:B-1----:R-:W-:-:S06]  /*32440*/  IADD3 R156, P5, R10, R2, RZ ;  /* 0x000000020a9c7210 */ /* 0x002fcc0007fbe0ff */
[----:B------:R-:W1:Y:S01]  /*32450*/  LDC R227, c[0x0][0x278] ;  /* 0x00009e00ffe37b82 */ /* 0x000e620000000800 */
[-C--:B------:R-:W-:Y:S02]  /*32460*/  LEA.HI.X.SX32 R157, R4, R3.reuse, 0x1, P5 ;  /* 0x00000003049d7211 */ /* 0x080fe400028f0eff */
[----:B--2---:R-:W-:-:S03]  /*32470*/  LEA.HI.X.SX32 R7, R10, R3, 0x1, P6 ;  /* 0x000000030a077211 */ /* 0x004fc600030f0eff */
[----:B------:R2:W-:Y:S02]  /*32480*/  STL.64 [R1+0x3c0], R156 ;  /* 0x0003c09c01007387 */ /* 0x0005e40000100a00 */
[----:B------:R-:W3:Y:S02]  /*32490*/  LDC R4, c[0x0][0x278] ;  /* 0x00009e00ff047b82 */ /* 0x000ee40000000800 */
[----:B------:R2:W-:Y:S06]  /*324a0*/  STL.64 [R1+0x328], R6 ;  /* 0x0003280601007387 */ /* 0x0005ec0000100a00 */
[----:B------:R-:W0:Y:S01]  /*324b0*/  LDC R10, c[0x0][0x278] ;  /* 0x00009e00ff0a7b82 */ /* 0x000e220000000800 */
[----:B--2---:R-:W-:-:S02]  /*324c0*/  IADD3 R156, P5, R14, R2, RZ ;  /* 0x000000020e9c7210 */ /* 0x004fc40007fbe0ff */
[----:B------:R-:W-:-:S05]  /*324d0*/  IADD3 R6, P6, R159, R2, RZ ;  /* 0x000000029f067210 */ /* 0x000fca0007fde0ff */
[----:B------:R-:W2:Y:S01]  /*324e0*/  LDC R231, c[0x0][0x278] ;  /* 0x00009e00ffe77b82 */ /* 0x000ea20000000800 */
[-C--:B------:R-:W-:Y:S02]  /*324f0*/  LEA.HI.X.SX32 R157, R11, R3.reuse, 0x1, P5 ;  /* 0x000000030b9d7211 */ /* 0x080fe400028f0eff */
[----:B------:R-:W-:-:S05]  /*32500*/  LEA.HI.X.SX32 R7, R14, R3, 0x1, P6 ;  /* 0x000000030e077211 */ /* 0x000fca00030f0eff */
[----:B------:R-:W1:Y:S08]  /*32510*/  LDC R11, c[0x0][0x278] ;  /* 0x00009e00ff0b7b82 */ /* 0x000e700000000800 */
[----:B------:R-:W0:Y:S01]  /*32520*/  LDC R14, c[0x0][0x278] ;  /* 0x00009e00ff0e7b82 */ /* 0x000e220000000800 */
[----:B------:R3:W-:Y:S01]  /*32530*/  STL.64 [R1+0x1f8], R156 ;  /* 0x0001f89c01007387 */ /* 0x0007e20000100a00 */
[----:B------:R-:W-:Y:S01]  /*32540*/  IADD3 R158, P5, R158, R2, RZ ;  /* 0x000000029e9e7210 */ /* 0x000fe20007fbe0ff */
[----:B---3--:R-:W-:-:S05]  /*32550*/  IMAD R4, R4, 0x136, RZ ;  /* 0x0000013604047824 */ /* 0x008fca00078e02ff */
[----:B------:R-:W3:Y:S01]  /*32560*/  LDC R232, c[0x0][0x278] ;  /* 0x00009e00ffe87b82 */ /* 0x000ee20000000800 */
[----:B------:R-:W5:Y:S01]  /*32570*/  LDL.LU.64 R156, [R1+0x1040] ;  /* 0x00104000019c7983 */ /* 0x000f620000300a00 */
[----:B-1----:R-:W-:-:S03]  /*32580*/  IMAD R11, R11, 0x99, RZ ;  /* 0x000000990b0b7824 */ /* 0x002fc600078e02ff */
[----:B------:R1:W-:Y:S03]  /*32590*/  STL.64 [R1+0x818], R6 ;  /* 0x0008180601007387 */ /* 0x0003e60000100a00 */
[----:B------:R-:W3:Y:S01]  /*325a0*/  LDC R235, c[0x0][0x278] ;  /* 0x00009e00ffeb7b82 */ /* 0x000ee20000000800 */
[----:B------:R-:W-:Y:S01]  /*325b0*/  LEA.HI.X.SX32 R159, R11, R3, 0x1, P5 ;  /* 0x000000030b9f7211 */ /* 0x000fe200028f0eff */
[----:B0-----:R-:W-:-:S06]  /*325c0*/  IMAD R14, R14, 0x4d, RZ ;  /* 0x0000004d0e0e7824 */ /* 0x001fcc00078e02ff */
[----:B------:R-:W0:Y:S01]  /*325d0*/  LDC R236, c[0x0][0x278] ;  /* 0x00009e00ffec7b82 */ /* 0x000e220000000800 */
[----:B-1----:R-:W-:Y:S01]  /*325e0*/  IADD3 R6, P6, R15, R2, RZ ;  /* 0x000000020f067210 */ /* 0x002fe20007fde0ff */
[----:B------:R1:W-:Y:S03]  /*325f0*/  STL.64 [R1+0x810], R158 ;  /* 0x0008109e01007387 */ /* 0x0003e60000100a00 */
[----:B------:R-:W-:-:S03]  /*32600*/  LEA.HI.X.SX32 R7, R14, R3, 0x1, P6 ;  /* 0x000000030e077211 */ /* 0x000fc600030f0eff */
[----:B------:R-:W0:Y:S01]  /*32610*/  LDC R237, c[0x0][0x278] ;  /* 0x00009e00ffed7b82 */ /* 0x000e220000000800 */
[----:B-1----:R-:W5:Y:S07]  /*32620*/  LDL.LU.64 R158, [R1+0x1038] ;  /* 0x00103800019e7983 */ /* 0x002f6e0000300a00 */
[----:B------:R-:W1:Y:S01]  /*32630*/  LDC R238, c[0x0][0x278] ;  /* 0x00009e00ffee7b82 */ /* 0x000e620000000800 */
[----:B------:R2:W-:Y:S07]  /*32640*/  STL.64 [R1+0x1f0], R6 ;  /* 0x0001f00601007387 */ /* 0x0005ee0000100a00 */
[----:B------:R-:W1:Y:S01]  /*32650*/  LDC R239, c[0x0][0x278] ;  /* 0x00009e00ffef7b82 */ /* 0x000e620000000800 */
[----:B--2---:R-:W-:-:S07]  /*32660*/  IADD3 R6, P6, R4, R2, RZ ;  /* 0x0000000204067210 */ /* 0x004fce0007fde0ff */
[----:B------:R-:W2:Y:S08]  /*32670*/  LDC R240, c[0x0][0x278] ;  /* 0x00009e00fff07b82 */ /* 0x000eb00000000800 */
[----:B------:R-:W4:Y:S01]  /*32680*/  LDC R4, c[0x0][0x278] ;  /* 0x00009e00ff047b82 */ /* 0x000f220000000800 */
[----:B------:R-:W-:-:S05]  /*32690*/  IMAD R10, R10, 0x134, RZ ;  /* 0x000001340a0a7824 */ /* 0x000fca00078e02ff */
[----:B------:R-:W-:Y:S01]  /*326a0*/  IADD3 R10, P5, R10, R2, RZ ;  /* 0x000000020a0a7210 */ /* 0x000fe20007fbe0ff */
[C---:B------:R-:W-:Y:S01]  /*326b0*/  FMUL R172, R247.reuse, R172 ;  /* 0x000000acf7ac7220 */ /* 0x040fe20000400000 */
[C---:B------:R-:W-:Y:S01]  /*326c0*/  FMUL R173, R247.reuse, R173 ;  /* 0x000000adf7ad7220 */ /* 0x040fe20000400000 */
[----:B------:R-:W-:Y:S01]  /*326d0*/  FMUL R176, R247, R176 ;  /* 0x000000b0f7b07220 */ /* 0x000fe20000400000 */
[----:B------:R-:W-:Y:S01]  /*326e0*/  LEA.HI.X.SX32 R11, R15, R3, 0x1, P5 ;  /* 0x000000030f0b7211 */ /* 0x000fe200028f0eff */
[C---:B------:R-:W-:Y:S01]  /*326f0*/  FMUL R177, R247.reuse, R177 ;  /* 0x000000b1f7b17220 */ /* 0x040fe20000400000 */
[C---:B------:R-:W-:Y:S01]  /*32700*/  FMUL R180, R247.reuse, R180 ;  /* 0x000000b4f7b47220 */ /* 0x040fe20000400000 */
[C---:B------:R-:W-:Y:S01]  /*32710*/  FMUL R181, R247.reuse, R181 ;  /* 0x000000b5f7b57220 */ /* 0x040fe20000400000 */
[C---:B------:R-:W-:Y:S01]  /*32720*/  FMUL R184, R247.reuse, R184 ;  /* 0x000000b8f7b87220 */ /* 0x040fe20000400000 */
[----:B------:R3:W-:Y:S01]  /*32730*/  STL.64 [R1+0x808], R10 ;  /* 0x0008080a01007387 */ /* 0x0007e20000100a00 */
        /* <DEDUP_REMOVED lines=8> */
[----:B----4-:R-:W-:-:S02]  /*327c0*/  IMAD R4, R4, 0x9b, RZ ;  /* 0x0000009b04047824 */ /* 0x010fc400078e02ff */
[C---:B------:R-:W-:Y:S01]  /*327d0*/  FMUL R201, R247.reuse, R201 ;  /* 0x000000c9f7c97220 */ /* 0x040fe20000400000 */
[C---:B------:R-:W-:Y:S01]  /*327e0*/  FMUL R204, R247.reuse, R204 ;  /* 0x000000ccf7cc7220 */ /* 0x040fe20000400000 */
[C---:B------:R-:W-:Y:S01]  /*327f0*/  FMUL R205, R247.reuse, R205 ;  /* 0x000000cdf7cd7220 */ /* 0x040fe20000400000 */
[C---:B------:R-:W-:Y:S01]  /*32800*/  FMUL R208, R247.reuse, R208 ;  /* 0x000000d0f7d07220 */ /* 0x040fe20000400000 */
[----:B------:R-:W-:Y:S01]  /*32810*/  LEA.HI.X.SX32 R7, R4, R3, 0x1, P6 ;  /* 0x0000000304077211 */ /* 0x000fe200030f0eff */
[C---:B------:R-:W-:Y:S01]  /*32820*/  FMUL R209, R247.reuse, R209 ;  /* 0x000000d1f7d17220 */ /* 0x040fe20000400000 */
[----:B------:R-:W4:Y:S03]  /*32830*/  LDC R4, c[0x0][0x278] ;  /* 0x00009e00ff047b82 */ /* 0x000f260000000800 */
        /* <DEDUP_REMOVED lines=10> */
[-C--:B---3--:R-:W-:Y:S01]  /*328e0*/  IADD3 R10, P5, R18, R2.reuse, RZ ;  /* 0x00000002120a7210 */ /* 0x088fe20007fbe0ff */
[----:B------:R-:W-:Y:S01]  /*328f0*/  IMAD R94, R94, 0x14, RZ ;  /* 0x000000145e5e7824 */ /* 0x000fe200078e02ff */
[----:B0-----:R-:W0:Y:S08]  /*32900*/  LDC R7, c[0x0][0x278] ;  /* 0x00009e00ff077b82 */ /* 0x001e300000000800 */
[----:B------:R-:W3:Y:S01]  /*32910*/  LDC R6, c[0x0][0x278] ;  /* 0x00009e00ff067b82 */ /* 0x000ee20000000800 */
[----:B------:R-:W-:Y:S01]  /*32920*/  IADD3 R14, P6, R19, R2, RZ ;  /* 0x00000002130e7210 */ /* 0x000fe20007fde0ff */
[----:B----4-:R-:W-:-:S03]  /*32930*/  IMAD R4, R4, 0x13a, RZ ;  /* 0x0000013a04047824 */ /* 0x010fc600078e02ff */
[----:B------:R-:W-:Y:S02]  /*32940*/  LEA.HI.X.SX32 R15, R18, R3, 0x1, P6 ;  /* 0x00000003120f7211 */ /* 0x000fe400030f0eff */
[----:B------:R-:W-:Y:S01]  /*32950*/  IADD3 R4, P6, R4, R2, RZ ;  /* 0x0000000204047210 */ /* 0x000fe20007fde0ff */
[----:B------:R-:W-:Y:S01]  /*32960*/  IMAD R95, R95, 0x28, RZ ;  /* 0x000000285f5f7824 */ /* 0x000fe200078e02ff */
[----:B------:R-:W4:Y:S01]  /*32970*/  LDC R242, c[0x0][0x278] ;  /* 0x00009e00fff27b82 */ /* 0x000f220000000800 */
[----:B0-----:R-:W-:-:S07]  /*32980*/  IMAD R7, R7, 0x27, RZ ;  /* 0x0000002707077824 */ /* 0x001fce00078e02ff */
[----:B------:R-:W0:Y:S01]  /*32990*/  LDC R247, c[0x0][0x278] ;  /* 0x00009e00fff77b82 */ /* 0x000e220000000800 */
[----:B------:R-:W-:Y:S01]  /*329a0*/  LEA.HI.X.SX32 R11, R7, R3, 0x1, P5 ;  /* 0x00000003070b7211 */ /* 0x000fe200028f0eff */
[----:B---3--:R-:W-:-:S06]  /*329b0*/  IMAD R6, R6, 0x138, RZ ;  /* 0x0000013806067824 */ /* 0x008fcc00078e02ff */
[----:B------:R-:W3:Y:S01]  /*329c0*/  LDC R153, c[0x0][0x278] ;  /* 0x00009e00ff997b82 */ /* 0x000ee20000000800 */
[----:B------:R1:W-:Y:S01]  /*329d0*/  STL.64 [R1+0x320], R10 ;  /* 0x0003200a01007387 */ /* 0x0003e20000100a00 */
[----:B------:R-:W-:-:S03]  /*329e0*/  MOV R18, R4 ;  /* 0x0000000400127202 */ /* 0x000fc60000000f00 */
[----:B------:R-:W-:Y:S01]  /*329f0*/  STL.64 [R1+0x1e8], R14 ;  /* 0x0001e80e01007387 */ /* 0x000fe20000100a00 */
[----:B------:R-:W-:Y:S02]  /*32a00*/  IADD3 R6, P5, R6, R2, RZ ;  /* 0x0000000206067210 */ /* 0x000fe40007fbe0ff */
[----:B------:R-:W3:Y:S01]  /*32a10*/  LDC R151, c[0x0][0x278] ;  /* 0x00009e00ff977b82 */ /* 0x000ee20000000800 */
[----:B------:R2:W-:Y:S01]  /*32a20*/  STL [R1+0x7f0], R4 ;  /* 0x0007f00401007387 */ /* 0x0005e20000100800 */
[----:B------:R-:W-:-:S06]  /*32a30*/  LEA.HI.X.SX32 R7, R19, R3, 0x1, P5 ;  /* 0x0000000313077211 */ /* 0x000fcc00028f0eff */
[----:B-1----:R-:W1:Y:S01]  /*32a40*/  LDC R11, c[0x0][0x278] ;  /* 0x00009e00ff0b7b82 */ /* 0x002e620000000800 */
[----:B------:R-:W-:-:S07]  /*32a50*/  MOV R19, R5 ;  /* 0x0000000500137202 */ /* 0x000fce0000000f00 */
[----:B--2---:R-:W2:Y:S08]  /*32a60*/  LDC R4, c[0x0][0x278] ;  /* 0x00009e00ff047b82 */ /* 0x004eb00000000800 */
[----:B------:R-:W4:Y:S08]  /*32a70*/  LDC R10, c[0x0][0x278] ;  /* 0x00009e00ff0a7b82 */ /* 0x000f300000000800 */
[----:B------:R-:W0:Y:S01]  /*32a80*/  LDC R5, c[0x0][0x278] ;  /* 0x00009e00ff057b82 */ /* 0x000e220000000800 */
[----:B-1----:R-:W-:Y:S01]  /*32a90*/  IMAD R11, R11, 0x9d, RZ ;  /* 0x0000009d0b0b7824 */ /* 0x002fe200078e02ff */
[----:B------:R1:W-:Y:S01]  /*32aa0*/  STL.64 [R1+0x7f8], R6 ;  /* 0x0007f80601007387 */ /* 0x0003e20000100a00 */
[----:B--2---:R-:W-:-:S03]  /*32ab0*/  IMAD R4, R4, 0x4f, RZ ;  /* 0x0000004f04047824 */ /* 0x004fc600078e02ff */
[----:B------:R-:W-:Y:S02]  /*32ac0*/  LEA.HI.X.SX32 R19, R11, R3, 0x1, P6 ;  /* 0x000000030b137211 */ /* 0x000fe400030f0eff */
[----:B------:R-:W2:Y:S01]  /*32ad0*/  LDC R149, c[0x0][0x278] ;  /* 0x00009e00ff957b82 */ /* 0x000ea20000000800 */
[----:B-1----:R-:W-:Y:S01]  /*32ae0*/  IADD3 R6, P5, R92, R2, RZ ;  /* 0x000000025c067210 */ /* 0x002fe20007fbe0ff */
[----:B----4-:R-:W-:-:S03]  /*32af0*/  IMAD R14, R10, 0xbf, RZ ;  /* 0x000000bf0a0e7824 */ /* 0x010fc600078e02ff */
[----:B------:R-:W-:Y:S01]  /*32b00*/  LEA.HI.X.SX32 R7, R4, R3, 0x1, P5 ;  /* 0x0000000304077211 */ /* 0x000fe200028f0eff */
[----:B------:R-:W-:Y:S02]  /*32b10*/  STL [R1+0x7f4], R19 ;  /* 0x0007f41301007387 */ /* 0x000fe40000100800 */
[----:B------:R-:W1:Y:S01]  /*32b20*/  LDC R148, c[0x0][0x278] ;  /* 0x00009e00ff947b82 */ /* 0x000e620000000800 */
[----:B0-----:R-:W-:Y:S01]  /*32b30*/  IMAD R10, R5, 0x13c, RZ ;  /* 0x0000013c050a7824 */ /* 0x001fe200078e02ff */
[----:B------:R0:W-:Y:S06]  /*32b40*/  STL.64 [R1+0x1e0], R6 ;  /* 0x0001e00601007387 */ /* 0x0001ec0000100a00 */
[----:B------:R-:W4:Y:S08]  /*32b50*/  LDC R5, c[0x0][0x278] ;  /* 0x00009e00ff057b82 */ /* 0x000f300000000800 */
[----:B------:R-:W5:Y:S08]  /*32b60*/  LDC R147, c[0x0][0x278] ;  /* 0x00009e00ff937b82 */ /* 0x000f700000000800 */
[----:B0-----:R-:W0:Y:S01]  /*32b70*/  LDC R6, c[0x0][0x278] ;  /* 0x00009e00ff067b82 */ /* 0x001e220000000800 */
[----:B------:R-:W-:-:S07]  /*32b80*/  IADD3 R18, P6, R10, R2, RZ ;  /* 0x000000020a127210 */ /* 0x000fce0007fde0ff */
[----:B------:R-:W3:Y:S01]  /*32b90*/  LDC R10, c[0x0][0x278] ;  /* 0x00009e00ff0a7b82 */ /* 0x000ee20000000800 */
[----:B----4-:R-:W-:Y:S01]  /*32ba0*/  IMAD R5, R5, 0x13e, RZ ;  /* 0x0000013e05057824 */ /* 0x010fe200078e02ff */
[----:B------:R-:W-:-:S04]  /*32bb0*/  LEA.HI.X.SX32 R19, R92, R3, 0x1, P6 ;  /* 0x000000035c137211 */ /* 0x000fc800030f0eff */
[----:B------:R-:W-:Y:S01]  /*32bc0*/  IADD3 R4, P5, R5, R2, RZ ;  /* 0x0000000205047210 */ /* 0x000fe20007fbe0ff */
[----:B------:R-:W-:Y:S01]  /*32bd0*/  STL.64 [R1+0x7e8], R18 ;  /* 0x0007e81201007387 */ /* 0x000fe20000100a00 */
[----:B------:R-:W4:Y:S01]  /*32be0*/  LDC R141, c[0x0][0x278] ;  /* 0x00009e00ff8d7b82 */ /* 0x000f220000000800 */
[----:B0-----:R-:W-:-:S07]  /*32bf0*/  IMAD R11, R6, 0x9f, RZ ;  /* 0x0000009f060b7824 */ /* 0x001fce00078e02ff */
[----:B------:R-:W0:Y:S01]  /*32c00*/  LDC R143, c[0x0][0x278] ;  /* 0x00009e00ff8f7b82 */ /* 0x000e220000000800 */
[-C--:B------:R-:W-:Y:S02]  /*32c10*/  LEA.HI.X.SX32 R5, R11, R3.reuse, 0x1, P5 ;  /* 0x000000030b057211 */ /* 0x080fe400028f0eff */
[----:B------:R-:W-:Y:S02]  /*32c20*/  IADD3 R6, P6, R93, R2, RZ ;  /* 0x000000025d067210 */ /* 0x000fe40007fde0ff */
[----:B---3--:R-:W-:Y:S01]  /*32c30*/  LEA R10, R10, R10, 0x2 ;  /* 0x0000000a0a0a7211 */ /* 0x008fe200078e10ff */
[----:B------:R3:W-:Y:S02]  /*32c40*/  STL.64 [R1+0x7e0], R4 ;  /* 0x0007e00401007387 */ /* 0x0007e40000100a00 */
[----:B------:R-:W1:Y:S01]  /*32c50*/  LDC R146, c[0x0][0x278] ;  /* 0x00009e00ff927b82 */ /* 0x000e620000000800 */
[----:B------:R-:W-:-:S07]  /*32c60*/  LEA.HI.X.SX32 R7, R10, R3, 0x1, P6 ;  /* 0x000000030a077211 */ /* 0x000fce00030f0eff */
[----:B------:R-:W1:Y:S01]  /*32c70*/  LDC R129, c[0x0][0x278] ;  /* 0x00009e00ff817b82 */ /* 0x000e620000000800 */
[----:B---3--:R-:W-:-:S04]  /*32c80*/  IADD3 R4, P5, R94, R2, RZ ;  /* 0x000000025e047210 */ /* 0x008fc80007fbe0ff */
[-C--:B------:R-:W-:Y:S01]  /*32c90*/  LEA.HI.X.SX32 R5, R93, R3.reuse, 0x1, P5 ;  /* 0x000000035d057211 */ /* 0x080fe200028f0eff */
[----:B------:R-:W-:Y:S01]  /*32ca0*/  STL.64 [R1+0x430], R6 ;  /* 0x0004300601007387 */ /* 0x000fe20000100a00 */
[----:B------:R-:W-:Y:S01]  /*32cb0*/  IADD3 R10, P6, R95, R2, RZ ;  /* 0x000000025f0a7210 */ /* 0x000fe20007fde0ff */
[----:B------:R-:W-:Y:S01]  /*32cc0*/  IMAD R223, R223, 0xa0, RZ ;  /* 0x000000a0dfdf7824 */ /* 0x000fe200078e02ff */
[----:B------:R-:W3:Y:S01]  /*32cd0*/  LDC R93, c[0x0][0x278] ;  /* 0x00009e00ff5d7b82 */ /* 0x000ee20000000800 */
[----:B------:R2:W-:Y:S07]  /*32ce0*/  STL.64 [R1+0x408], R4 ;  /* 0x0004080401007387 */ /* 0x0005ee0000100a00 */
[----:B------:R-:W1:Y:S08]  /*32cf0*/  LDC R152, c[0x0][0x278] ;  /* 0x00009e00ff987b82 */ /* 0x000e700000000800 */
[----:B--2---:R-:W2:Y:S01]  /*32d00*/  LDC R5, c[0x0][0x278] ;  /* 0x00009e00ff057b82 */ /* 0x004ea20000000800 */
[----:B------:R-:W-:-:S07]  /*32d10*/  LEA.HI.X.SX32 R11, R94, R3, 0x1, P6 ;  /* 0x000000035e0b7211 */ /* 0x000fce00030f0eff */
[----:B------:R-:W5:Y:S01]  /*32d20*/  LDC R4, c[0x0][0x278] ;  /* 0x00009e00ff047b82 */ /* 0x000f620000000800 */
[----:B------:R-:W-:Y:S01]  /*32d30*/  IMAD R221, R221, 0x50, RZ ;  /* 0x00000050dddd7824 */ /* 0x000fe200078e02ff */
[----:B------:R4:W-:Y:S06]  /*32d40*/  STL.64 [R1+0x3b8], R10 ;  /* 0x0003b80a01007387 */ /* 0x0009ec0000100a00 */
[----:B------:R-:W1:Y:S01]  /*32d50*/  LDC R133, c[0x0][0x278] ;  /* 0x00009e00ff857b82 */ /* 0x000e620000000800 */
[----:B----4-:R-:W-:Y:S01]  /*32d60*/  IADD3 R10, P6, R223, R2, RZ ;  /* 0x00000002df0a7210 */ /* 0x010fe20007fde0ff */
[----:B--2---:R-:W-:-:S06]  /*32d70*/  IMAD R5, R5, 0x142, RZ ;  /* 0x0000014205057824 */ /* 0x004fcc00078e02ff */
[----:B------:R-:W2:Y:S01]  /*32d80*/  LDC R125, c[0x0][0x278] ;  /* 0x00009e00ff7d7b82 */ /* 0x000ea20000000800 */
[----:B------:R-:W-:Y:S02]  /*32d90*/  LEA.HI.X.SX32 R11, R221, R3, 0x1, P6 ;  /* 0x00000003dd0b7211 */ /* 0x000fe400030f0eff */
[----:B------:R-:W-:-:S05]  /*32da0*/  IADD3 R18, P6, R5, R2, RZ ;  /* 0x0000000205127210 */ /* 0x000fca0007fde0ff */
[----:B------:R-:W4:Y:S01]  /*32db0*/  LDC R5, c[0x0][0x278] ;  /* 0x00009e00ff057b82 */ /* 0x000f220000000800 */
[----:B------:R-:W-:Y:S01]  /*32dc0*/  IADD3 R6, P5, R221, R2, RZ ;  /* 0x00000002dd067210 */ /* 0x000fe20007fbe0ff */
[----:B-----5:R-:W-:-:S03]  /*32dd0*/  IMAD R4, R4, 0x140, RZ ;  /* 0x0000014004047824 */ /* 0x020fc600078e02ff */
[----:B------:R-:W-:-:S03]  /*32de0*/  LEA.HI.X.SX32 R7, R95, R3, 0x1, P5 ;  /* 0x000000035f077211 */ /* 0x000fc600028f0eff */
[----:B------:R-:W5:Y:S02]  /*32df0*/  LDC R117, c[0x0][0x278] ;  /* 0x00009e00ff757b82 */ /* 0x000f640000000800 */
[----:B------:R0:W-:Y:S04]  /*32e00*/  STL.64 [R1+0x318], R6 ;  /* 0x0003180601007387 */ /* 0x0001e80000100a00 */
[----:B------:R-:W-:Y:S02]  /*32e10*/  STL.64 [R1+0x1d8], R10 ;  /* 0x0001d80a01007387 */ /* 0x000fe40000100a00 */
[----:B------:R-:W5:Y:S01]  /*32e20*/  LDC R121, c[0x0][0x278] ;  /* 0x00009e00ff797b82 */ /* 0x000f620000000800 */
[----:B0-----:R-:W-:Y:S01]  /*32e30*/  IADD3 R6, P5, R4, R2, RZ ;  /* 0x0000000204067210 */ /* 0x001fe20007fbe0ff */
[----:B------:R-:W-:-:S06]  /*32e40*/  IMAD R225, R225, 0xa2, RZ ;  /* 0x000000a2e1e17824 */ /* 0x000fcc00078e02ff */
[----:B------:R-:W0:Y:S01]  /*32e50*/  LDC R4, c[0x0][0x278] ;  /* 0x00009e00ff047b82 */ /* 0x000e220000000800 */
[----:B------:R-:W-:-:S05]  /*32e60*/  LEA.HI.X.SX32 R7, R223, R3, 0x1, P5 ;  /* 0x00000003df077211 */ /* 0x000fca00028f0eff */
[----:B------:R4:W-:Y:S01]  /*32e70*/  STL.64 [R1+0x7d8], R6 ;  /* 0x0007d80601007387 */ /* 0x0009e20000100a00 */
[----:B------:R-:W-:Y:S01]  /*32e80*/  IMAD R229, R229, 0xa4, RZ ;  /* 0x000000a4e5e57824 */ /* 0x000fe200078e02ff */
[----:B------:R-:W1:Y:S08]  /*32e90*/  LDC R223, c[0x0][0x278] ;  /* 0x00009e00ffdf7b82 */ /* 0x000e700000000800 */
[----:B------:R-:W5:Y:S01]  /*32ea0*/  LDC R115, c[0x0][0x278] ;  /* 0x00009e00ff737b82 */ /* 0x000f620000000800 */
[----:B----4-:R-:W-:-:S07]  /*32eb0*/  IMAD R7, R5, 0xa1, RZ ;  /* 0x000000a105077824 */ /* 0x010fce00078e02ff */
[----:B------:R-:W4:Y:S01]  /*32ec0*/  LDC R5, c[0x0][0x278] ;  /* 0x00009e00ff057b82 */ /* 0x000f220000000800 */
[----:B------:R-:W-:Y:S01]  /*32ed0*/  IADD3 R10, P5, R225, R2, RZ ;  /* 0x00000002e10a7210 */ /* 0x000fe20007fbe0ff */
[----:B0-----:R-:W-:-:S06]  /*32ee0*/  IMAD R6, R4, 0x144, RZ ;  /* 0x0000014404067824 */ /* 0x001fcc00078e02ff */
[----:B------:R-:W0:Y:S08]  /*32ef0*/  LDC R4, c[0x0][0x278] ;  /* 0x00009e00ff047b82 */ /* 0x000e300000000800 */
[----:B------:R-:W5:Y:S01]  /*32f00*/  LDC R111, c[0x0][0x278] ;  /* 0x00009e00ff6f7b82 */ /* 0x000f620000000800 */
[----:B----4-:R-:W-:-:S07]  /*32f10*/  IMAD R5, R5, 0x51, RZ ;  /* 0x0000005105057824 */ /* 0x010fce00078e02ff */
[----:B------:R-:W4:Y:S01]  /*32f20*/  LDC R105, c[0x0][0x278] ;  /* 0x00009e00ff697b82 */ /* 0x000f220000000800 */
[----:B------:R-:W-:-:S07]  /*32f30*/  LEA.HI.X.SX32 R11, R5, R3, 0x1, P5 ;  /* 0x00000003050b7211 */ /* 0x000fce00028f0eff */
[----:B------:R-:W3:Y:S01]  /*32f40*/  LDC R5, c[0x0][0x278] ;  /* 0x00009e00ff057b82 */ /* 0x000ee20000000800 */
[----:B------:R-:W-:Y:S01]  /*32f50*/  LEA.HI.X.SX32 R19, R7, R3, 0x1, P6 ;  /* 0x0000000307137211 */ /* 0x000fe200030f0eff */
[----:B0-----:R-:W-:-:S04]  /*32f60*/  IMAD R4, R4, 0x146, RZ ;  /* 0x0000014604047824 */ /* 0x001fc800078e02ff */
[----:B------:R-:W-:Y:S02]  /*32f70*/  STL.64 [R1+0x7d0], R18 ;  /* 0x0007d01201007387 */ /* 0x000fe40000100a00 */
[----:B------:R-:W0:Y:S08]  /*32f80*/  LDC R101, c[0x0][0x278] ;  /* 0x00009e00ff657b82 */ /* 0x000e300000000800 */
[----:B------:R-:W0:Y:S01]  /*32f90*/  LDC R97, c[0x0][0x278] ;  /* 0x00009e00ff617b82 */ /* 0x000e220000000800 */
[----:B---3--:R-:W-:-:S07]  /*32fa0*/  IMAD R15, R5, 0xa3, RZ ;  /* 0x000000a3050f7824 */ /* 0x008fce00078e02ff */
[----:B------:R-:W3:Y:S08]  /*32fb0*/  LDC R155, c[0x0][0x278] ;  /* 0x00009e00ff9b7b82 */ /* 0x000ef00000000800 */
[----:B------:R-:W2:Y:S01]  /*32fc0*/  LDC R5, c[0x0][0x278] ;  /* 0x00009e00ff057b82 */ /* 0x000ea20000000800 */
[----:B------:R1:W-:Y:S07]  /*32fd0*/  STL.64 [R1+0x1d0], R10 ;  /* 0x0001d00a01007387 */ /* 0x0003ee0000100a00 */
[----:B------:R-:W3:Y:S01]  /*32fe0*/  LDC R25, c[0x0][0x278] ;  /* 0x00009e00ff197b82 */ /* 0x000ee20000000800 */
[----:B-1----:R-:W-:-:S02]  /*32ff0*/  IADD3 R10, P5, R4, R2, RZ ;  /* 0x00000002040a7210 */ /* 0x002fc40007fbe0ff */
[----:B------:R-:W-:-:S05]  /*33000*/  IADD3 R6, P6, R6, R2, RZ ;  /* 0x0000000206067210 */ /* 0x000fca0007fde0ff */
[----:B------:R-:W1:Y:S01]  /*33010*/  LDC R4, c[0x0][0x278] ;  /* 0x00009e00ff047b82 */ /* 0x000e620000000800 */
[----:B------:R-:W-:Y:S01]  /*33020*/  LEA.HI.X.SX32 R11, R15, R3, 0x1, P5 ;  /* 0x000000030f0b7211 */ /* 0x000fe200028f0eff */
[----:B--2---:R-:W-:-:S06]  /*33030*/  IMAD R15, R5, 0x29, RZ ;  /* 0x00000029050f7824 */ /* 0x004fcc00078e02ff */
[----:B------:R-:W2:Y:S08]  /*33040*/  LDC R154, c[0x0][0x278] ;  /* 0x00009e00ff9a7b82 */ /* 0x000eb00000000800 */
[----:B------:R-:W5:Y:S01]  /*33050*/  LDC R5, c[0x0][0x278] ;  /* 0x00009e00ff057b82 */ /* 0x000f620000000800 */
[----:B------:R-:W-:Y:S01]  /*33060*/  LEA.HI.X.SX32 R7, R225, R3, 0x1, P6 ;  /* 0x00000003e1077211 */ /* 0x000fe200030f0eff */
[----:B------:R-:W-:-:S04]  /*33070*/  IMAD R227, R227, 0x52, RZ ;  /* 0x00000052e3e37824 */ /* 0x000fc800078e02ff */
[----:B------:R-:W-:Y:S02]  /*33080*/  STL.64 [R1+0x7c8], R6 ;  /* 0x0007c80601007387 */ /* 0x000fe40000100a00 */
[----:B------:R-:W2:Y:S02]  /*33090*/  LDC R150, c[0x0][0x278] ;  /* 0x00009e00ff967b82 */ /* 0x000ea40000000800 */
[----:B------:R4:W-:Y:S06]  /*330a0*/  STL.64 [R1+0x7c0], R10 ;  /* 0x0007c00a01007387 */ /* 0x0009ec0000100a00 */
[----:B------:R-:W2:Y:S01]  /*330b0*/  LDC R85, c[0x0][0x278] ;  /* 0x00009e00ff557b82 */ /* 0x000ea20000000800 */
[----:B----4-:R-:W-:Y:S01]  /*330c0*/  IADD3 R10, P5, R229, R2, RZ ;  /* 0x00000002e50a7210 */ /* 0x010fe20007fbe0ff */
[----:B-----5:R-:W-:-:S06]  /*330d0*/  IMAD R5, R5, 0x14a, RZ ;  /* 0x0000014a05057824 */ /* 0x020fcc00078e02ff */
[----:B------:R-:W4:Y:S01]  /*330e0*/  LDC R81, c[0x0][0x278] ;  /* 0x00009e00ff517b82 */ /* 0x000f220000000800 */
[----:B------:R-:W-:Y:S02]  /*330f0*/  LEA.HI.X.SX32 R11, R227, R3, 0x1, P5 ;  /* 0x00000003e30b7211 */ /* 0x000fe400028f0eff */
[----:B------:R-:W-:-:S05]  /*33100*/  IADD3 R18, P5, R5, R2, RZ ;  /* 0x0000000205127210 */ /* 0x000fca0007fbe0ff */
[----:B------:R-:W5:Y:S01]  /*33110*/  LDC R5, c[0x0][0x278] ;  /* 0x00009e00ff057b82 */ /* 0x000f620000000800 */
[----:B------:R-:W-:Y:S01]  /*33120*/  IADD3 R6, P6, R227, R2, RZ ;  /* 0x00000002e3067210 */ /* 0x000fe20007fde0ff */
[----:B-1----:R-:W-:-:S03]  /*33130*/  IMAD R4, R4, 0x148, RZ ;  /* 0x0000014804047824 */ /* 0x002fc600078e02ff */
[----:B------:R-:W-:-:S03]  /*33140*/  LEA.HI.X.SX32 R7, R15, R3, 0x1, P6 ;  /* 0x000000030f077211 */ /* 0x000fc600030f0eff */
[----:B------:R-:W1:Y:S02]  /*33150*/  LDC R77, c[0x0][0x278] ;  /* 0x00009e00ff4d7b82 */ /* 0x000e640000000800 */
[----:B------:R0:W-:Y:S06]  /*33160*/  STL.64 [R1+0x310], R6 ;  /* 0x0003100601007387 */ /* 0x0001ec0000100a00 */
[----:B------:R-:W1:Y:S01]  /*33170*/  LDC R144, c[0x0][0x278] ;  /* 0x00009e00ff907b82 */ /* 0x000e620000000800 */
[----:B0-----:R-:W-:-:S07]  /*33180*/  IADD3 R6, P6, R4, R2, RZ ;  /* 0x0000000204067210 */ /* 0x001fce0007fde0ff */
[----:B------:R-:W0:Y:S01]  /*33190*/  LDC R4, c[0x0][0x278] ;  /* 0x00009e00ff047b82 */ /* 0x000e220000000800 */
[----:B-----5:R-:W-:Y:S01]  /*331a0*/  IMAD R15, R5, 0xc5, RZ ;  /* 0x000000c5050f7824 */ /* 0x020fe200078e02ff */
[----:B------:R-:W-:Y:S01]  /*331b0*/  LEA.HI.X.SX32 R7, R229, R3, 0x1, P6 ;  /* 0x00000003e5077211 */ /* 0x000fe200030f0eff */
[----:B------:R-:W-:Y:S05]  /*331c0*/  STL.64 [R1+0x1c8], R10 ;  /* 0x0001c80a01007387 */ /* 0x000fea0000100a00 */
[----:B------:R-:W5:Y:S01]  /*331d0*/  LDC R5, c[0x0][0x278] ;  /* 0x00009e00ff057b82 */ /* 0x000f620000000800 */
[----:B------:R3:W-:Y:S07]  /*331e0*/  STL.64 [R1+0x7b8], R6 ;  /* 0x0007b80601007387 */ /* 0x0007ee0000100a00 */
[----:B------:R-:W1:Y:S08]  /*331f0*/  LDC R73, c[0x0][0x278] ;  /* 0x00009e00ff497b82 */ /* 0x000e700000000800 */
[----:B---3--:R-:W3:Y:S01]  /*33200*/  LDC R6, c[0x0][0x278] ;  /* 0x00009e00ff067b82 */ /* 0x008ee20000000800 */
[----:B0-----:R-:W-:-:S05]  /*33210*/  IMAD R7, R4, 0xa5, RZ ;  /* 0x000000a504077824 */ /* 0x001fca00078e02ff */
[----:B------:R-:W-:Y:S02]  /*33220*/  LEA.HI.X.SX32 R19, R7, R3, 0x1, P5 ;  /* 0x0000000307137211 */ /* 0x000fe400028f0eff */
[----:B------:R-:W0:Y:S01]  /*33230*/  LDC R4, c[0x0][0x278] ;  /* 0x00009e00ff047b82 */ /* 0x000e220000000800 */
[----:B-----5:R-:W-:Y:S02]  /*33240*/  IMAD R5, R5, 0x14c, RZ ;  /* 0x0000014c05057824 */ /* 0x020fe400078e02ff */
[----:B------:R3:W-:Y:S01]  /*33250*/  STL.64 [R1+0x7b0], R18 ;  /* 0x0007b01201007387 */ /* 0x0007e20000100a00 */
[----:B------:R-:W-:-:S04]  /*33260*/  IMAD R231, R231, 0xa6, RZ ;  /* 0x000000a6e7e77824 */ /* 0x000fc800078e02ff */
[----:B------:R-:W5:Y:S01]  /*33270*/  LDC R69, c[0x0][0x278] ;  /* 0x00009e00ff457b82 */ /* 0x000f620000000800 */
[----:B---3--:R-:W-:Y:S01]  /*33280*/  IMAD R18, R6, 0x53, RZ ;  /* 0x0000005306127824 */ /* 0x008fe200078e02ff */
[----:B------:R-:W-:-:S06]  /*33290*/  IADD3 R6, P5, R5, R2, RZ ;  /* 0x0000000205067210 */ /* 0x000fcc0007fbe0ff */
[----:B------:R-:W3:Y:S08]  /*332a0*/  LDC R65, c[0x0][0x278] ;  /* 0x00009e00ff417b82 */ /* 0x000ef00000000800 */
[----:B------:R-:W2:Y:S01]  /*332b0*/  LDC R5, c[0x0][0x278] ;  /* 0x00009e00ff057b82 */ /* 0x000ea20000000800 */
[----:B------:R-:W-:Y:S01]  /*332c0*/  IADD3 R10, P6, R231, R2, RZ ;  /* 0x00000002e70a7210 */ /* 0x000fe20007fde0ff */
[----:B0-----:R-:W-:-:S03]  /*332d0*/  IMAD R4, R4, 0x14e, RZ ;  /* 0x0000014e04047824 */ /* 0x001fc600078e02ff */
[----:B------:R-:W-:-:S03]  /*332e0*/  LEA.HI.X.SX32 R11, R18, R3, 0x1, P6 ;  /* 0x00000003120b7211 */ /* 0x000fc600030f0eff */
[----:B------:R-:W0:Y:S02]  /*332f0*/  LDC R57, c[0x0][0x278] ;  /* 0x00009e00ff397b82 */ /* 0x000e240000000800 */
[----:B------:R4:W-:Y:S06]  /*33300*/  STL.64 [R1+0x1c0], R10 ;  /* 0x0001c00a01007387 */ /* 0x0009ec0000100a00 */
[----:B------:R-:W0:Y:S01]  /*33310*/  LDC R53, c[0x0][0x278] ;  /* 0x00009e00ff357b82 */ /* 0x000e220000000800 */
[----:B----4-:R-:W-:Y:S01]  /*33320*/  IADD3 R10, P6, R4, R2, RZ ;  /* 0x00000002040a7210 */ /* 0x010fe20007fde0ff */
[----:B--2---:R-:W-:-:S06]  /*33330*/  IMAD R4, R5, 0xa7, RZ ;  /* 0x000000a705047824 */ /* 0x004fcc00078e02ff */
[----:B------:R-:W2:Y:S08]  /*33340*/  LDC R45, c[0x0][0x278] ;  /* 0x00009e00ff2d7b82 */ /* 0x000eb00000000800 */
[----:B------:R-:W4:Y:S01]  /*33350*/  LDC R5, c[0x0][0x278] ;  /* 0x00009e00ff057b82 */ /* 0x000f220000000800 */
[-C--:B------:R-:W-:Y:S01]  /*33360*/  LEA.HI.X.SX32 R7, R231, R3.reuse, 0x1, P5 ;  /* 0x00000003e7077211 */ /* 0x080fe200028f0eff */
[----:B------:R-:W-:Y:S01]  /*33370*/  IMAD R232, R232, 0x2a, RZ ;  /* 0x0000002ae8e87824 */ /* 0x000fe200078e02ff */
[----:B------:R-:W-:-:S03]  /*33380*/  LEA.HI.X.SX32 R11, R4, R3, 0x1, P6 ;  /* 0x00000003040b7211 */ /* 0x000fc600030f0eff */
[----:B------:R1:W-:Y:S02]  /*33390*/  STL.64 [R1+0x7a8], R6 ;  /* 0x0007a80601007387 */ /* 0x0003e40000100a00 */
[----:B------:R-:W2:Y:S08]  /*333a0*/  LDC R41, c[0x0][0x278] ;  /* 0x00009e00ff297b82 */ /* 0x000eb00000000800 */
[----:B------:R-:W2:Y:S01]  /*333b0*/  LDC R37, c[0x0][0x278] ;  /* 0x00009e00ff257b82 */ /* 0x000ea20000000800 */
[----:B-1----:R-:W-:Y:S01]  /*333c0*/  IADD3 R6, P5, R232, R2, RZ ;  /* 0x00000002e8067210 */ /* 0x002fe20007fbe0ff */
[----:B----4-:R-:W-:-:S06]  /*333d0*/  IMAD R4, R5, 0x15, RZ ;  /* 0x0000001505047824 */ /* 0x010fcc00078e02ff */
[----:B------:R-:W1:Y:S01]  /*333e0*/  LDC R35, c[0x0][0x278] ;  /* 0x00009e00ff237b82 */ /* 0x000e620000000800 */
[----:B------:R-:W-:-:S07]  /*333f0*/  LEA.HI.X.SX32 R7, R4, R3, 0x1, P5 ;  /* 0x0000000304077211 */ /* 0x000fce00028f0eff */
[----:B------:R-:W4:Y:S08]  /*33400*/  LDC R5, c[0x0][0x278] ;  /* 0x00009e00ff057b82 */ /* 0x000f300000000800 */
[----:B------:R-:W5:Y:S01]  /*33410*/  LDC R4, c[0x0][0x278] ;  /* 0x00009e00ff047b82 */ /* 0x000f620000000800 */
[----:B------:R-:W-:Y:S01]  /*33420*/  IMAD R235, R235, 0x54, RZ ;  /* 0x00000054ebeb7824 */ /* 0x000fe200078e02ff */
[----:B------:R-:W-:Y:S04]  /*33430*/  STL.64 [R1+0x7a0], R10 ;  /* 0x0007a00a01007387 */ /* 0x000fe80000100a00 */
[----:B------:R-:W-:Y:S01]  /*33440*/  IADD3 R18, P6, R235, R2, RZ ;  /* 0x00000002eb127210 */ /* 0x000fe20007fde0ff */
[----:B------:R5:W-:Y:S01]  /*33450*/  STL.64 [R1+0x3b0], R6 ;  /* 0x0003b00601007387 */ /* 0x000be20000100a00 */
[----:B------:R-:W-:Y:S01]  /*33460*/  IMAD R236, R236, 0xa8, RZ ;  /* 0x000000a8ecec7824 */ /* 0x000fe200078e02ff */
[----:B------:R-:W1:Y:S01]  /*33470*/  LDC R31, c[0x0][0x278] ;  /* 0x00009e00ff1f7b82 */ /* 0x000e620000000800 */
[----:B------:R-:W-:Y:S01]  /*33480*/  LEA.HI.X.SX32 R19, R232, R3, 0x1, P6 ;  /* 0x00000003e8137211 */ /* 0x000fe200030f0eff */
[----:B----4-:R-:W-:-:S06]  /*33490*/  IMAD R5, R5, 0x150, RZ ;  /* 0x0000015005057824 */ /* 0x010fcc00078e02ff */
[----:B------:R-:W4:Y:S01]  /*334a0*/  LDC R145, c[0x0][0x278] ;  /* 0x00009e00ff917b82 */ /* 0x000f220000000800 */
[----:B-----5:R-:W-:Y:S01]  /*334b0*/  IMAD R6, R4, 0x152, RZ ;  /* 0x0000015204067824 */ /* 0x020fe200078e02ff */
[----:B------:R-:W-:-:S06]  /*334c0*/  IADD3 R4, P6, R5, R2, RZ ;  /* 0x0000000205047210 */ /* 0x000fcc0007fde0ff */
[----:B------:R-:W5:Y:S01]  /*334d0*/  LDC R7, c[0x0][0x278] ;  /* 0x00009e00ff077b82 */ /* 0x000f620000000800 */
[C---:B------:R-:W-:Y:S01]  /*334e0*/  LEA.HI.X.SX32 R5, R236.reuse, R3, 0x1, P6 ;  /* 0x00000003ec057211 */ /* 0x040fe200030f0eff */
[----:B------:R-:W-:Y:S01]  /*334f0*/  STL.64 [R1+0x308], R18 ;  /* 0x0003081201007387 */ /* 0x000fe20000100a00 */
[----:B------:R-:W-:-:S03]  /*33500*/  IADD3 R10, P5, R236, R2, RZ ;  /* 0x00000002ec0a7210 */ /* 0x000fc60007fbe0ff */
[----:B------:R3:W-:Y:S01]  /*33510*/  STL.64 [R1+0x798], R4 ;  /* 0x0007980401007387 */ /* 0x0007e20000100a00 */
[----:B------:R-:W-:Y:S01]  /*33520*/  LEA.HI.X.SX32 R11, R235, R3, 0x1, P5 ;  /* 0x00000003eb0b7211 */ /* 0x000fe200028f0eff */
[----:B------:R-:W4:Y:S08]  /*33530*/  LDC R245, c[0x0][0x278] ;  /* 0x00009e00fff57b82 */ /* 0x000f300000000800 */
[----:B------:R-:W4:Y:S08]  /*33540*/  LDC R140, c[0x0][0x278] ;  /* 0x00009e00ff8c7b82 */ /* 0x000f300000000800 */
[----:B---3--:R-:W3:Y:S01]  /*33550*/  LDC R4, c[0x0][0x278] ;  /* 0x00009e00ff047b82 */ /* 0x008ee20000000800 */
[----:B------:R0:W-:Y:S07]  /*33560*/  STL.64 [R1+0x1b8], R10 ;  /* 0x0001b80a01007387 */ /* 0x0001ee0000100a00 */
[----:B------:R-:W2:Y:S08]  /*33570*/  LDC R5, c[0x0][0x278] ;  /* 0x00009e00ff057b82 */ /* 0x000eb00000000800 */
[----:B0-----:R-:W0:Y:S01]  /*33580*/  LDC R10, c[0x0][0x278] ;  /* 0x00009e00ff0a7b82 */ /* 0x001e220000000800 */
[----:B------:R-:W-:Y:S01]  /*33590*/  IADD3 R18, P5, R6, R2, RZ ;  /* 0x0000000206127210 */ /* 0x000fe20007fbe0ff */
[----:B---3--:R-:W-:-:S06]  /*335a0*/  IMAD R11, R4, 0xa9, RZ ;  /* 0x000000a9040b7824 */ /* 0x008fcc00078e02ff */
[----:B------:R-:W3:Y:S01]  /*335b0*/  LDC R137, c[0x0][0x278] ;  /* 0x00009e00ff897b82 */ /* 0x000ee20000000800 */
[----:B------:R-:W-:Y:S01]  /*335c0*/  LEA.HI.X.SX32 R19, R11, R3, 0x1, P5 ;  /* 0x000000030b137211 */ /* 0x000fe200028f0eff */
[----:B--2---:R-:W-:-:S06]  /*335d0*/  IMAD R5, R5, 0x154, RZ ;  /* 0x0000015405057824 */ /* 0x004fcc00078e02ff */
[----:B------:R-:W2:Y:S01]  /*335e0*/  LDC R4, c[0x0][0x278] ;  /* 0x00009e00ff047b82 */ /* 0x000ea20000000800 */
[----:B------:R0:W-:Y:S01]  /*335f0*/  STL.64 [R1+0x790], R18 ;  /* 0x0007901201007387 */ /* 0x0001e20000100a00 */
[----:B------:R-:W-:-:S06]  /*33600*/  IMAD R237, R237, 0xaa, RZ ;  /* 0x000000aaeded7824 */ /* 0x000fcc00078e02ff */
[----:B------:R-:W3:Y:S01]  /*33610*/  LDC R136, c[0x0][0x278] ;  /* 0x00009e00ff887b82 */ /* 0x000ee20000000800 */
[----:B0-----:R-:W-:Y:S01]  /*33620*/  IMAD R18, R10, 0x55, RZ ;  /* 0x000000550a127824 */ /* 0x001fe200078e02ff */
[----:B------:R-:W-:-:S06]  /*33630*/  IADD3 R10, P5, R5, R2, RZ ;  /* 0x00000002050a7210 */ /* 0x000fcc0007fbe0ff */
[----:B------:R-:W0:Y:S01]  /*33640*/  LDC R5, c[0x0][0x278] ;  /* 0x00009e00ff057b82 */ /* 0x000e220000000800 */
[----:B------:R-:W-:Y:S01]  /*33650*/  IADD3 R6, P6, R237, R2, RZ ;  /* 0x00000002ed067210 */ /* 0x000fe20007fde0ff */
[----:B-----5:R-:W-:-:S03]  /*33660*/  IMAD R231, R7, 0xc7, RZ ;  /* 0x000000c707e77824 */ /* 0x020fc600078e02ff */
[-C--:B------:R-:W-:Y:S01]  /*33670*/  LEA.HI.X.SX32 R7, R18, R3.reuse, 0x1, P6 ;  /* 0x0000000312077211 */ /* 0x080fe200030f0eff */
[----:B--2---:R-:W-:Y:S01]  /*33680*/  IMAD R4, R4, 0x156, RZ ;  /* 0x0000015604047824 */ /* 0x004fe200078e02ff */
[----:B------:R-:W-:-:S03]  /*33690*/  LEA.HI.X.SX32 R11, R237, R3, 0x1, P5 ;  /* 0x00000003ed0b7211 */ /* 0x000fc600028f0eff */
[----:B------:R2:W-:Y:S01]  /*336a0*/  STL.64 [R1+0x1b0], R6 ;  /* 0x0001b00601007387 */ /* 0x0005e20000100a00 */
[----:B------:R-:W-:Y:S01]  /*336b0*/  IMAD R238, R238, 0x56, RZ ;  /* 0x00000056eeee7824 */ /* 0x000fe200078e02ff */
[----:B------:R-:W5:Y:S08]  /*336c0*/  LDC R18, c[0x0][0x278] ;  /* 0x00009e00ff127b82 */ /* 0x000f700000000800 */
[----:B------:R-:W3:Y:S01]  /*336d0*/  LDC R142, c[0x0][0x278] ;  /* 0x00009e00ff8e7b82 */ /* 0x000ee20000000800 */
[----:B--2---:R-:W-:Y:S01]  /*336e0*/  IADD3 R6, P6, R4, R2, RZ ;  /* 0x0000000204067210 */ /* 0x004fe20007fde0ff */
[----:B0-----:R-:W-:-:S06]  /*336f0*/  IMAD R4, R5, 0xab, RZ ;  /* 0x000000ab05047824 */ /* 0x001fcc00078e02ff */
[----:B------:R-:W0:Y:S01]  /*33700*/  LDC R5, c[0x0][0x278] ;  /* 0x00009e00ff057b82 */ /* 0x000e220000000800 */
[----:B------:R-:W-:Y:S01]  /*33710*/  LEA.HI.X.SX32 R7, R4, R3, 0x1, P6 ;  /* 0x0000000304077211 */ /* 0x000fe200030f0eff */
[----:B------:R2:W-:Y:S04]  /*33720*/  STL.64 [R1+0x788], R10 ;  /* 0x0007880a01007387 */ /* 0x0005e80000100a00 */
[----:B------:R0:W-:Y:S02]  /*33730*/  STL.64 [R1+0x780], R6 ;  /* 0x0007800601007387 */ /* 0x0001e40000100a00 */
[----:B------:R-:W3:Y:S01]  /*33740*/  LDC R132, c[0x0][0x278] ;  /* 0x00009e00ff847b82 */ /* 0x000ee20000000800 */
[----:B--2---:R-:W-:Y:S01]  /*33750*/  IADD3 R10, P5, R238, R2, RZ ;  /* 0x00000002ee0a7210 */ /* 0x004fe20007fbe0ff */
[----:B------:R-:W-:-:S06]  /*33760*/  IMAD R239, R239, 0xac, RZ ;  /* 0x000000acefef7824 */ /* 0x000fcc00078e02ff */
[----:B------:R-:W2:Y:S01]  /*33770*/  LDC R139, c[0x0][0x278] ;  /* 0x00009e00ff8b7b82 */ /* 0x000ea20000000800 */
[----:B0-----:R-:W-:-:S07]  /*33780*/  IMAD R6, R5, 0x2b, RZ ;  /* 0x0000002b05067824 */ /* 0x001fce00078e02ff */
[----:B------:R-:W0:Y:S01]  /*33790*/  LDC R7, c[0x0][0x278] ;  /* 0x00009e00ff077b82 */ /* 0x000e220000000800 */
[----:B------:R-:W-:-:S07]  /*337a0*/  LEA.HI.X.SX32 R11, R6, R3, 0x1, P5 ;  /* 0x00000003060b7211 */ /* 0x000fce00028f0eff */
[----:B------:R-:W1:Y:S01]  /*337b0*/  LDC R6, c[0x0][0x278] ;  /* 0x00009e00ff067b82 */ /* 0x000e620000000800 */
[----:B------:R-:W-:Y:S01]  /*337c0*/  IADD3 R4, P6, R239, R2, RZ ;  /* 0x00000002ef047210 */ /* 0x000fe20007fde0ff */
[----:B------:R-:W-:-:S03]  /*337d0*/  IMAD R240, R240, 0x6, RZ ;  /* 0x00000006f0f07824 */ /* 0x000fc600078e02ff */
[----:B------:R-:W-:Y:S01]  /*337e0*/  LEA.HI.X.SX32 R5, R238, R3, 0x1, P6 ;  /* 0x00000003ee057211 */ /* 0x000fe200030f0eff */
[----:B------:R-:W-:Y:S02]  /*337f0*/  STL.64 [R1+0x300], R10 ;  /* 0x0003000a01007387 */ /* 0x000fe40000100a00 */
[----:B------:R-:W2:Y:S02]  /*33800*/  LDC R138, c[0x0][0x278] ;  /* 0x00009e00ff8a7b82 */ /* 0x000ea40000000800 */
[----:B------:R4:W-:Y:S06]  /*33810*/  STL.64 [R1+0x1a8], R4 ;  /* 0x0001a80401007387 */ /* 0x0009ec0000100a00 */
[----:B------:R-:W2:Y:S01]  /*33820*/  LDC R128, c[0x0][0x278] ;  /* 0x00009e00ff807b82 */ /* 0x000ea20000000800 */
[----:B----4-:R-:W-:-:S02]  /*33830*/  IADD3 R4, P6, R240, R2, RZ ;  /* 0x00000002f0047210 */ /* 0x010fc40007fde0ff */
[----:B-1----:R-:W-:-:S05]  /*33840*/  LEA R6, R6, R6, 0x1 ;  /* 0x0000000606067211 */ /* 0x002fca00078e08ff */
[----:B------:R-:W1:Y:S01]  /*33850*/  LDC R135, c[0x0][0x278] ;  /* 0x00009e00ff877b82 */ /* 0x000e620000000800 */
[----:B------:R-:W-:-:S07]  /*33860*/  LEA.HI.X.SX32 R5, R6, R3, 0x1, P6 ;  /* 0x0000000306057211 */ /* 0x000fce00030f0eff */
[----:B------:R-:W4:Y:S01]  /*33870*/  LDC R6, c[0x0][0x278] ;  /* 0x00009e00ff067b82 */ /* 0x000f220000000800 */
[----:B0-----:R-:W-:-:S05]  /*33880*/  IMAD R7, R7, 0x158, RZ ;  /* 0x0000015807077824 */ /* 0x001fca00078e02ff */
[----:B------:R-:W-:Y:S01]  /*33890*/  IADD3 R10, P5, R7, R2, RZ ;  /* 0x00000002070a7210 */ /* 0x000fe20007fbe0ff */
[----:B------:R-:W-:Y:S01]  /*338a0*/  IMAD R242, R242, 0xc, RZ ;  /* 0x0000000cf2f27824 */ /* 0x000fe200078e02ff */
[----:B------:R-:W0:Y:S02]  /*338b0*/  LDC R134, c[0x0][0x278] ;  /* 0x00009e00ff867b82 */ /* 0x000e240000000800 */
[----:B------:R-:W-:Y:S01]  /*338c0*/  LEA.HI.X.SX32 R11, R239, R3, 0x1, P5 ;  /* 0x00000003ef0b7211 */ /* 0x000fe200028f0eff */
[----:B------:R-:W-:Y:S02]  /*338d0*/  IMAD R247, R247, 0xe, RZ ;  /* 0x0000000ef7f77824 */ /* 0x000fe400078e02ff */
[----:B-----5:R-:W-:Y:S02]  /*338e0*/  IMAD R229, R18, 0xc9, RZ ;  /* 0x000000c912e57824 */ /* 0x020fe400078e02ff */
[----:B------:R5:W-:Y:S01]  /*338f0*/  STL.64 [R1+0x778], R10 ;  /* 0x0007780a01007387 */ /* 0x000be20000100a00 */
[----:B------:R-:W0:Y:S03]  /*33900*/  LDC R124, c[0x0][0x278] ;  /* 0x00009e00ff7c7b82 */ /* 0x000e260000000800 */
[----:B------:R3:W-:Y:S01]  /*33910*/  STL.64 [R1+0x440], R4 ;  /* 0x0004400401007387 */ /* 0x0007e20000100a00 */
[----:B----4-:R-:W-:-:S04]  /*33920*/  LEA R18, R6, -R6, 0x3 ;  /* 0x8000000606127211 */ /* 0x010fc800078e18ff */
[----:B------:R-:W4:Y:S01]  /*33930*/  LDC R131, c[0x0][0x278] ;  /* 0x00009e00ff837b82 */ /* 0x000f220000000800 */
[-C--:B-----5:R-:W-:Y:S02]  /*33940*/  IADD3 R10, P5, R242, R2.reuse, RZ ;  /* 0x00000002f20a7210 */ /* 0x0a0fe40007fbe0ff */
[----:B---3--:R-:W-:Y:S02]  /*33950*/  IADD3 R4, P6, R247, R2, RZ ;  /* 0x00000002f7047210 */ /* 0x008fe40007fde0ff */
[----:B------:R-:W-:-:S03]  /*33960*/  LEA.HI.X.SX32 R11, R240, R3, 0x1, P5 ;  /* 0x00000003f00b7211 */ /* 0x000fc600028f0eff */
[----:B------:R-:W3:Y:S01]  /*33970*/  LDC R130, c[0x0][0x278] ;  /* 0x00009e00ff827b82 */ /* 0x000ee20000000800 */
[----:B------:R-:W-:Y:S01]  /*33980*/  LEA.HI.X.SX32 R5, R18, R3, 0x1, P6 ;  /* 0x0000000312057211 */ /* 0x000fe200030f0eff */
[----:B------:R5:W-:Y:S04]  /*33990*/  STL.64 [R1+0x428], R10 ;  /* 0x0004280a01007387 */ /* 0x000be80000100a00 */
[----:B------:R2:W-:Y:S02]  /*339a0*/  STL.64 [R1+0x420], R4 ;  /* 0x0004200401007387 */ /* 0x0005e40000100a00 */
[----:B------:R-:W3:Y:S08]  /*339b0*/  LDC R120, c[0x0][0x278] ;  /* 0x00009e00ff787b82 */ /* 0x000ef00000000800 */
[----:B-----5:R-:W5:Y:S01]  /*339c0*/  LDC R10, c[0x0][0x278] ;  /* 0x00009e00ff0a7b82 */ /* 0x020f620000000800 */
[----:B--2---:R-:W-:-:S04]  /*339d0*/  IADD3 R4, P6, R249, R2, RZ ;  /* 0x00000002f9047210 */ /* 0x004fc80007fde0ff */
[----:B------:R-:W-:Y:S01]  /*339e0*/  LEA.HI.X.SX32 R5, R242, R3, 0x1, P6 ;  /* 0x00000003f2057211 */ /* 0x000fe200030f0eff */
[----:B------:R-:W-:Y:S01]  /*339f0*/  IMAD R250, R153, 0x1a, RZ ;  /* 0x0000001a99fa7824 */ /* 0x000fe200078e02ff */
[----:B------:R-:W-:Y:S01]  /*33a00*/  IADD3 R6, P5, R248, R2, RZ ;  /* 0x00000002f8067210 */ /* 0x000fe20007fbe0ff */
[----:B------:R-:W-:Y:S01]  /*33a10*/  IMAD R251, R151, 0x1c, RZ ;  /* 0x0000001c97fb7824 */ /* 0x000fe200078e02ff */
[----:B------:R-:W2:Y:S01]  /*33a20*/  LDC R11, c[0x0][0x278] ;  /* 0x00009e00ff0b7b82 */ /* 0x000ea20000000800 */
[----:B------:R1:W-:Y:S07]  /*33a30*/  STL.64 [R1+0x3f8], R4 ;  /* 0x0003f80401007387 */ /* 0x0003ee0000100a00 */
[----:B------:R-:W3:Y:S08]  /*33a40*/  LDC R127, c[0x0][0x278] ;  /* 0x00009e00ff7f7b82 */ /* 0x000ef00000000800 */
[----:B-1----:R-:W1:Y:S01]  /*33a50*/  LDC R5, c[0x0][0x278] ;  /* 0x00009e00ff057b82 */ /* 0x002e620000000800 */
[----:B-----5:R-:W-:-:S05]  /*33a60*/  IMAD R10, R10, 0xb, RZ ;  /* 0x0000000b0a0a7824 */ /* 0x020fca00078e02ff */
[----:B------:R-:W-:Y:S02]  /*33a70*/  LEA.HI.X.SX32 R7, R10, R3, 0x1, P5 ;  /* 0x000000030a077211 */ /* 0x000fe400028f0eff */
[----:B------:R-:W-:Y:S01]  /*33a80*/  IADD3 R18, P5, R250, R2, RZ ;  /* 0x00000002fa127210 */ /* 0x000fe20007fbe0ff */
[----:B------:R-:W5:Y:S08]  /*33a90*/  LDC R4, c[0x0][0x278] ;  /* 0x00009e00ff047b82 */ /* 0x000f700000000800 */
[----:B------:R-:W3:Y:S01]  /*33aa0*/  LDC R126, c[0x0][0x278] ;  /* 0x00009e00ff7e7b82 */ /* 0x000ee20000000800 */
[----:B-1----:R-:W-:-:S07]  /*33ab0*/  IMAD R5, R5, 0xd, RZ ;  /* 0x0000000d05057824 */ /* 0x002fce00078e02ff */
[----:B------:R-:W1:Y:S01]  /*33ac0*/  LDC R10, c[0x0][0x278] ;  /* 0x00009e00ff0a7b82 */ /* 0x000e620000000800 */
[----:B------:R-:W-:-:S07]  /*33ad0*/  LEA.HI.X.SX32 R19, R5, R3, 0x1, P5 ;  /* 0x0000000305137211 */ /* 0x000fce00028f0eff */
[----:B------:R-:W0:Y:S01]  /*33ae0*/  LDC R5, c[0x0][0x278] ;  /* 0x00009e00ff057b82 */ /* 0x000e220000000800 */
[----:B-----5:R-:W-:Y:S01]  /*33af0*/  IMAD R4, R4, 0x1e, RZ ;  /* 0x0000001e04047824 */ /* 0x020fe200078e02ff */
[----:B------:R-:W-:Y:S04]  /*33b00*/  STL.64 [R1+0x400], R6 ;  /* 0x0004000601007387 */ /* 0x000fe80000100a00 */
[----:B------:R-:W-:Y:S01]  /*33b10*/  IADD3 R94, P5, R4, R2, RZ ;  /* 0x00000002045e7210 */ /* 0x000fe20007fbe0ff */
[----:B------:R5:W-:Y:S01]  /*33b20*/  STL.64 [R1+0x3f0], R18 ;  /* 0x0003f01201007387 */ /* 0x000be20000100a00 */
[----:B------:R-:W3:Y:S08]  /*33b30*/  LDC R116, c[0x0][0x278] ;  /* 0x00009e00ff747b82 */ /* 0x000ef00000000800 */
[----:B------:R-:W3:Y:S01]  /*33b40*/  LDC R123, c[0x0][0x278] ;  /* 0x00009e00ff7b7b82 */ /* 0x000ee20000000800 */
[----:B0-----:R-:W-:-:S07]  /*33b50*/  LEA R5, R5, -R5, 0x4 ;  /* 0x8000000505057211 */ /* 0x001fce00078e20ff */
[----:B-----5:R-:W0:Y:S01]  /*33b60*/  LDC R18, c[0x0][0x278] ;  /* 0x00009e00ff127b82 */ /* 0x020e220000000800 */
[----:B------:R-:W-:-:S07]  /*33b70*/  LEA.HI.X.SX32 R95, R5, R3, 0x1, P5 ;  /* 0x00000003055f7211 */ /* 0x000fce00028f0eff */
[----:B------:R-:W5:Y:S01]  /*33b80*/  LDC R5, c[0x0][0x278] ;  /* 0x00009e00ff057b82 */ /* 0x000f620000000800 */
[----:B------:R-:W-:Y:S01]  /*33b90*/  IADD3 R6, P6, R251, R2, RZ ;  /* 0x00000002fb067210 */ /* 0x000fe20007fde0ff */
[----:B-1----:R-:W-:-:S06]  /*33ba0*/  IMAD R10, R10, 0x2c, RZ ;  /* 0x0000002c0a0a7824 */ /* 0x002fcc00078e02ff */
[----:B------:R-:W1:Y:S01]  /*33bb0*/  LDC R19, c[0x0][0x278] ;  /* 0x00009e00ff137b82 */ /* 0x000e620000000800 */
[----:B------:R-:W-:-:S05]  /*33bc0*/  LEA.HI.X.SX32 R7, R247, R3, 0x1, P6 ;  /* 0x00000003f7077211 */ /* 0x000fca00030f0eff */
[----:B------:R4:W-:Y:S01]  /*33bd0*/  STL.64 [R1+0x3e8], R6 ;  /* 0x0003e80601007387 */ /* 0x0009e20000100a00 */
[----:B0-----:R-:W-:Y:S01]  /*33be0*/  IMAD R18, R18, 0x2e, RZ ;  /* 0x0000002e12127824 */ /* 0x001fe200078e02ff */
[----:B------:R-:W0:Y:S02]  /*33bf0*/  LDC R122, c[0x0][0x278] ;  /* 0x00009e00ff7a7b82 */ /* 0x000e240000000800 */
[----:B------:R-:W-:Y:S06]  /*33c00*/  STL.64 [R1+0x3e0], R94 ;  /* 0x0003e05e01007387 */ /* 0x000fec0000100a00 */
[----:B------:R-:W0:Y:S01]  /*33c10*/  LDC R114, c[0x0][0x278] ;  /* 0x00009e00ff727b82 */ /* 0x000e220000000800 */
[----:B----4-:R-:W-:Y:S01]  /*33c20*/  IADD3 R6, P6, R10, R2, RZ ;  /* 0x000000020a067210 */ /* 0x010fe20007fde0ff */
[----:B-----5:R-:W-:-:S03]  /*33c30*/  IMAD R5, R5, 0x17, RZ ;  /* 0x0000001705057824 */ /* 0x020fc600078e02ff */
[-C--:B------:R-:W-:Y:S02]  /*33c40*/  LEA.HI.X.SX32 R7, R248, R3.reuse, 0x1, P6 ;  /* 0x00000003f8077211 */ /* 0x080fe400030f0eff */
[----:B------:R-:W-:Y:S01]  /*33c50*/  IADD3 R236, P5, R18, R2, RZ ;  /* 0x0000000212ec7210 */ /* 0x000fe20007fbe0ff */
[----:B------:R-:W4:Y:S02]  /*33c60*/  LDC R119, c[0x0][0x278] ;  /* 0x00009e00ff777b82 */ /* 0x000f240000000800 */
[----:B------:R5:W-:Y:S01]  /*33c70*/  STL.64 [R1+0x3a8], R6 ;  /* 0x0003a80601007387 */ /* 0x000be20000100a00 */
[----:B------:R-:W-:Y:S01]  /*33c80*/  LEA.HI.X.SX32 R237, R5, R3, 0x1, P5 ;  /* 0x0000000305ed7211 */ /* 0x000fe200028f0eff */
[----:B-1----:R-:W-:-:S04]  /*33c90*/  IMAD R221, R19, 0x32, RZ ;  /* 0x0000003213dd7824 */ /* 0x002fc800078e02ff */
[----:B------:R-:W1:Y:S08]  /*33ca0*/  LDC R5, c[0x0][0x278] ;  /* 0x00009e00ff057b82 */ /* 0x000e700000000800 */
[----:B-----5:R-:W5:Y:S08]  /*33cb0*/  LDC R7, c[0x0][0x278] ;  /* 0x00009e00ff077b82 */ /* 0x020f700000000800 */
[----:B------:R-:W3:Y:S01]  /*33cc0*/  LDC R6, c[0x0][0x278] ;  /* 0x00009e00ff067b82 */ /* 0x000ee20000000800 */
[----:B--2---:R-:W-:-:S07]  /*33cd0*/  IMAD R92, R11, 0xcb, RZ ;  /* 0x000000cb0b5c7824 */ /* 0x004fce00078e02ff */
[----:B------:R-:W2:Y:S08]  /*33ce0*/  LDC R19, c[0x0][0x278] ;  /* 0x00009e00ff137b82 */ /* 0x000eb00000000800 */
[----:B------:R-:W0:Y:S01]  /*33cf0*/  LDC R11, c[0x0][0x278] ;  /* 0x00009e00ff0b7b82 */ /* 0x000e220000000800 */
[----:B-----5:R-:W-:Y:S01]  /*33d00*/  IMAD R227, R7, 0xcd, RZ ;  /* 0x000000cd07e37824 */ /* 0x020fe200078e02ff */
[----:B------:R-:W-:Y:S01]  /*33d10*/  IADD3 R238, P5, R221, R2, RZ ;  /* 0x00000002ddee7210 */ /* 0x000fe20007fbe0ff */
[----:B-1----:R-:W-:-:S02]  /*33d20*/  IMAD R5, R5, 0x19, RZ ;  /* 0x0000001905057824 */ /* 0x002fc400078e02ff */
[----:B---3--:R-:W-:-:S03]  /*33d30*/  IMAD R7, R6, 0x34, RZ ;  /* 0x0000003406077824 */ /* 0x008fc600078e02ff */
[----:B------:R-:W1:Y:S01]  /*33d40*/  LDC R118, c[0x0][0x278] ;  /* 0x00009e00ff767b82 */ /* 0x000e620000000800 */
[----:B------:R-:W-:-:S07]  /*33d50*/  LEA.HI.X.SX32 R239, R5, R3, 0x1, P5 ;  /* 0x0000000305ef7211 */ /* 0x000fce00028f0eff */
[----:B------:R-:W3:Y:S01]  /*33d60*/  LDC R6, c[0x0][0x278] ;  /* 0x00009e00ff067b82 */ /* 0x000ee20000000800 */
[----:B--2---:R-:W-:-:S07]  /*33d70*/  IMAD R235, R19, 0x36, RZ ;  /* 0x0000003613eb7824 */ /* 0x004fce00078e02ff */
[----:B------:R-:W2:Y:S01]  /*33d80*/  LDC R19, c[0x0][0x278] ;  /* 0x00009e00ff137b82 */ /* 0x000ea20000000800 */
[----:B0-----:R-:W-:-:S07]  /*33d90*/  IMAD R11, R11, 0x30, RZ ;  /* 0x000000300b0b7824 */ /* 0x001fce00078e02ff */
[----:B------:R-:W0:Y:S01]  /*33da0*/  LDC R5, c[0x0][0x278] ;  /* 0x00009e00ff057b82 */ /* 0x000e220000000800 */
[----:B------:R-:W-:-:S04]  /*33db0*/  IADD3 R94, P6, R11, R2, RZ ;  /* 0x000000020b5e7210 */ /* 0x000fc80007fde0ff */
[----:B------:R-:W-:Y:S01]  /*33dc0*/  LEA.HI.X.SX32 R95, R249, R3, 0x1, P6 ;  /* 0x00000003f95f7211 */ /* 0x000fe200030f0eff */
[----:B------:R-:W-:Y:S02]  /*33dd0*/  STL.64 [R1+0x3a0], R236 ;  /* 0x0003a0ec01007387 */ /* 0x000fe40000100a00 */
[----:B------:R-:W5:Y:S02]  /*33de0*/  LDC R110, c[0x0][0x278] ;  /* 0x00009e00ff6e7b82 */ /* 0x000f640000000800 */
[----:B------:R3:W-:Y:S04]  /*33df0*/  STL.64 [R1+0x398], R94 ;  /* 0x0003985e01007387 */ /* 0x0007e80000100a00 */
[----:B------:R4:W-:Y:S01]  /*33e00*/  STL.64 [R1+0x390], R238 ;  /* 0x000390ee01007387 */ /* 0x0009e20000100a00 */
[----:B--2---:R-:W-:Y:S01]  /*33e10*/  IMAD R242, R19, 0x3c, RZ ;  /* 0x0000003c13f27824 */ /* 0x004fe200078e02ff */
[----:B------:R-:W2:Y:S01]  /*33e20*/  LDC R113, c[0x0][0x278] ;  /* 0x00009e00ff717b82 */ /* 0x000ea20000000800 */
[----:B---3--:R-:W-:-:S07]  /*33e30*/  IMAD R95, R6, 0x38, RZ ;  /* 0x00000038065f7824 */ /* 0x008fce00078e02ff */
[----:B------:R-:W3:Y:S01]  /*33e40*/  LDC R6, c[0x0][0x278] ;  /* 0x00009e00ff067b82 */ /* 0x000ee20000000800 */
[----:B0-----:R-:W-:Y:S01]  /*33e50*/  IMAD R5, R5, 0x1b, RZ ;  /* 0x0000001b05057824 */ /* 0x001fe200078e02ff */
[----:B----4-:R-:W-:-:S06]  /*33e60*/  IADD3 R238, P5, R235, R2, RZ ;  /* 0x00000002ebee7210 */ /* 0x010fcc0007fbe0ff */
[----:B------:R-:W0:Y:S01]  /*33e70*/  LDC R19, c[0x0][0x278] ;  /* 0x00009e00ff137b82 */ /* 0x000e220000000800 */
[----:B------:R-:W-:Y:S02]  /*33e80*/  IADD3 R236, P6, R7, R2, RZ ;  /* 0x0000000207ec7210 */ /* 0x000fe40007fde0ff */
[-C--:B------:R-:W-:Y:S02]  /*33e90*/  LEA.HI.X.SX32 R239, R5, R3.reuse, 0x1, P5 ;  /* 0x0000000305ef7211 */ /* 0x080fe400028f0eff */
[----:B------:R-:W-:-:S03]  /*33ea0*/  LEA.HI.X.SX32 R237, R250, R3, 0x1, P6 ;  /* 0x00000003faed7211 */ /* 0x000fc600030f0eff */
[----:B------:R-:W4:Y:S02]  /*33eb0*/  LDC R5, c[0x0][0x278] ;  /* 0x00009e00ff057b82 */ /* 0x000f240000000800 */
[----:B------:R1:W-:Y:S01]  /*33ec0*/  STL.64 [R1+0x388], R236 ;  /* 0x000388ec01007387 */ /* 0x0003e20000100a00 */
[----:B---3--:R-:W-:-:S05]  /*33ed0*/  IMAD R6, R6, 0x3a, RZ ;  /* 0x0000003a06067824 */ /* 0x008fca00078e02ff */
[----:B------:R-:W3:Y:S01]  /*33ee0*/  LDC R94, c[0x0][0x278] ;  /* 0x00009e00ff5e7b82 */ /* 0x000ee20000000800 */
[----:B-1----:R-:W-:-:S07]  /*33ef0*/  IADD3 R236, P6, R95, R2, RZ ;  /* 0x000000025fec7210 */ /* 0x002fce0007fde0ff */
[----:B------:R-:W1:Y:S01]  /*33f00*/  LDC R112, c[0x0][0x278] ;  /* 0x00009e00ff707b82 */ /* 0x000e620000000800 */
[----:B------:R-:W-:Y:S01]  /*33f10*/  LEA.HI.X.SX32 R237, R251, R3, 0x1, P6 ;  /* 0x00000003fbed7211 */ /* 0x000fe200030f0eff */
[----:B------:R5:W-:Y:S01]  /*33f20*/  STL.64 [R1+0x380], R238 ;  /* 0x000380ee01007387 */ /* 0x000be20000100a00 */
[----:B0-----:R-:W-:-:S03]  /*33f30*/  IMAD R19, R19, 0x1d, RZ ;  /* 0x0000001d13137824 */ /* 0x001fc600078e02ff */
[----:B------:R0:W-:Y:S01]  /*33f40*/  STL.64 [R1+0x378], R236 ;  /* 0x000378ec01007387 */ /* 0x0001e20000100a00 */
[----:B----4-:R-:W-:Y:S01]  /*33f50*/  IMAD R5, R5, 0x58, RZ ;  /* 0x0000005805057824 */ /* 0x010fe200078e02ff */
[----:B------:R-:W4:Y:S01]  /*33f60*/  LDC R104, c[0x0][0x278] ;  /* 0x00009e00ff687b82 */ /* 0x000f220000000800 */
[----:B-----5:R-:W-:-:S07]  /*33f70*/  IADD3 R238, P5, R6, R2, RZ ;  /* 0x0000000206ee7210 */ /* 0x020fce0007fbe0ff */
[----:B------:R-:W5:Y:S01]  /*33f80*/  LDC R109, c[0x0][0x278] ;  /* 0x00009e00ff6d7b82 */ /* 0x000f620000000800 */
[----:B0-----:R-:W-:Y:S02]  /*33f90*/  IADD3 R236, P6, R242, R2, RZ ;  /* 0x00000002f2ec7210 */ /* 0x001fe40007fde0ff */
[-C--:B------:R-:W-:Y:S02]  /*33fa0*/  LEA.HI.X.SX32 R239, R19, R3.reuse, 0x1, P5 ;  /* 0x0000000313ef7211 */ /* 0x080fe400028f0eff */
[----:B------:R-:W-:-:S03]  /*33fb0*/  LEA.HI.X.SX32 R237, R4, R3, 0x1, P6 ;  /* 0x0000000304ed7211 */ /* 0x000fc600030f0eff */
[----:B------:R-:W0:Y:S01]  /*33fc0*/  LDC R19, c[0x0][0x278] ;  /* 0x00009e00ff137b82 */ /* 0x000e220000000800 */
[----:B------:R-:W-:Y:S01]  /*33fd0*/  STL.64 [R1+0x370], R238 ;  /* 0x000370ee01007387 */ /* 0x000fe20000100a00 */
[----:B------:R-:W-:-:S03]  /*33fe0*/  IMAD R225, R93, 0xcf, RZ ;  /* 0x000000cf5de17824 */ /* 0x000fc600078e02ff */
[----:B------:R2:W-:Y:S03]  /*33ff0*/  STL.64 [R1+0x368], R236 ;  /* 0x000368ec01007387 */ /* 0x0005e60000100a00 */
[----:B------:R-:W1:Y:S01]  /*34000*/  LDC R93, c[0x0][0x278] ;  /* 0x00009e00ff5d7b82 */ /* 0x000e620000000800 */
[----:B---3--:R-:W-:-:S07]  /*34010*/  IMAD R94, R94, 0x3e, RZ ;  /* 0x0000003e5e5e7824 */ /* 0x008fce00078e02ff */
[----:B------:R-:W3:Y:S01]  /*34020*/  LDC R4, c[0x0][0x278] ;  /* 0x00009e00ff047b82 */ /* 0x000ee20000000800 */
[----:B--2---:R-:W-:-:S04]  /*34030*/  IADD3 R236, P6, R5, R2, RZ ;  /* 0x0000000205ec7210 */ /* 0x004fc80007fde0ff */
[----:B------:R-:W-:-:S03]  /*34040*/  LEA.HI.X.SX32 R237, R10, R3, 0x1, P6 ;  /* 0x000000030aed7211 */ /* 0x000fc600030f0eff */
[----:B------:R-:W2:Y:S01]  /*34050*/  LDC R10, c[0x0][0x278] ;  /* 0x00009e00ff0a7b82 */ /* 0x000ea20000000800 */
[----:B------:R-:W-:Y:S02]  /*34060*/  IADD3 R238, P5, R94, R2, RZ ;  /* 0x000000025eee7210 */ /* 0x000fe40007fbe0ff */
[----:B0-----:R-:W-:-:S04]  /*34070*/  LEA R19, R19, -R19, 0x5 ;  /* 0x8000001313137211 */ /* 0x001fc800078e28ff */
[----:B------:R-:W-:Y:S01]  /*34080*/  LEA.HI.X.SX32 R239, R19, R3, 0x1, P5 ;  /* 0x0000000313ef7211 */ /* 0x000fe200028f0eff */
[----:B-1----:R-:W-:Y:S01]  /*34090*/  IMAD R93, R93, 0x5a, RZ ;  /* 0x0000005a5d5d7824 */ /* 0x002fe200078e02ff */
[----:B------:R-:W0:Y:S03]  /*340a0*/  LDC R19, c[0x0][0x278] ;  /* 0x00009e00ff137b82 */ /* 0x000e260000000800 */
[----:B------:R1:W-:Y:S05]  /*340b0*/  STL.64 [R1+0x360], R238 ;  /* 0x000360ee01007387 */ /* 0x0003ea0000100a00 */
[----:B------:R-:W5:Y:S01]  /*340c0*/  LDC R108, c[0x0][0x278] ;  /* 0x00009e00ff6c7b82 */ /* 0x000f620000000800 */
[----:B--2---:R-:W-:Y:S01]  /*340d0*/  IMAD R10, R10, 0x2d, RZ ;  /* 0x0000002d0a0a7824 */ /* 0x004fe200078e02ff */
[----:B-1----:R-:W-:-:S06]  /*340e0*/  IADD3 R238, P5, R93, R2, RZ ;  /* 0x000000025dee7210 */ /* 0x002fcc0007fbe0ff */
[----:B------:R-:W1:Y:S01]  /*340f0*/  LDC R107, c[0x0][0x278] ;  /* 0x00009e00ff6b7b82 */ /* 0x000e620000000800 */
[----:B------:R-:W-:-:S07]  /*34100*/  LEA.HI.X.SX32 R239, R10, R3, 0x1, P5 ;  /* 0x000000030aef7211 */ /* 0x000fce00028f0eff */
[----:B------:R-:W2:Y:S01]  /*34110*/  LDC R10, c[0x0][0x278] ;  /* 0x00009e00ff0a7b82 */ /* 0x000ea20000000800 */
[----:B---3--:R-:W-:Y:S01]  /*34120*/  IMAD R4, R4, 0x5c, RZ ;  /* 0x0000005c04047824 */ /* 0x008fe200078e02ff */
[----:B------:R3:W-:Y:S01]  /*34130*/  STL.64 [R1+0x2f8], R236 ;  /* 0x0002f8ec01007387 */ /* 0x0007e20000100a00 */
[----:B------:R-:W-:-:S05]  /*34140*/  IMAD R240, R223, 0x5e, RZ ;  /* 0x0000005edff07824 */ /* 0x000fca00078e02ff */
[----:B------:R-:W1:Y:S01]  /*34150*/  LDC R106, c[0x0][0x278] ;  /* 0x00009e00ff6a7b82 */ /* 0x000e620000000800 */
[----:B---3--:R-:W-:Y:S01]  /*34160*/  IADD3 R236, P6, R4, R2, RZ ;  /* 0x0000000204ec7210 */ /* 0x008fe20007fde0ff */
[----:B------:R3:W-:Y:S01]  /*34170*/  STL.64 [R1+0x2f0], R238 ;  /* 0x0002f0ee01007387 */ /* 0x0007e20000100a00 */
[----:B0-----:R-:W-:-:S05]  /*34180*/  IMAD R19, R19, 0x60, RZ ;  /* 0x0000006013137824 */ /* 0x001fca00078e02ff */
[----:B------:R-:W0:Y:S01]  /*34190*/  LDC R103, c[0x0][0x278] ;  /* 0x00009e00ff677b82 */ /* 0x000e220000000800 */
[----:B------:R-:W-:-:S07]  /*341a0*/  LEA.HI.X.SX32 R237, R18, R3, 0x1, P6 ;  /* 0x0000000312ed7211 */ /* 0x000fce00030f0eff */
[----:B------:R-:W4:Y:S01]  /*341b0*/  LDC R18, c[0x0][0x278] ;  /* 0x00009e00ff127b82 */ /* 0x000f220000000800 */
[----:B--2---:R-:W-:Y:S01]  /*341c0*/  IMAD R10, R10, 0x2f, RZ ;  /* 0x0000002f0a0a7824 */ /* 0x004fe200078e02ff */
[----:B---3--:R-:W-:-:S04]  /*341d0*/  IADD3 R238, P5, R240, R2, RZ ;  /* 0x00000002f0ee7210 */ /* 0x008fc80007fbe0ff */
[----:B------:R-:W-:Y:S02]  /*341e0*/  LEA.HI.X.SX32 R239, R10, R3, 0x1, P5 ;  /* 0x000000030aef7211 */ /* 0x000fe400028f0eff */
[----:B------:R-:W2:Y:S01]  /*341f0*/  LDC R10, c[0x0][0x278] ;  /* 0x00009e00ff0a7b82 */ /* 0x000ea20000000800 */
[----:B------:R4:W-:Y:S01]  /*34200*/  STL.64 [R1+0x2e8], R236 ;  /* 0x0002e8ec01007387 */ /* 0x0009e20000100a00 */
[----:B------:R-:W-:Y:S01]  /*34210*/  IMAD R151, R149, 0x62, RZ ;  /* 0x0000006295977824 */ /* 0x000fe200078e02ff */
[----:B------:R-:W-:Y:S01]  /*34220*/  IADD3 R248, P6, R19, R2, RZ ;  /* 0x0000000213f87210 */ /* 0x000fe20007fde0ff */
[----:B------:R-:W-:Y:S02]  /*34230*/  IMAD R147, R147, 0x74, RZ ;  /* 0x0000007493937824 */ /* 0x000fe400078e02ff */
[----:B------:R-:W-:Y:S02]  /*34240*/  IMAD R141, R141, 0x7a, RZ ;  /* 0x0000007a8d8d7824 */ /* 0x000fe400078e02ff */
[----:B------:R-:W-:Y:S01]  /*34250*/  IMAD R143, R143, 0x7e, RZ ;  /* 0x0000007e8f8f7824 */ /* 0x000fe200078e02ff */
[----:B------:R-:W-:Y:S01]  /*34260*/  LEA R153, R146, -R146, 0x6 ;  /* 0x8000009292997211 */ /* 0x000fe200078e30ff */
[----:B------:R-:W-:Y:S01]  /*34270*/  IMAD R129, R129, 0xb0, RZ ;  /* 0x000000b081817824 */ /* 0x000fe200078e02ff */
[----:B------:R-:W3:Y:S01]  /*34280*/  LDC R102, c[0x0][0x278] ;  /* 0x00009e00ff667b82 */ /* 0x000ee20000000800 */
[----:B----4-:R-:W-:-:S07]  /*34290*/  IMAD R237, R18, 0x64, RZ ;  /* 0x0000006412ed7824 */ /* 0x010fce00078e02ff */
[----:B------:R-:W4:Y:S01]  /*342a0*/  LDC R18, c[0x0][0x278] ;  /* 0x00009e00ff127b82 */ /* 0x000f220000000800 */
[----:B------:R5:W-:Y:S01]  /*342b0*/  STL.64 [R1+0x2e0], R238 ;  /* 0x0002e0ee01007387 */ /* 0x000be20000100a00 */
[----:B------:R-:W-:Y:S01]  /*342c0*/  LEA.HI.X.SX32 R249, R11, R3, 0x1, P6 ;  /* 0x000000030bf97211 */ /* 0x000fe200030f0eff */
[----:B--2---:R-:W-:Y:S01]  /*342d0*/  IMAD R232, R10, 0x31, RZ ;  /* 0x000000310ae87824 */ /* 0x004fe200078e02ff */
[----:B------:R-:W-:Y:S01]  /*342e0*/  IADD3 R10, P6, R237, R2, RZ ;  /* 0x00000002ed0a7210 */ /* 0x000fe20007fde0ff */
[----:B------:R-:W-:-:S03]  /*342f0*/  IMAD R133, R133, 0xae, RZ ;  /* 0x000000ae85857824 */ /* 0x000fc600078e02ff */
[----:B------:R-:W2:Y:S01]  /*34300*/  LDC R100, c[0x0][0x278] ;  /* 0x00009e00ff647b82 */ /* 0x000ea20000000800 */
[----:B-----5:R-:W-:Y:S02]  /*34310*/  IADD3 R238, P5, R151, R2, RZ ;  /* 0x0000000297ee7210 */ /* 0x020fe40007fbe0ff */
[-C--:B------:R-:W-:Y:S01]  /*34320*/  LEA.HI.X.SX32 R11, R221, R3.reuse, 0x1, P6 ;  /* 0x00000003dd0b7211 */ /* 0x080fe200030f0eff */
[----:B------:R-:W-:Y:S01]  /*34330*/  IMAD R125, R125, 0xb2, RZ ;  /* 0x000000b27d7d7824 */ /* 0x000fe200078e02ff */
[----:B------:R-:W-:Y:S01]  /*34340*/  LEA.HI.X.SX32 R239, R232, R3, 0x1, P5 ;  /* 0x00000003e8ef7211 */ /* 0x000fe200028f0eff */
[----:B------:R5:W-:Y:S02]  /*34350*/  STL.64 [R1+0x2d8], R248 ;  /* 0x0002d8f801007387 */ /* 0x000be40000100a00 */
[----:B------:R-:W1:Y:S02]  /*34360*/  LDC R221, c[0x0][0x278] ;  /* 0x00009e00ffdd7b82 */ /* 0x000e640000000800 */
[----:B------:R-:W-:Y:S01]  /*34370*/  STL.64 [R1+0x2d0], R238 ;  /* 0x0002d0ee01007387 */ /* 0x000fe20000100a00 */
[----:B----4-:R-:W-:-:S03]  /*34380*/  IMAD R18, R18, 0x68, RZ ;  /* 0x0000006812127824 */ /* 0x010fc600078e02ff */
[----:B------:R4:W-:Y:S01]  /*34390*/  STL.64 [R1+0x2c8], R10 ;  /* 0x0002c80a01007387 */ /* 0x0009e20000100a00 */
[----:B------:R-:W-:Y:S01]  /*343a0*/  IMAD R117, R117, 0xb6, RZ ;  /* 0x000000b675757824 */ /* 0x000fe200078e02ff */
[----:B------:R-:W2:Y:S01]  /*343b0*/  LDC R99, c[0x0][0x278] ;  /* 0x00009e00ff637b82 */ /* 0x000ea20000000800 */
[----:B-----5:R-:W-:Y:S01]  /*343c0*/  IADD3 R248, P6, R18, R2, RZ ;  /* 0x0000000212f87210 */ /* 0x020fe20007fde0ff */
[----:B------:R-:W-:Y:S02]  /*343d0*/  IMAD R121, R121, 0xb4, RZ ;  /* 0x000000b479797824 */ /* 0x000fe400078e02ff */
[----:B------:R-:W-:Y:S02]  /*343e0*/  IMAD R115, R115, 0xb8, RZ ;  /* 0x000000b873737824 */ /* 0x000fe400078e02ff */
[----:B------:R-:W-:Y:S02]  /*343f0*/  IMAD R111, R111, 0xba, RZ ;  /* 0x000000ba6f6f7824 */ /* 0x000fe400078e02ff */
[----:B------:R-:W5:Y:S08]  /*34400*/  LDC R98, c[0x0][0x278] ;  /* 0x00009e00ff627b82 */ /* 0x000f700000000800 */
[----:B----4-:R-:W4:Y:S01]  /*34410*/  LDC R11, c[0x0][0x278] ;  /* 0x00009e00ff0b7b82 */ /* 0x010f220000000800 */
[----:B------:R-:W-:-:S07]  /*34420*/  LEA.HI.X.SX32 R249, R7, R3, 0x1, P6 ;  /* 0x0000000307f97211 */ /* 0x000fce00030f0eff */
[----:B------:R-:W0:Y:S01]  /*34430*/  LDC R7, c[0x0][0x278] ;  /* 0x00009e00ff077b82 */ /* 0x000e220000000800 */
[----:B------:R-:W-:-:S05]  /*34440*/  IMAD R149, R148, 0x66, RZ ;  /* 0x0000006694957824 */ /* 0x000fca00078e02ff */
[----:B------:R-:W-:Y:S01]  /*34450*/  IADD3 R238, P5, R149, R2, RZ ;  /* 0x0000000295ee7210 */ /* 0x000fe20007fbe0ff */
[----:B-1----:R-:W-:Y:S01]  /*34460*/  IMAD R236, R221, 0x6a, RZ ;  /* 0x0000006addec7824 */ /* 0x002fe200078e02ff */
[----:B------:R-:W1:Y:S01]  /*34470*/  LDC R10, c[0x0][0x278] ;  /* 0x00009e00ff0a7b82 */ /* 0x000e620000000800 */
[----:B----4-:R-:W-:-:S07]  /*34480*/  IMAD R11, R11, 0x33, RZ ;  /* 0x000000330b0b7824 */ /* 0x010fce00078e02ff */
[----:B------:R-:W4:Y:S01]  /*34490*/  LDC R96, c[0x0][0x278] ;  /* 0x00009e00ff607b82 */ /* 0x000f220000000800 */
[----:B------:R-:W-:Y:S01]  /*344a0*/  LEA.HI.X.SX32 R239, R11, R3, 0x1, P5 ;  /* 0x000000030bef7211 */ /* 0x000fe200028f0eff */
[----:B0-----:R-:W-:-:S06]  /*344b0*/  IMAD R232, R7, 0x35, RZ ;  /* 0x0000003507e87824 */ /* 0x001fcc00078e02ff */
[----:B------:R-:W0:Y:S01]  /*344c0*/  LDC R11, c[0x0][0x278] ;  /* 0x00009e00ff0b7b82 */ /* 0x000e220000000800 */
[----:B------:R3:W-:Y:S07]  /*344d0*/  STL.64 [R1+0x2c0], R238 ;  /* 0x0002c0ee01007387 */ /* 0x0007ee0000100a00 */
[----:B------:R-:W2:Y:S01]  /*344e0*/  LDC R7, c[0x0][0x278] ;  /* 0x00009e00ff077b82 */ /* 0x000ea20000000800 */
[----:B---3--:R-:W-:Y:S01]  /*344f0*/  IADD3 R238, P5, R236, R2, RZ ;  /* 0x00000002ecee7210 */ /* 0x008fe20007fbe0ff */
[----:B------:R-:W-:-:S02]  /*34500*/  IMAD R105, R105, 0xbc, RZ ;  /* 0x000000bc69697824 */ /* 0x000fc400078e02ff */
[----:B------:R-:W-:Y:S01]  /*34510*/  IMAD R101, R101, 0xc0, RZ ;  /* 0x000000c065657824 */ /* 0x000fe200078e02ff */
[----:B------:R-:W-:Y:S01]  /*34520*/  LEA.HI.X.SX32 R239, R232, R3, 0x1, P5 ;  /* 0x00000003e8ef7211 */ /* 0x000fe200028f0eff */
[----:B------:R-:W-:Y:S02]  /*34530*/  IMAD R97, R97, 0xc2, RZ ;  /* 0x000000c261617824 */ /* 0x000fe400078e02ff */
[----:B------:R-:W3:Y:S01]  /*34540*/  LDC R232, c[0x0][0x278] ;  /* 0x00009e00ffe87b82 */ /* 0x000ee20000000800 */
[----:B0-----:R-:W-:Y:S02]  /*34550*/  IMAD R11, R11, 0x6e, RZ ;  /* 0x0000006e0b0b7824 */ /* 0x001fe400078e02ff */
[----:B------:R-:W-:-:S05]  /*34560*/  IMAD R25, R25, 0xc4, RZ ;  /* 0x000000c419197824 */ /* 0x000fca00078e02ff */
[----:B------:R-:W0:Y:S01]  /*34570*/  LDC R21, c[0x0][0x278] ;  /* 0x00009e00ff157b82 */ /* 0x000e220000000800 */
[----:B------:R-:W-:Y:S01]  /*34580*/  IADD3 R250, P5, R11, R2, RZ ;  /* 0x000000020bfa7210 */ /* 0x000fe20007fbe0ff */
[----:B------:R-:W-:Y:S02]  /*34590*/  IMAD R85, R85, 0xca, RZ ;  /* 0x000000ca55557824 */ /* 0x000fe400078e02ff */
[----:B------:R-:W-:Y:S02]  /*345a0*/  IMAD R81, R81, 0xcc, RZ ;  /* 0x000000cc51517824 */ /* 0x000fe400078e02ff */
[----:B------:R-:W-:Y:S02]  /*345b0*/  IMAD R77, R77, 0xce, RZ ;  /* 0x000000ce4d4d7824 */ /* 0x000fe400078e02ff */
[----:B------:R-:W0:Y:S01]  /*345c0*/  LDC R20, c[0x0][0x278] ;  /* 0x00009e00ff147b82 */ /* 0x000e220000000800 */
[----:B---3--:R-:W-:-:S07]  /*345d0*/  IMAD R232, R232, 0x37, RZ ;  /* 0x00000037e8e87824 */ /* 0x008fce00078e02ff */
[----:B------:R-:W3:Y:S01]  /*345e0*/  LDC R24, c[0x0][0x278] ;  /* 0x00009e00ff187b82 */ /* 0x000ee20000000800 */
[----:B------:R-:W-:-:S07]  /*345f0*/  LEA.HI.X.SX32 R251, R232, R3, 0x1, P5 ;  /* 0x00000003e8fb7211 */ /* 0x000fce00028f0eff */
[----:B------:R-:W5:Y:S01]  /*34600*/  LDC R232, c[0x0][0x278] ;  /* 0x00009e00ffe87b82 */ /* 0x000f620000000800 */
[----:B-1----:R-:W-:Y:S01]  /*34610*/  IMAD R10, R10, 0x6c, RZ ;  /* 0x0000006c0a0a7824 */ /* 0x002fe200078e02ff */
[----:B------:R1:W-:Y:S04]  /*34620*/  STL.64 [R1+0x2b8], R248 ;  /* 0x0002b8f801007387 */ /* 0x0003e80000100a00 */
[----:B------:R2:W-:Y:S01]  /*34630*/  STL.64 [R1+0x2b0], R238 ;  /* 0x0002b0ee01007387 */ /* 0x0005e20000100a00 */
[----:B------:R-:W-:Y:S01]  /*34640*/  IMAD R148, R144, 0x67, RZ ;  /* 0x0000006790947824 */ /* 0x000fe200078e02ff */
[----:B------:R-:W3:Y:S01]  /*34650*/  LDC R90, c[0x0][0x278] ;  /* 0x00009e00ff5a7b82 */ /* 0x000ee20000000800 */
[----:B-1----:R-:W-:Y:S01]  /*34660*/  IADD3 R248, P6, R10, R2, RZ ;  /* 0x000000020af87210 */ /* 0x002fe20007fde0ff */
[----:B------:R-:W-:-:S06]  /*34670*/  IMAD R73, R73, 0xd0, RZ ;  /* 0x000000d049497824 */ /* 0x000fcc00078e02ff */
[----:B------:R-:W1:Y:S01]  /*34680*/  LDC R91, c[0x0][0x278] ;  /* 0x00009e00ff5b7b82 */ /* 0x000e620000000800 */
[----:B------:R-:W-:Y:S01]  /*34690*/  LEA.HI.X.SX32 R249, R235, R3, 0x1, P6 ;  /* 0x00000003ebf97211 */ /* 0x000fe200030f0eff */
[----:B--2---:R-:W-:-:S04]  /*346a0*/  IMAD R239, R7, 0x70, RZ ;  /* 0x0000007007ef7824 */ /* 0x004fc800078e02ff */
[----:B------:R2:W-:Y:S01]  /*346b0*/  STL.64 [R1+0x2a8], R248 ;  /* 0x0002a8f801007387 */ /* 0x0005e20000100a00 */
[----:B-----5:R-:W-:Y:S01]  /*346c0*/  IMAD R238, R232, 0x78, RZ ;  /* 0x00000078e8ee7824 */ /* 0x020fe200078e02ff */
[----:B------:R-:W5:Y:S08]  /*346d0*/  LDC R7, c[0x0][0x278] ;  /* 0x00009e00ff077b82 */ /* 0x000f700000000800 */
[----:B------:R-:W4:Y:S01]  /*346e0*/  LDC R232, c[0x0][0x278] ;  /* 0x00009e00ffe87b82 */ /* 0x000f220000000800 */
[----:B--2---:R-:W-:-:S04]  /*346f0*/  IADD3 R248, P6, R239, R2, RZ ;  /* 0x00000002eff87210 */ /* 0x004fc80007fde0ff */
[----:B------:R-:W-:-:S03]  /*34700*/  LEA.HI.X.SX32 R249, R95, R3, 0x1, P6 ;  /* 0x000000035ff97211 */ /* 0x000fc600030f0eff */
[----:B------:R-:W2:Y:S08]  /*34710*/  LDC R95, c[0x0][0x278] ;  /* 0x00009e00ff5f7b82 */ /* 0x000eb00000000800 */
[----:B------:R-:W0:Y:S01]  /*34720*/  LDC R235, c[0x0][0x278] ;  /* 0x00009e00ffeb7b82 */ /* 0x000e220000000800 */
[----:B-----5:R-:W-:Y:S01]  /*34730*/  IMAD R7, R7, 0x72, RZ ;  /* 0x0000007207077824 */ /* 0x020fe200078e02ff */
[----:B------:R5:W-:Y:S01]  /*34740*/  STL.64 [R1+0x2a0], R250 ;  /* 0x0002a0fa01007387 */ /* 0x000be20000100a00 */
[----:B----4-:R-:W-:-:S05]  /*34750*/  IMAD R247, R232, 0x3b, RZ ;  /* 0x0000003be8f77824 */ /* 0x010fca00078e02ff */
[----:B------:R-:W4:Y:S01]  /*34760*/  LDC R88, c[0x0][0x278] ;  /* 0x00009e00ff587b82 */ /* 0x000f220000000800 */
[----:B------:R3:W-:Y:S07]  /*34770*/  STL.64 [R1+0x298], R248 ;  /* 0x000298f801007387 */ /* 0x0007ee0000100a00 */
[----:B------:R-:W1:Y:S01]  /*34780*/  LDC R232, c[0x0][0x278] ;  /* 0x00009e00ffe87b82 */ /* 0x000e620000000800 */
[----:B--2---:R-:W-:Y:S01]  /*34790*/  IMAD R95, R95, 0x39, RZ ;  /* 0x000000395f5f7824 */ /* 0x004fe200078e02ff */
[----:B-----5:R-:W-:-:S02]  /*347a0*/  IADD3 R250, P5, R7, R2, RZ ;  /* 0x0000000207fa7210 */ /* 0x020fc40007fbe0ff */
[----:B---3--:R-:W-:Y:S02]  /*347b0*/  IADD3 R248, P6, R147, R2, RZ ;  /* 0x0000000293f87210 */ /* 0x008fe40007fde0ff */
[-C--:B------:R-:W-:Y:S01]  /*347c0*/  LEA.HI.X.SX32 R251, R95, R3.reuse, 0x1, P5 ;  /* 0x000000035ffb7211 */ /* 0x080fe200028f0eff */
[----:B0-----:R-:W-:Y:S01]  /*347d0*/  IMAD R235, R235, 0x76, RZ ;  /* 0x00000076ebeb7824 */ /* 0x001fe200078e02ff */
[----:B------:R-:W-:Y:S01]  /*347e0*/  LEA.HI.X.SX32 R249, R6, R3, 0x1, P6 ;  /* 0x0000000306f97211 */ /* 0x000fe200030f0eff */
[----:B------:R-:W-:Y:S01]  /*347f0*/  IMAD R69, R69, 0xd2, RZ ;  /* 0x000000d245457824 */ /* 0x000fe200078e02ff */
[----:B------:R-:W0:Y:S01]  /*34800*/  LDC R6, c[0x0][0x278] ;  /* 0x00009e00ff067b82 */ /* 0x000e220000000800 */
[----:B------:R2:W-:Y:S04]  /*34810*/  STL.64 [R1+0x290], R250 ;  /* 0x000290fa01007387 */ /* 0x0005e80000100a00 */
[----:B------:R3:W-:Y:S01]  /*34820*/  STL.64 [R1+0x288], R248 ;  /* 0x000288f801007387 */ /* 0x0007e20000100a00 */
[----:B------:R-:W-:-:S02]  /*34830*/  IMAD R65, R65, 0xd4, RZ ;  /* 0x000000d441417824 */ /* 0x000fc400078e02ff */
[----:B------:R-:W-:Y:S01]  /*34840*/  IMAD R57, R57, 0xd8, RZ ;  /* 0x000000d839397824 */ /* 0x000fe200078e02ff */
[----:B------:R-:W5:Y:S01]  /*34850*/  LDC R244, c[0x0][0x278] ;  /* 0x00009e00fff47b82 */ /* 0x000f620000000800 */
[----:B--2---:R-:W-:-:S04]  /*34860*/  IADD3 R250, P5, R235, R2, RZ ;  /* 0x00000002ebfa7210 */ /* 0x004fc80007fbe0ff */
[-C--:B------:R-:W-:Y:S01]  /*34870*/  LEA.HI.X.SX32 R251, R247, R3.reuse, 0x1, P5 ;  /* 0x00000003f7fb7211 */ /* 0x080fe200028f0eff */
[----:B-1----:R-:W-:Y:S01]  /*34880*/  IMAD R232, R232, 0x3d, RZ ;  /* 0x0000003de8e87824 */ /* 0x002fe200078e02ff */
[-C--:B---3--:R-:W-:Y:S01]  /*34890*/  IADD3 R248, P6, R238, R2.reuse, RZ ;  /* 0x00000002eef87210 */ /* 0x088fe20007fde0ff */
[----:B------:R-:W-:Y:S01]  /*348a0*/  IMAD R53, R53, 0xda, RZ ;  /* 0x000000da35357824 */ /* 0x000fe200078e02ff */
[----:B------:R-:W1:Y:S01]  /*348b0*/  LDC R86, c[0x0][0x278] ;  /* 0x00009e00ff567b82 */ /* 0x000e620000000800 */
[----:B------:R2:W-:Y:S01]  /*348c0*/  STL.64 [R1+0x280], R250 ;  /* 0x000280fa01007387 */ /* 0x0005e20000100a00 */
[----:B------:R-:W-:Y:S01]  /*348d0*/  LEA.HI.X.SX32 R249, R242, R3, 0x1, P6 ;  /* 0x00000003f2f97211 */ /* 0x000fe200030f0eff */
[----:B0-----:R-:W-:Y:S02]  /*348e0*/  IMAD R6, R6, 0x7c, RZ ;  /* 0x0000007c06067824 */ /* 0x001fe400078e02ff */
[----:B------:R-:W-:Y:S02]  /*348f0*/  IMAD R45, R45, 0xde, RZ ;  /* 0x000000de2d2d7824 */ /* 0x000fe400078e02ff */
[----:B------:R-:W-:Y:S01]  /*34900*/  IMAD R41, R41, 0xe0, RZ ;  /* 0x000000e029297824 */ /* 0x000fe200078e02ff */
[----:B------:R-:W0:Y:S01]  /*34910*/  LDC R84, c[0x0][0x278] ;  /* 0x00009e00ff547b82 */ /* 0x000e220000000800 */
[----:B--2---:R-:W-:Y:S01]  /*34920*/  IADD3 R250, P5, R141, R2, RZ ;  /* 0x000000028dfa7210 */ /* 0x004fe20007fbe0ff */
[----:B------:R-:W-:-:S02]  /*34930*/  IMAD R37, R37, 0xe2, RZ ;  /* 0x000000e225257824 */ /* 0x000fc400078e02ff */
[----:B------:R-:W-:Y:S01]  /*34940*/  IMAD R144, R31, 0xe6, RZ ;  /* 0x000000e61f907824 */ /* 0x000fe200078e02ff */
[----:B------:R-:W-:Y:S01]  /*34950*/  LEA.HI.X.SX32 R251, R232, R3, 0x1, P5 ;  /* 0x00000003e8fb7211 */ /* 0x000fe200028f0eff */
[----:B------:R-:W-:Y:S02]  /*34960*/  STL.64 [R1+0x278], R248 ;  /* 0x000278f801007387 */ /* 0x000fe40000100a00 */
[----:B------:R-:W2:Y:S02]  /*34970*/  LDC R232, c[0x0][0x278] ;  /* 0x00009e00ffe87b82 */ /* 0x000ea40000000800 */
[----:B------:R3:W-:Y:S01]  /*34980*/  STL.64 [R1+0x270], R250 ;  /* 0x000270fa01007387 */ /* 0x0007e20000100a00 */
[----:B------:R-:W-:Y:S02]  /*34990*/  IMAD R242, R152, 0x57, RZ ;  /* 0x0000005798f27824 */ /* 0x000fe400078e02ff */
[----:B------:R-:W-:Y:S02]  /*349a0*/  IMAD R146, R245, 0xec, RZ ;  /* 0x000000ecf5927824 */ /* 0x000fe400078e02ff */
[----:B------:R-:W-:Y:S01]  /*349b0*/  IMAD R140, R140, 0x7b, RZ ;  /* 0x0000007b8c8c7824 */ /* 0x000fe200078e02ff */
[----:B------:R-:W-:Y:S01]  /*349c0*/  LEA R137, R137, -R137, 0x7 ;  /* 0x8000008989897211 */ /* 0x000fe200078e38ff */
[----:B------:R-:W-:Y:S01]  /*349d0*/  IMAD R136, R136, 0x15c, RZ ;  /* 0x0000015c88887824 */ /* 0x000fe200078e02ff */
[----:B------:R-:W0:Y:S01]  /*349e0*/  LDC R89, c[0x0][0x278] ;  /* 0x00009e00ff597b82 */ /* 0x000e220000000800 */
[----:B---3--:R-:W-:-:S02]  /*349f0*/  IADD3 R250, P5, R143, R2, RZ ;  /* 0x000000028ffa7210 */ /* 0x008fc40007fbe0ff */
[-C--:B------:R-:W-:Y:S02]  /*34a00*/  IADD3 R248, P6, R6, R2.reuse, RZ ;  /* 0x0000000206f87210 */ /* 0x080fe40007fde0ff */
[-C--:B------:R-:W-:Y:S01]  /*34a10*/  LEA.HI.X.SX32 R251, R153, R3.reuse, 0x1, P5 ;  /* 0x0000000399fb7211 */ /* 0x080fe200028f0eff */
[----:B------:R-:W-:Y:S01]  /*34a20*/  IMAD R142, R142, 0x15a, RZ ;  /* 0x0000015a8e8e7824 */ /* 0x000fe200078e02ff */
[----:B------:R-:W-:Y:S01]  /*34a30*/  IADD3 R152, P5, R129, R2, RZ ;  /* 0x0000000281987210 */ /* 0x000fe20007fbe0ff */
[----:B------:R-:W-:Y:S01]  /*34a40*/  IMAD R132, R132, 0x160, RZ ;  /* 0x0000016084847824 */ /* 0x000fe200078e02ff */
[-C--:B------:R-:W-:Y:S01]  /*34a50*/  LEA.HI.X.SX32 R249, R94, R3.reuse, 0x1, P6 ;  /* 0x000000035ef97211 */ /* 0x080fe200030f0eff */
[----:B------:R-:W-:Y:S01]  /*34a60*/  IMAD R139, R139, 0xad, RZ ;  /* 0x000000ad8b8b7824 */ /* 0x000fe200078e02ff */
[----:B------:R-:W-:Y:S01]  /*34a70*/  LEA.HI.X.SX32 R153, R5, R3, 0x1, P5 ;  /* 0x0000000305997211 */ /* 0x000fe200028f0eff */
[----:B--2---:R-:W-:Y:S01]  /*34a80*/  IMAD R232, R232, 0x59, RZ ;  /* 0x00000059e8e87824 */ /* 0x004fe200078e02ff */
[----:B------:R-:W2:Y:S01]  /*34a90*/  LDC R5, c[0x0][0x278] ;  /* 0x00009e00ff057b82 */ /* 0x000ea20000000800 */
[----:B------:R3:W-:Y:S04]  /*34aa0*/  STL.64 [R1+0x268], R248 ;  /* 0x000268f801007387 */ /* 0x0007e80000100a00 */
[----:B------:R-:W-:Y:S01]  /*34ab0*/  STL.64 [R1+0x260], R250 ;  /* 0x000260fa01007387 */ /* 0x000fe20000100a00 */
[----:B------:R-:W-:-:S02]  /*34ac0*/  IMAD R138, R138, 0x15e, RZ ;  /* 0x0000015e8a8a7824 */ /* 0x000fc400078e02ff */
[----:B------:R-:W-:Y:S01]  /*34ad0*/  IMAD R128, R128, 0x164, RZ ;  /* 0x0000016480807824 */ /* 0x000fe200078e02ff */
[----:B------:R-:W0:Y:S01]  /*34ae0*/  LDC R82, c[0x0][0x278] ;  /* 0x00009e00ff527b82 */ /* 0x000e220000000800 */
[----:B---3--:R-:W-:-:S04]  /*34af0*/  IADD3 R248, P6, R133, R2, RZ ;  /* 0x0000000285f87210 */ /* 0x008fc80007fde0ff */
[----:B------:R-:W-:Y:S01]  /*34b00*/  LEA.HI.X.SX32 R249, R242, R3, 0x1, P6 ;  /* 0x00000003f2f97211 */ /* 0x000fe200030f0eff */
[----:B------:R-:W-:Y:S02]  /*34b10*/  IMAD R135, R135, 0xaf, RZ ;  /* 0x000000af87877824 */ /* 0x000fe400078e02ff */
[----:B------:R-:W3:Y:S02]  /*34b20*/  LDC R80, c[0x0][0x278] ;  /* 0x00009e00ff507b82 */ /* 0x000ee40000000800 */
[----:B------:R4:W-:Y:S01]  /*34b30*/  STL.64 [R1+0x1a0], R248 ;  /* 0x0001a0f801007387 */ /* 0x0009e20000100a00 */
[----:B--2---:R-:W-:-:S03]  /*34b40*/  IMAD R5, R5, 0x5b, RZ ;  /* 0x0000005b05057824 */ /* 0x004fc600078e02ff */
[----:B------:R2:W-:Y:S01]  /*34b50*/  STL.64 [R1+0x198], R152 ;  /* 0x0001989801007387 */ /* 0x0005e20000100a00 */
[----:B------:R-:W-:Y:S01]  /*34b60*/  IMAD R134, R134, 0x162, RZ ;  /* 0x0000016286867824 */ /* 0x000fe200078e02ff */
[----:B------:R-:W3:Y:S01]  /*34b70*/  LDC R87, c[0x0][0x278] ;  /* 0x00009e00ff577b82 */ /* 0x000ee20000000800 */
[----:B----4-:R-:W-:Y:S01]  /*34b80*/  IADD3 R248, P6, R125, R2, RZ ;  /* 0x000000027df87210 */ /* 0x010fe20007fde0ff */
[----:B------:R-:W-:-:S06]  /*34b90*/  IMAD R124, R124, 0x168, RZ ;  /* 0x000001687c7c7824 */ /* 0x000fcc00078e02ff */
[----:B------:R-:W4:Y:S01]  /*34ba0*/  LDC R78, c[0x0][0x278] ;  /* 0x00009e00ff4e7b82 */ /* 0x000f220000000800 */
[----:B------:R-:W-:-:S05]  /*34bb0*/  LEA.HI.X.SX32 R249, R232, R3, 0x1, P6 ;  /* 0x00000003e8f97211 */ /* 0x000fca00030f0eff */
[----:B------:R5:W-:Y:S01]  /*34bc0*/  STL.64 [R1+0x190], R248 ;  /* 0x000190f801007387 */ /* 0x000be20000100a00 */
[-C--:B--2---:R-:W-:Y:S01]  /*34bd0*/  IADD3 R152, P5, R121, R2.reuse, RZ ;  /* 0x0000000279987210 */ /* 0x084fe20007fbe0ff */
[----:B------:R-:W2:Y:S01]  /*34be0*/  LDC R232, c[0x0][0x278] ;  /* 0x00009e00ffe87b82 */ /* 0x000ea20000000800 */
[----:B------:R-:W-:Y:S02]  /*34bf0*/  IMAD R131, R131, 0xb1, RZ ;  /* 0x000000b183837824 */ /* 0x000fe400078e02ff */
[----:B------:R-:W-:Y:S02]  /*34c00*/  IMAD R130, R130, 0x166, RZ ;  /* 0x0000016682827824 */ /* 0x000fe400078e02ff */
[----:B------:R-:W-:Y:S02]  /*34c10*/  IMAD R120, R120, 0x16c, RZ ;  /* 0x0000016c78787824 */ /* 0x000fe400078e02ff */
[----:B------:R-:W-:Y:S01]  /*34c20*/  IMAD R127, R127, 0xb3, RZ ;  /* 0x000000b37f7f7824 */ /* 0x000fe200078e02ff */
[----:B------:R-:W4:Y:S01]  /*34c30*/  LDC R76, c[0x0][0x278] ;  /* 0x00009e00ff4c7b82 */ /* 0x000f220000000800 */
[----:B-----5:R-:W-:-:S04]  /*34c40*/  IADD3 R248, P6, R117, R2, RZ ;  /* 0x0000000275f87210 */ /* 0x020fc80007fde0ff */
[----:B------:R-:W-:-:S03]  /*34c50*/  LEA.HI.X.SX32 R249, R5, R3, 0x1, P6 ;  /* 0x0000000305f97211 */ /* 0x000fc600030f0eff */
[----:B------:R-:W5:Y:S01]  /*34c60*/  LDC R5, c[0x0][0x278] ;  /* 0x00009e00ff057b82 */ /* 0x000f620000000800 */
[----:B------:R-:W-:-:S07]  /*34c70*/  LEA.HI.X.SX32 R153, R93, R3, 0x1, P5 ;  /* 0x000000035d997211 */ /* 0x000fce00028f0eff */
[----:B------:R-:W1:Y:S01]  /*34c80*/  LDC R93, c[0x0][0x278] ;  /* 0x00009e00ff5d7b82 */ /* 0x000e620000000800 */
[----:B------:R0:W-:Y:S01]  /*34c90*/  STL.64 [R1+0x188], R152 ;  /* 0x0001889801007387 */ /* 0x0001e20000100a00 */
[----:B------:R-:W-:-:S03]  /*34ca0*/  IADD3 R250, P6, R111, R2, RZ ;  /* 0x000000026ffa7210 */ /* 0x000fc60007fde0ff */
[----:B------:R1:W-:Y:S01]  /*34cb0*/  STL.64 [R1+0x180], R248 ;  /* 0x000180f801007387 */ /* 0x0003e20000100a00 */
[----:B------:R-:W-:Y:S02]  /*34cc0*/  IMAD R126, R126, 0x16a, RZ ;  /* 0x0000016a7e7e7824 */ /* 0x000fe400078e02ff */
[----:B------:R-:W-:Y:S01]  /*34cd0*/  IMAD R116, R116, 0x170, RZ ;  /* 0x0000017074747824 */ /* 0x000fe200078e02ff */
[----:B------:R-:W4:Y:S01]  /*34ce0*/  LDC R83, c[0x0][0x278] ;  /* 0x00009e00ff537b82 */ /* 0x000f220000000800 */
[----:B0-----:R-:W-:Y:S01]  /*34cf0*/  IADD3 R152, P5, R115, R2, RZ ;  /* 0x0000000273987210 */ /* 0x001fe20007fbe0ff */
[----:B-----5:R-:W-:-:S03]  /*34d00*/  IMAD R242, R5, 0x5d, RZ ;  /* 0x0000005d05f27824 */ /* 0x020fc600078e02ff */
[-C--:B------:R-:W-:Y:S01]  /*34d10*/  LEA.HI.X.SX32 R153, R4, R3.reuse, 0x1, P5 ;  /* 0x0000000304997211 */ /* 0x080fe200028f0eff */
[----:B------:R-:W-:Y:S01]  /*34d20*/  IMAD R123, R123, 0xb5, RZ ;  /* 0x000000b57b7b7824 */ /* 0x000fe200078e02ff */
[----:B------:R-:W-:Y:S01]  /*34d30*/  IADD3 R4, P5, R105, R2, RZ ;  /* 0x0000000269047210 */ /* 0x000fe20007fbe0ff */
[----:B------:R-:W-:Y:S01]  /*34d40*/  IMAD R122, R122, 0x16e, RZ ;  /* 0x0000016e7a7a7824 */ /* 0x000fe200078e02ff */
[-C--:B------:R-:W-:Y:S01]  /*34d50*/  LEA.HI.X.SX32 R251, R242, R3.reuse, 0x1, P6 ;  /* 0x00000003f2fb7211 */ /* 0x080fe200030f0eff */
[----:B------:R-:W-:Y:S01]  /*34d60*/  IMAD R114, R114, 0x174, RZ ;  /* 0x0000017472727824 */ /* 0x000fe200078e02ff */
[----:B------:R-:W-:Y:S01]  /*34d70*/  LEA.HI.X.SX32 R5, R240, R3, 0x1, P5 ;  /* 0x00000003f0057211 */ /* 0x000fe200028f0eff */
[----:B-1----:R-:W-:Y:S01]  /*34d80*/  IMAD R248, R93, 0xbe, RZ ;  /* 0x000000be5df87824 */ /* 0x002fe200078e02ff */
[----:B------:R0:W-:Y:S01]  /*34d90*/  STL.64 [R1+0x178], R152 ;  /* 0x0001789801007387 */ /* 0x0001e20000100a00 */
[----:B--2---:R-:W-:Y:S01]  /*34da0*/  IMAD R232, R232, 0x5f, RZ ;  /* 0x0000005fe8e87824 */ /* 0x004fe200078e02ff */
[----:B------:R-:W1:Y:S01]  /*34db0*/  LDC R74, c[0x0][0x278] ;  /* 0x00009e00ff4a7b82 */ /* 0x000e620000000800 */
[----:B------:R-:W-:-:S02]  /*34dc0*/  IMAD R249, R154, 0xc6, RZ ;  /* 0x000000c69af97824 */ /* 0x000fc400078e02ff */
[----:B------:R-:W-:Y:S02]  /*34dd0*/  IMAD R240, R150, 0x63, RZ ;  /* 0x0000006396f07824 */ /* 0x000fe400078e02ff */
[----:B------:R-:W-:Y:S02]  /*34de0*/  IMAD R119, R119, 0xb7, RZ ;  /* 0x000000b777777824 */ /* 0x000fe400078e02ff */
[----:B------:R-:W-:Y:S01]  /*34df0*/  IMAD R118, R118, 0x172, RZ ;  /* 0x0000017276767824 */ /* 0x000fe200078e02ff */
[----:B------:R-:W2:Y:S01]  /*34e00*/  LDC R72, c[0x0][0x278] ;  /* 0x00009e00ff487b82 */ /* 0x000ea20000000800 */
[----:B0-----:R-:W5:Y:S04]  /*34e10*/  LDL.LU.64 R152, [R1+0x1030] ;  /* 0x0010300001987983 */ /* 0x001f680000300a00 */
[----:B------:R0:W-:Y:S01]  /*34e20*/  STL.64 [R1+0x170], R250 ;  /* 0x000170fa01007387 */ /* 0x0001e20000100a00 */
[----:B------:R-:W-:-:S02]  /*34e30*/  IMAD R110, R110, 0x178, RZ ;  /* 0x000001786e6e7824 */ /* 0x000fc400078e02ff */
[----:B------:R-:W5:Y:S01]  /*34e40*/  LDC R79, c[0x0][0x278] ;  /* 0x00009e00ff4f7b82 */ /* 0x000f620000000800 */
[----:B------:R3:W-:Y:S01]  /*34e50*/  STL.64 [R1+0x168], R4 ;  /* 0x0001680401007387 */ /* 0x0007e20000100a00 */
[----:B------:R-:W-:Y:S02]  /*34e60*/  IMAD R113, R113, 0xb9, RZ ;  /* 0x000000b971717824 */ /* 0x000fe400078e02ff */
[----:B------:R-:W-:Y:S02]  /*34e70*/  IMAD R112, R112, 0x176, RZ ;  /* 0x0000017670707824 */ /* 0x000fe400078e02ff */
[----:B------:R-:W-:Y:S02]  /*34e80*/  IMAD R104, R104, 0x17c, RZ ;  /* 0x0000017c68687824 */ /* 0x000fe400078e02ff */
[----:B------:R-:W2:Y:S01]  /*34e90*/  LDC R223, c[0x0][0x278] ;  /* 0x00009e00ffdf7b82 */ /* 0x000ea20000000800 */
[-C--:B0-----:R-:W-:Y:S02]  /*34ea0*/  IADD3 R250, P6, R248, R2.reuse, RZ ;  /* 0x00000002f8fa7210 */ /* 0x081fe40007fde0ff */
[----:B---3--:R-:W-:-:S02]  /*34eb0*/  IADD3 R4, P5, R101, R2, RZ ;  /* 0x0000000265047210 */ /* 0x008fc40007fbe0ff */
[-C--:B------:R-:W-:Y:S01]  /*34ec0*/  LEA.HI.X.SX32 R251, R232, R3.reuse, 0x1, P6 ;  /* 0x00000003e8fb7211 */ /* 0x080fe200030f0eff */
[----:B------:R-:W-:Y:S01]  /*34ed0*/  IMAD R109, R109, 0xbb, RZ ;  /* 0x000000bb6d6d7824 */ /* 0x000fe200078e02ff */
[----:B------:R-:W-:Y:S01]  /*34ee0*/  LEA.HI.X.SX32 R5, R19, R3, 0x1, P5 ;  /* 0x0000000313057211 */ /* 0x000fe200028f0eff */
[----:B------:R-:W0:Y:S02]  /*34ef0*/  LDC R232, c[0x0][0x278] ;  /* 0x00009e00ffe87b82 */ /* 0x000e240000000800 */
[----:B------:R-:W-:Y:S04]  /*34f00*/  STL.64 [R1+0x160], R250 ;  /* 0x000160fa01007387 */ /* 0x000fe80000100a00 */
[----:B------:R3:W-:Y:S01]  /*34f10*/  STL.64 [R1+0x158], R4 ;  /* 0x0001580401007387 */ /* 0x0007e20000100a00 */
[----:B------:R-:W-:Y:S01]  /*34f20*/  IMAD R108, R108, 0x17a, RZ ;  /* 0x0000017a6c6c7824 */ /* 0x000fe200078e02ff */
[----:B------:R-:W2:Y:S01]  /*34f30*/  LDC R70, c[0x0][0x278] ;  /* 0x00009e00ff467b82 */ /* 0x000ea20000000800 */
[----:B------:R-:W-:-:S02]  /*34f40*/  IMAD R107, R107, 0xbd, RZ ;  /* 0x000000bd6b6b7824 */ /* 0x000fc400078e02ff */
[----:B------:R-:W-:Y:S02]  /*34f50*/  IMAD R106, R106, 0x17e, RZ ;  /* 0x0000017e6a6a7824 */ /* 0x000fe400078e02ff */
[----:B------:R-:W-:Y:S02]  /*34f60*/  IMAD R103, R103, 0x180, RZ ;  /* 0x0000018067677824 */ /* 0x000fe400078e02ff */
[----:B------:R-:W-:Y:S01]  /*34f70*/  IMAD R102, R102, 0x182, RZ ;  /* 0x0000018266667824 */ /* 0x000fe200078e02ff */
[----:B------:R-:W2:Y:S08]  /*34f80*/  LDC R68, c[0x0][0x278] ;  /* 0x00009e00ff447b82 */ /* 0x000eb00000000800 */
[----:B---3--:R-:W3:Y:S01]  /*34f90*/  LDC R5, c[0x0][0x278] ;  /* 0x00009e00ff057b82 */ /* 0x008ee20000000800 */
[----:B------:R-:W-:Y:S01]  /*34fa0*/  IMAD R4, R155, 0x61, RZ ;  /* 0x000000619b047824 */ /* 0x000fe200078e02ff */
[----:B------:R-:W-:-:S02]  /*34fb0*/  IADD3 R250, P6, R97, R2, RZ ;  /* 0x0000000261fa7210 */ /* 0x000fc40007fde0ff */
[-C--:B------:R-:W-:Y:S02]  /*34fc0*/  IADD3 R154, P5, R25, R2.reuse, RZ ;  /* 0x00000002199a7210 */ /* 0x080fe40007fbe0ff */
[-C--:B------:R-:W-:Y:S02]  /*34fd0*/  LEA.HI.X.SX32 R251, R4, R3.reuse, 0x1, P6 ;  /* 0x0000000304fb7211 */ /* 0x080fe400030f0eff */
[----:B------:R-:W-:Y:S01]  /*34fe0*/  IADD3 R4, P6, R249, R2, RZ ;  /* 0x00000002f9047210 */ /* 0x000fe20007fde0ff */
[----:B------:R-:W-:Y:S01]  /*34ff0*/  IMAD R100, R100, 0x184, RZ ;  /* 0x0000018464647824 */ /* 0x000fe200078e02ff */
[----:B------:R-:W-:Y:S01]  /*35000*/  LEA.HI.X.SX32 R155, R151, R3, 0x1, P5 ;  /* 0x00000003979b7211 */ /* 0x000fe200028f0eff */
[----:B------:R3:W-:Y:S01]  /*35010*/  STL.64 [R1+0x150], R250 ;  /* 0x000150fa01007387 */ /* 0x0007e20000100a00 */
[----:B0-----:R-:W-:Y:S01]  /*35020*/  IMAD R232, R232, 0x65, RZ ;  /* 0x00000065e8e87824 */ /* 0x001fe200078e02ff */
[----:B------:R-:W0:Y:S02]  /*35030*/  LDC R75, c[0x0][0x278] ;  /* 0x00009e00ff4b7b82 */ /* 0x000e240000000800 */
[----:B------:R4:W-:Y:S01]  /*35040*/  STL.64 [R1+0x148], R154 ;  /* 0x0001489a01007387 */ /* 0x0009e20000100a00 */
[----:B------:R-:W-:-:S02]  /*35050*/  IMAD R99, R99, 0xc1, RZ ;  /* 0x000000c163637824 */ /* 0x000fc400078e02ff */
[----:B------:R-:W-:Y:S02]  /*35060*/  IMAD R98, R98, 0x186, RZ ;  /* 0x0000018662627824 */ /* 0x000fe400078e02ff */
[----:B------:R-:W-:Y:S01]  /*35070*/  IMAD R96, R96, 0x188, RZ ;  /* 0x0000018860607824 */ /* 0x000fe200078e02ff */
[----:B------:R-:W0:Y:S01]  /*35080*/  LDC R221, c[0x0][0x278] ;  /* 0x00009e00ffdd7b82 */ /* 0x000e220000000800 */
[----:B---3--:R-:W-:Y:S01]  /*35090*/  IMAD R250, R5, 0xc8, RZ ;  /* 0x000000c805fa7824 */ /* 0x008fe200078e02ff */
[-C--:B------:R-:W-:Y:S01]  /*350a0*/  LEA.HI.X.SX32 R5, R240, R3.reuse, 0x1, P6 ;  /* 0x00000003f0057211 */ /* 0x080fe200030f0eff */
[----:B----4-:R-:W3:Y:S03]  /*350b0*/  LDL.LU.64 R154, [R1+0x1028] ;  /* 0x00102800019a7983 */ /* 0x010ee60000300a00 */
[-C--:B------:R-:W-:Y:S01]  /*350c0*/  IADD3 R150, P5, R250, R2.reuse, RZ ;  /* 0x00000002fa967210 */ /* 0x080fe20007fbe0ff */
[----:B------:R-:W-:Y:S01]  /*350d0*/  IMAD R21, R21, 0xc3, RZ ;  /* 0x000000c315157824 */ /* 0x000fe200078e02ff */
[----:B------:R4:W-:Y:S01]  /*350e0*/  STL.64 [R1+0x140], R4 ;  /* 0x0001400401007387 */ /* 0x0009e20000100a00 */
[----:B------:R-:W-:Y:S01]  /*350f0*/  IMAD R20, R20, 0x18a, RZ ;  /* 0x0000018a14147824 */ /* 0x000fe200078e02ff */
[----:B------:R-:W-:Y:S01]  /*35100*/  LEA.HI.X.SX32 R151, R237, R3, 0x1, P5 ;  /* 0x00000003ed977211 */ /* 0x000fe200028f0eff */
[----:B------:R-:W-:Y:S01]  /*35110*/  IMAD R24, R24, 0x18c, RZ ;  /* 0x0000018c18187824 */ /* 0x000fe200078e02ff */
[----:B------:R-:W0:Y:S01]  /*35120*/  LDC R66, c[0x0][0x278] ;  /* 0x00009e00ff427b82 */ /* 0x000e220000000800 */
[----:B----4-:R-:W-:Y:S01]  /*35130*/  IADD3 R4, P6, R85, R2, RZ ;  /* 0x0000000255047210 */ /* 0x010fe20007fde0ff */
[----:B------:R-:W-:-:S06]  /*35140*/  IMAD R90, R90, 0x18e, RZ ;  /* 0x0000018e5a5a7824 */ /* 0x000fcc00078e02ff */
[----:B------:R-:W4:Y:S01]  /*35150*/  LDC R64, c[0x0][0x278] ;  /* 0x00009e00ff407b82 */ /* 0x000f220000000800 */
[----:B------:R-:W-:Y:S01]  /*35160*/  LEA.HI.X.SX32 R5, R232, R3, 0x1, P6 ;  /* 0x00000003e8057211 */ /* 0x000fe200030f0eff */
[----:B------:R1:W-:Y:S04]  /*35170*/  STL.64 [R1+0x138], R150 ;  /* 0x0001389601007387 */ /* 0x0003e80000100a00 */
[----:B------:R2:W-:Y:S02]  /*35180*/  STL.64 [R1+0x130], R4 ;  /* 0x0001300401007387 */ /* 0x0005e40000100a00 */
[----:B------:R-:W0:Y:S01]  /*35190*/  LDC R232, c[0x0][0x278] ;  /* 0x00009e00ffe87b82 */ /* 0x000e220000000800 */
[----:B-1----:R-:W-:Y:S01]  /*351a0*/  IADD3 R150, P5, R81, R2, RZ ;  /* 0x0000000251967210 */ /* 0x002fe20007fbe0ff */
[----:B------:R-:W-:-:S06]  /*351b0*/  IMAD R88, R88, 0x192, RZ ;  /* 0x0000019258587824 */ /* 0x000fcc00078e02ff */
[----:B------:R-:W1:Y:S01]  /*351c0*/  LDC R71, c[0x0][0x278] ;  /* 0x00009e00ff477b82 */ /* 0x000e620000000800 */
[----:B--2---:R-:W-:Y:S02]  /*351d0*/  IADD3 R4, P6, R77, R2, RZ ;  /* 0x000000024d047210 */ /* 0x004fe40007fde0ff */
[-C--:B------:R-:W-:Y:S02]  /*351e0*/  LEA.HI.X.SX32 R151, R149, R3.reuse, 0x1, P5 ;  /* 0x0000000395977211 */ /* 0x080fe400028f0eff */
[----:B------:R-:W-:Y:S01]  /*351f0*/  LEA.HI.X.SX32 R5, R148, R3, 0x1, P6 ;  /* 0x0000000394057211 */ /* 0x000fe200030f0eff */
[----:B------:R-:W-:Y:S02]  /*35200*/  IMAD R244, R244, 0x194, RZ ;  /* 0x00000194f4f47824 */ /* 0x000fe400078e02ff */
[----:B------:R-:W2:Y:S01]  /*35210*/  LDC R95, c[0x0][0x278] ;  /* 0x00009e00ff5f7b82 */ /* 0x000ea20000000800 */
[----:B------:R-:W-:Y:S04]  /*35220*/  STL.64 [R1+0x128], R150 ;  /* 0x0001289601007387 */ /* 0x000fe80000100a00 */
[----:B------:R4:W-:Y:S01]  /*35230*/  STL.64 [R1+0x120], R4 ;  /* 0x0001200401007387 */ /* 0x0009e20000100a00 */
[----:B------:R-:W-:-:S02]  /*35240*/  IMAD R86, R86, 0x196, RZ ;  /* 0x0000019656567824 */ /* 0x000fc400078e02ff */
[----:B------:R-:W-:Y:S01]  /*35250*/  IMAD R84, R84, 0x198, RZ ;  /* 0x0000019854547824 */ /* 0x000fe200078e02ff */
[----:B------:R-:W1:Y:S08]  /*35260*/  LDC R62, c[0x0][0x278] ;  /* 0x00009e00ff3e7b82 */ /* 0x000e700000000800 */
[----:B----4-:R-:W4:Y:S08]  /*35270*/  LDC R4, c[0x0][0x278] ;  /* 0x00009e00ff047b82 */ /* 0x010f300000000800 */
[----:B------:R-:W2:Y:S01]  /*35280*/  LDC R5, c[0x0][0x278] ;  /* 0x00009e00ff057b82 */ /* 0x000ea20000000800 */
[----:B------:R-:W-:-:S02]  /*35290*/  IADD3 R150, P5, R73, R2, RZ ;  /* 0x0000000249967210 */ /* 0x000fc40007fbe0ff */
[----:B------:R-:W-:Y:S02]  /*352a0*/  IADD3 R148, P6, R69, R2, RZ ;  /* 0x0000000245947210 */ /* 0x000fe40007fde0ff */
[----:B------:R-:W-:Y:S01]  /*352b0*/  LEA.HI.X.SX32 R151, R18, R3, 0x1, P5 ;  /* 0x0000000312977211 */ /* 0x000fe200028f0eff */
[----:B0-----:R-:W-:Y:S02]  /*352c0*/  IMAD R232, R232, 0x6b, RZ ;  /* 0x0000006be8e87824 */ /* 0x001fe400078e02ff */
[----:B------:R-:W-:Y:S01]  /*352d0*/  IMAD R82, R82, 0x19a, RZ ;  /* 0x0000019a52527824 */ /* 0x000fe200078e02ff */
[----:B------:R-:W0:Y:S01]  /*352e0*/  LDC R60, c[0x0][0x278] ;  /* 0x00009e00ff3c7b82 */ /* 0x000e220000000800 */
[----:B------:R2:W-:Y:S01]  /*352f0*/  STL.64 [R1+0x118], R150 ;  /* 0x0001189601007387 */ /* 0x0005e20000100a00 */
[----:B----4-:R-:W-:-:S06]  /*35300*/  IMAD R4, R4, 0x69, RZ ;  /* 0x0000006904047824 */ /* 0x010fcc00078e02ff */
[----:B------:R-:W4:Y:S01]  /*35310*/  LDC R67, c[0x0][0x278] ;  /* 0x00009e00ff437b82 */ /* 0x000f220000000800 */
[----:B--2---:R-:W-:Y:S01]  /*35320*/  IMAD R5, R5, 0xd6, RZ ;  /* 0x000000d605057824 */ /* 0x004fe200078e02ff */
[-C--:B------:R-:W-:Y:S01]  /*35330*/  LEA.HI.X.SX32 R149, R4, R3.reuse, 0x1, P6 ;  /* 0x0000000304957211 */ /* 0x080fe200030f0eff */
[----:B------:R-:W-:Y:S01]  /*35340*/  IMAD R80, R80, 0x19c, RZ ;  /* 0x0000019c50507824 */ /* 0x000fe200078e02ff */
[-C--:B------:R-:W-:Y:S01]  /*35350*/  IADD3 R150, P5, R65, R2.reuse, RZ ;  /* 0x0000000241967210 */ /* 0x080fe20007fbe0ff */
[----:B------:R-:W-:Y:S01]  /*35360*/  IMAD R78, R78, 0x19e, RZ ;  /* 0x0000019e4e4e7824 */ /* 0x000fe200078e02ff */
[----:B------:R-:W-:Y:S02]  /*35370*/  IADD3 R4, P6, R5, R2, RZ ;  /* 0x0000000205047210 */ /* 0x000fe40007fde0ff */
[----:B------:R-:W2:Y:S01]  /*35380*/  LDC R94, c[0x0][0x278] ;  /* 0x00009e00ff5e7b82 */ /* 0x000ea20000000800 */
[-C--:B------:R-:W-:Y:S02]  /*35390*/  LEA.HI.X.SX32 R151, R236, R3.reuse, 0x1, P5 ;  /* 0x00000003ec977211 */ /* 0x080fe400028f0eff */
[----:B------:R-:W-:Y:S01]  /*353a0*/  LEA.HI.X.SX32 R5, R232, R3, 0x1, P6 ;  /* 0x00000003e8057211 */ /* 0x000fe200030f0eff */
[----:B------:R1:W-:Y:S04]  /*353b0*/  STL.64 [R1+0x110], R148 ;  /* 0x0001109401007387 */ /* 0x0003e80000100a00 */
[----:B------:R-:W0:Y:S01]  /*353c0*/  LDC R232, c[0x0][0x278] ;  /* 0x00009e00ffe87b82 */ /* 0x000e220000000800 */
[----:B-1----:R-:W3:Y:S07]  /*353d0*/  LDL.LU.64 R148, [R1+0x1020] ;  /* 0x0010200001947983 */ /* 0x002eee0000300a00 */
[----:B------:R-:W1:Y:S01]  /*353e0*/  LDC R236, c[0x0][0x278] ;  /* 0x00009e00ffec7b82 */ /* 0x000e620000000800 */
[----:B------:R4:W-:Y:S01]  /*353f0*/  STL.64 [R1+0x108], R150 ;  /* 0x0001089601007387 */ /* 0x0009e20000100a00 */
[----:B------:R-:W-:-:S06]  /*35400*/  IMAD R76, R76, 0x1a0, RZ ;  /* 0x000001a04c4c7824 */ /* 0x000fcc00078e02ff */
[----:B------:R-:W5:Y:S01]  /*35410*/  LDC R58, c[0x0][0x278] ;  /* 0x00009e00ff3a7b82 */ /* 0x000f620000000800 */
[----:B----4-:R-:W-:-:S07]  /*35420*/  IADD3 R150, P5, R57, R2, RZ ;  /* 0x0000000239967210 */ /* 0x010fce0007fbe0ff */
[----:B------:R-:W4:Y:S01]  /*35430*/  LDC R56, c[0x0][0x278] ;  /* 0x00009e00ff387b82 */ /* 0x000f220000000800 */
[----:B------:R-:W-:-:S07]  /*35440*/  LEA.HI.X.SX32 R151, R10, R3, 0x1, P5 ;  /* 0x000000030a977211 */ /* 0x000fce00028f0eff */
[----:B------:R-:W2:Y:S01]  /*35450*/  LDC R10, c[0x0][0x278] ;  /* 0x00009e00ff0a7b82 */ /* 0x000ea20000000800 */
[----:B------:R1:W-:Y:S01]  /*35460*/  STL.64 [R1+0x100], R4 ;  /* 0x0001000401007387 */ /* 0x0003e20000100a00 */
[----:B0-----:R-:W-:-:S03]  /*35470*/  IMAD R232, R232, 0x6d, RZ ;  /* 0x0000006de8e87824 */ /* 0x001fc600078e02ff */
[----:B------:R0:W-:Y:S01]  /*35480*/  STL.64 [R1+0xf8], R150 ;  /* 0x0000f89601007387 */ /* 0x0001e20000100a00 */
[----:B------:R-:W-:Y:S02]  /*35490*/  IMAD R74, R74, 0x1a2, RZ ;  /* 0x000001a24a4a7824 */ /* 0x000fe400078e02ff */
[----:B------:R-:W3:Y:S01]  /*354a0*/  LDC R63, c[0x0][0x278] ;  /* 0x00009e00ff3f7b82 */ /* 0x000ee20000000800 */
[----:B-1----:R-:W-:-:S07]  /*354b0*/  IADD3 R4, P6, R53, R2, RZ ;  /* 0x0000000235047210 */ /* 0x002fce0007fde0ff */
[----:B------:R-:W1:Y:S01]  /*354c0*/  LDC R93, c[0x0][0x278] ;  /* 0x00009e00ff5d7b82 */ /* 0x000e620000000800 */
[----:B------:R-:W-:Y:S01]  /*354d0*/  LEA.HI.X.SX32 R5, R232, R3, 0x1, P6 ;  /* 0x00000003e8057211 */ /* 0x000fe200030f0eff */
[----:B0-----:R-:W3:Y:S04]  /*354e0*/  LDL.LU.64 R150, [R1+0x1018] ;  /* 0x0010180001967983 */ /* 0x001ee80000300a00 */
[----:B------:R0:W-:Y:S01]  /*354f0*/  STL.64 [R1+0xf0], R4 ;  /* 0x0000f00401007387 */ /* 0x0001e20000100a00 */
[----:B--2---:R-:W-:Y:S01]  /*35500*/  IMAD R10, R10, 0x6f, RZ ;  /* 0x0000006f0a0a7824 */ /* 0x004fe200078e02ff */
[----:B------:R-:W2:Y:S01]  /*35510*/  LDC R54, c[0x0][0x278] ;  /* 0x00009e00ff367b82 */ /* 0x000ea20000000800 */
[----:B------:R-:W-:Y:S02]  /*35520*/  IMAD R72, R72, 0x1a4, RZ ;  /* 0x000001a448487824 */ /* 0x000fe400078e02ff */
[----:B------:R-:W-:-:S02]  /*35530*/  IMAD R223, R223, 0xd1, RZ ;  /* 0x000000d1dfdf7824 */ /* 0x000fc400078e02ff */
[----:B------:R-:W-:-:S03]  /*35540*/  IMAD R70, R70, 0x1a6, RZ ;  /* 0x000001a646467824 */ /* 0x000fc600078e02ff */
[----:B------:R-:W2:Y:S01]  /*35550*/  LDC R52, c[0x0][0x278] ;  /* 0x00009e00ff347b82 */ /* 0x000ea20000000800 */
[----:B0-----:R-:W-:-:S04]  /*35560*/  IADD3 R4, P6, R45, R2, RZ ;  /* 0x000000022d047210 */ /* 0x001fc80007fde0ff */
[----:B------:R-:W-:-:S03]  /*35570*/  LEA.HI.X.SX32 R5, R10, R3, 0x1, P6 ;  /* 0x000000030a057211 */ /* 0x000fc600030f0eff */
[----:B------:R-:W0:Y:S01]  /*35580*/  LDC R10, c[0x0][0x278] ;  /* 0x00009e00ff0a7b82 */ /* 0x000e220000000800 */
[----:B------:R-:W-:-:S05]  /*35590*/  IMAD R236, R236, 0xdc, RZ ;  /* 0x000000dcecec7824 */ /* 0x000fca00078e02ff */
[----:B------:R-:W-:Y:S02]  /*355a0*/  IADD3 R236, P5, R236, R2, RZ ;  /* 0x00000002ecec7210 */ /* 0x000fe40007fbe0ff */
[----:B------:R-:W3:Y:S02]  /*355b0*/  LDC R59, c[0x0][0x278] ;  /* 0x00009e00ff3b7b82 */ /* 0x000ee40000000800 */
[----:B------:R-:W-:-:S05]  /*355c0*/  LEA.HI.X.SX32 R237, R11, R3, 0x1, P5 ;  /* 0x000000030bed7211 */ /* 0x000fca00028f0eff */
[----:B------:R5:W-:Y:S01]  /*355d0*/  STL.64 [R1+0xe8], R236 ;  /* 0x0000e8ec01007387 */ /* 0x000be20000100a00 */
[----:B------:R-:W-:Y:S01]  /*355e0*/  IMAD R232, R35, 0xe4, RZ ;  /* 0x000000e423e87824 */ /* 0x000fe200078e02ff */
[----:B------:R-:W2:Y:S02]  /*355f0*/  LDC R19, c[0x0][0x278] ;  /* 0x00009e00ff137b82 */ /* 0x000ea40000000800 */
[----:B------:R4:W-:Y:S01]  /*35600*/  STL.64 [R1+0xe0], R4 ;  /* 0x0000e00401007387 */ /* 0x0009e20000100a00 */
[----:B0-----:R-:W-:-:S05]  /*35610*/  IMAD R10, R10, 0x71, RZ ;  /* 0x000000710a0a7824 */ /* 0x001fca00078e02ff */
[----:B------:R-:W0:Y:S01]  /*35620*/  LDC R50, c[0x0][0x278] ;  /* 0x00009e00ff327b82 */ /* 0x000e220000000800 */
[-C--:B-----5:R-:W-:Y:S02]  /*35630*/  IADD3 R236, P5, R41, R2.reuse, RZ ;  /* 0x0000000229ec7210 */ /* 0x0a0fe40007fbe0ff */
[-C--:B----4-:R-:W-:Y:S02]  /*35640*/  IADD3 R4, P6, R37, R2.reuse, RZ ;  /* 0x0000000225047210 */ /* 0x090fe40007fde0ff */
[-C--:B------:R-:W-:Y:S01]  /*35650*/  LEA.HI.X.SX32 R237, R239, R3.reuse, 0x1, P5 ;  /* 0x00000003efed7211 */ /* 0x080fe200028f0eff */
[----:B------:R-:W-:Y:S01]  /*35660*/  IMAD R68, R68, 0x1a8, RZ ;  /* 0x000001a844447824 */ /* 0x000fe200078e02ff */
[----:B------:R-:W-:Y:S01]  /*35670*/  LEA.HI.X.SX32 R5, R10, R3, 0x1, P6 ;  /* 0x000000030a057211 */ /* 0x000fe200030f0eff */
[----:B------:R-:W4:Y:S02]  /*35680*/  LDC R55, c[0x0][0x278] ;  /* 0x00009e00ff377b82 */ /* 0x000f240000000800 */
[----:B------:R5:W-:Y:S04]  /*35690*/  STL.64 [R1+0xd8], R236 ;  /* 0x0000d8ec01007387 */ /* 0x000be80000100a00 */
[----:B------:R1:W-:Y:S02]  /*356a0*/  STL.64 [R1+0xd0], R4 ;  /* 0x0000d00401007387 */ /* 0x0003e40000100a00 */
[----:B------:R-:W2:Y:S01]  /*356b0*/  LDC R10, c[0x0][0x278] ;  /* 0x00009e00ff0a7b82 */ /* 0x000ea20000000800 */
[----:B-----5:R-:W-:Y:S01]  /*356c0*/  IADD3 R236, P5, R232, R2, RZ ;  /* 0x00000002e8ec7210 */ /* 0x020fe20007fbe0ff */
[----:B------:R-:W-:-:S06]  /*356d0*/  IMAD R221, R221, 0xd3, RZ ;  /* 0x000000d3dddd7824 */ /* 0x000fcc00078e02ff */
[----:B------:R-:W5:Y:S01]  /*356e0*/  LDC R48, c[0x0][0x278] ;  /* 0x00009e00ff307b82 */ /* 0x000f620000000800 */
[----:B------:R-:W-:-:S07]  /*356f0*/  LEA.HI.X.SX32 R237, R7, R3, 0x1, P5 ;  /* 0x0000000307ed7211 */ /* 0x000fce00028f0eff */
[----:B-1----:R-:W1:Y:S08]  /*35700*/  LDC R4, c[0x0][0x278] ;  /* 0x00009e00ff047b82 */ /* 0x002e700000000800 */
[----:B------:R-:W0:Y:S08]  /*35710*/  LDC R5, c[0x0][0x278] ;  /* 0x00009e00ff057b82 */ /* 0x000e300000000800 */
[----:B------:R-:W4:Y:S01]  /*35720*/  LDC R7, c[0x0][0x278] ;  /* 0x00009e00ff077b82 */ /* 0x000f220000000800 */
[----:B------:R-:W-:Y:S01]  /*35730*/  IADD3 R144, P6, R144, R2, RZ ;  /* 0x0000000290907210 */ /* 0x000fe20007fde0ff */
[----:B------:R-:W-:-:S02]  /*35740*/  IMAD R232, R145, 0xe8, RZ ;  /* 0x000000e891e87824 */ /* 0x000fc400078e02ff */
[----:B--2---:R-:W-:Y:S02]  /*35750*/  IMAD R251, R10, 0xee, RZ ;  /* 0x000000ee0afb7824 */ /* 0x004fe400078e02ff */
[----:B-1----:R-:W-:Y:S02]  /*35760*/  IMAD R4, R4, 0x73, RZ ;  /* 0x0000007304047824 */ /* 0x002fe400078e02ff */
[----:B------:R-:W1:Y:S01]  /*35770*/  LDC R10, c[0x0][0x278] ;  /* 0x00009e00ff0a7b82 */ /* 0x000e620000000800 */
[----:B------:R2:W-:Y:S01]  /*35780*/  STL.64 [R1+0xc8], R236 ;  /* 0x0000c8ec01007387 */ /* 0x0005e20000100a00 */
[----:B0-----:R-:W-:Y:S01]  /*35790*/  IMAD R5, R5, 0xea, RZ ;  /* 0x000000ea05057824 */ /* 0x001fe200078e02ff */
[----:B------:R-:W-:Y:S01]  /*357a0*/  LEA.HI.X.SX32 R145, R4, R3, 0x1, P6 ;  /* 0x0000000304917211 */ /* 0x000fe200030f0eff */
[----:B------:R-:W-:-:S04]  /*357b0*/  IMAD R66, R66, 0x1aa, RZ ;  /* 0x000001aa42427824 */ /* 0x000fc800078e02ff */
[----:B------:R-:W0:Y:S01]  /*357c0*/  LDC R18, c[0x0][0x278] ;  /* 0x00009e00ff127b82 */ /* 0x000e220000000800 */
[-C--:B------:R-:W-:Y:S01]  /*357d0*/  IADD3 R4, P6, R5, R2.reuse, RZ ;  /* 0x0000000205047210 */ /* 0x080fe20007fde0ff */
[----:B----4-:R-:W-:Y:S01]  /*357e0*/  IMAD R7, R7, 0x75, RZ ;  /* 0x0000007507077824 */ /* 0x010fe200078e02ff */
[----:B--2---:R-:W-:Y:S01]  /*357f0*/  IADD3 R236, P5, R232, R2, RZ ;  /* 0x00000002e8ec7210 */ /* 0x004fe20007fbe0ff */
[----:B------:R2:W-:Y:S01]  /*35800*/  STL.64 [R1+0x4c0], R144 ;  /* 0x0004c09001007387 */ /* 0x0005e20000100a00 */
[----:B------:R-:W-:-:S03]  /*35810*/  IMAD R64, R64, 0x1ac, RZ ;  /* 0x000001ac40407824 */ /* 0x000fc600078e02ff */
[----:B------:R-:W4:Y:S01]  /*35820*/  LDC R51, c[0x0][0x278] ;  /* 0x00009e00ff337b82 */ /* 0x000f220000000800 */
[-C--:B------:R-:W-:Y:S02]  /*35830*/  LEA.HI.X.SX32 R5, R7, R3.reuse, 0x1, P6 ;  /* 0x0000000307057211 */ /* 0x080fe400030f0eff */
[----:B------:R-:W-:Y:S01]  /*35840*/  LEA.HI.X.SX32 R237, R147, R3, 0x1, P5 ;  /* 0x0000000393ed7211 */ /* 0x000fe200028f0eff */
[----:B------:R-:W-:Y:S02]  /*35850*/  IMAD R95, R95, 0xd5, RZ ;  /* 0x000000d55f5f7824 */ /* 0x000fe400078e02ff */
[----:B------:R-:W-:Y:S02]  /*35860*/  IMAD R62, R62, 0x1ae, RZ ;  /* 0x000001ae3e3e7824 */ /* 0x000fe400078e02ff */
[----:B------:R-:W-:Y:S01]  /*35870*/  IMAD R60, R60, 0x1b0, RZ ;  /* 0x000001b03c3c7824 */ /* 0x000fe200078e02ff */
[----:B------:R-:W4:Y:S01]  /*35880*/  LDC R46, c[0x0][0x278] ;  /* 0x00009e00ff2e7b82 */ /* 0x000f220000000800 */
[----:B--2---:R-:W2:Y:S04]  /*35890*/  LDL.LU.64 R144, [R1+0x1010] ;  /* 0x0010100001907983 */ /* 0x004ea80000300a00 */
[----:B------:R-:W-:Y:S01]  /*358a0*/  STL.64 [R1+0x4b0], R4 ;  /* 0x0004b00401007387 */ /* 0x000fe20000100a00 */
[----:B-1----:R-:W-:-:S02]  /*358b0*/  IMAD R10, R10, 0x77, RZ ;  /* 0x000000770a0a7824 */ /* 0x002fc400078e02ff */
[----:B------:R-:W-:Y:S01]  /*358c0*/  IMAD R94, R94, 0xd7, RZ ;  /* 0x000000d75e5e7824 */ /* 0x000fe200078e02ff */
[----:B------:R1:W-:Y:S01]  /*358d0*/  STL.64 [R1+0x4b8], R236 ;  /* 0x0004b8ec01007387 */ /* 0x0003e20000100a00 */
[----:B------:R-:W-:Y:S01]  /*358e0*/  IMAD R58, R58, 0x1b2, RZ ;  /* 0x000001b23a3a7824 */ /* 0x000fe200078e02ff */
[----:B------:R-:W4:Y:S01]  /*358f0*/  LDC R44, c[0x0][0x278] ;  /* 0x00009e00ff2c7b82 */ /* 0x000f220000000800 */
[----:B------:R-:W-:Y:S02]  /*35900*/  IMAD R56, R56, 0x1b4, RZ ;  /* 0x000001b438387824 */ /* 0x000fe400078e02ff */
[----:B------:R-:W-:Y:S02]  /*35910*/  IMAD R93, R93, 0xd9, RZ ;  /* 0x000000d95d5d7824 */ /* 0x000fe400078e02ff */
[----:B------:R-:W-:Y:S02]  /*35920*/  IMAD R54, R54, 0x1b6, RZ ;  /* 0x000001b636367824 */ /* 0x000fe400078e02ff */
[----:B------:R-:W-:Y:S01]  /*35930*/  IMAD R52, R52, 0x1b8, RZ ;  /* 0x000001b834347824 */ /* 0x000fe200078e02ff */
[----:B------:R-:W4:Y:S08]  /*35940*/  LDC R11, c[0x0][0x278] ;  /* 0x00009e00ff0b7b82 */ /* 0x000f300000000800 */
[----:B-1----:R-:W1:Y:S08]  /*35950*/  LDC R237, c[0x0][0x278] ;  /* 0x00009e00ffed7b82 */ /* 0x002e700000000800 */
[----:B------:R-:W5:Y:S01]  /*35960*/  LDC R236, c[0x0][0x278] ;  /* 0x00009e00ffec7b82 */ /* 0x000f620000000800 */
[----:B------:R-:W-:-:S04]  /*35970*/  IADD3 R4, P6, R251, R2, RZ ;  /* 0x00000002fb047210 */ /* 0x000fc80007fde0ff */
[----:B------:R-:W-:-:S03]  /*35980*/  LEA.HI.X.SX32 R5, R10, R3, 0x1, P6 ;  /* 0x000000030a057211 */ /* 0x000fc600030f0eff */
[----:B------:R-:W0:Y:S01]  /*35990*/  LDC R10, c[0x0][0x278] ;  /* 0x00009e00ff0a7b82 */ /* 0x000e220000000800 */
[----:B------:R-:W-:-:S04]  /*359a0*/  IADD3 R146, P5, R146, R2, RZ ;  /* 0x0000000292927210 */ /* 0x000fc80007fbe0ff */
[----:B------:R-:W-:Y:S01]  /*359b0*/  LEA.HI.X.SX32 R147, R235, R3, 0x1, P5 ;  /* 0x00000003eb937211 */ /* 0x000fe200028f0eff */
[----:B-1----:R-:W-:Y:S02]  /*359c0*/  IMAD R239, R237, 0xf0, RZ ;  /* 0x000000f0edef7824 */ /* 0x002fe400078e02ff */
[----:B------:R-:W1:Y:S01]  /*359d0*/  LDC R235, c[0x0][0x278] ;  /* 0x00009e00ffeb7b82 */ /* 0x000e620000000800 */
[----:B-----5:R-:W-:-:S07]  /*359e0*/  IMAD R237, R236, 0xf2, RZ ;  /* 0x000000f2eced7824 */ /* 0x020fce00078e02ff */
[----:B------:R-:W5:Y:S08]  /*359f0*/  LDC R42, c[0x0][0x278] ;  /* 0x00009e00ff2a7b82 */ /* 0x000f700000000800 */
[----:B------:R-:W4:Y:S01]  /*35a00*/  LDC R236, c[0x0][0x278] ;  /* 0x00009e00ffec7b82 */ /* 0x000f220000000800 */
[----:B------:R3:W-:Y:S01]  /*35a10*/  STL.64 [R1+0x4a8], R146 ;  /* 0x0004a89201007387 */ /* 0x0007e20000100a00 */
[----:B0-----:R-:W-:-:S03]  /*35a20*/  IMAD R10, R10, 0x79, RZ ;  /* 0x000000790a0a7824 */ /* 0x001fc600078e02ff */
[----:B------:R0:W-:Y:S01]  /*35a30*/  STL.64 [R1+0x4a0], R4 ;  /* 0x0004a00401007387 */ /* 0x0001e20000100a00 */
[----:B------:R-:W-:Y:S02]  /*35a40*/  IMAD R19, R19, 0xdb, RZ ;  /* 0x000000db13137824 */ /* 0x000fe400078e02ff */
[----:B------:R-:W-:Y:S01]  /*35a50*/  IMAD R50, R50, 0x1ba, RZ ;  /* 0x000001ba32327824 */ /* 0x000fe200078e02ff */
[----:B------:R-:W5:Y:S01]  /*35a60*/  LDC R40, c[0x0][0x278] ;  /* 0x00009e00ff287b82 */ /* 0x000f620000000800 */
[-C--:B---3--:R-:W-:Y:S02]  /*35a70*/  IADD3 R146, P5, R239, R2.reuse, RZ ;  /* 0x00000002ef927210 */ /* 0x088fe40007fbe0ff */
[----:B0-----:R-:W-:Y:S01]  /*35a80*/  IADD3 R4, P6, R237, R2, RZ ;  /* 0x00000002ed047210 */ /* 0x001fe20007fde0ff */
[----:B------:R-:W-:Y:S01]  /*35a90*/  IMAD R18, R18, 0xdd, RZ ;  /* 0x000000dd12127824 */ /* 0x000fe200078e02ff */
[----:B------:R-:W-:Y:S01]  /*35aa0*/  LEA.HI.X.SX32 R147, R238, R3, 0x1, P5 ;  /* 0x00000003ee937211 */ /* 0x000fe200028f0eff */
[----:B------:R-:W-:-:S02]  /*35ab0*/  IMAD R48, R48, 0x1bc, RZ ;  /* 0x000001bc30307824 */ /* 0x000fc400078e02ff */
[----:B------:R-:W0:Y:S01]  /*35ac0*/  LDC R238, c[0x0][0x278] ;  /* 0x00009e00ffee7b82 */ /* 0x000e220000000800 */
[----:B------:R-:W-:Y:S01]  /*35ad0*/  LEA.HI.X.SX32 R5, R10, R3, 0x1, P6 ;  /* 0x000000030a057211 */ /* 0x000fe200030f0eff */
[----:B-1----:R-:W-:Y:S02]  /*35ae0*/  IMAD R235, R235, 0xf6, RZ ;  /* 0x000000f6ebeb7824 */ /* 0x002fe400078e02ff */
[----:B----4-:R-:W-:-:S04]  /*35af0*/  IMAD R236, R236, 0xf4, RZ ;  /* 0x000000f4ecec7824 */ /* 0x010fc800078e02ff */
[----:B------:R-:W1:Y:S01]  /*35b00*/  LDC R10, c[0x0][0x278] ;  /* 0x00009e00ff0a7b82 */ /* 0x000e620000000800 */
[----:B------:R3:W-:Y:S04]  /*35b10*/  STL.64 [R1+0x498], R146 ;  /* 0x0004989201007387 */ /* 0x0007e80000100a00 */
[----:B------:R4:W-:Y:S03]  /*35b20*/  STL.64 [R1+0x490], R4 ;  /* 0x0004900401007387 */ /* 0x0009e60000100a00 */
[----:B------:R-:W2:Y:S01]  /*35b30*/  LDC R47, c[0x0][0x278] ;  /* 0x00009e00ff2f7b82 */ /* 0x000ea20000000800 */
[----:B---3--:R-:W-:-:S07]  /*35b40*/  IADD3 R146, P5, R236, R2, RZ ;  /* 0x00000002ec927210 */ /* 0x008fce0007fbe0ff */
[----:B------:R-:W3:Y:S01]  /*35b50*/  LDC R7, c[0x0][0x278] ;  /* 0x00009e00ff077b82 */ /* 0x000ee20000000800 */
[----:B----4-:R-:W-:Y:S02]  /*35b60*/  IADD3 R4, P6, R235, R2, RZ ;  /* 0x00000002eb047210 */ /* 0x010fe40007fde0ff */
[-C--:B------:R-:W-:Y:S02]  /*35b70*/  LEA.HI.X.SX32 R147, R141, R3.reuse, 0x1, P5 ;  /* 0x000000038d937211 */ /* 0x080fe400028f0eff */
[----:B------:R-:W-:-:S03]  /*35b80*/  LEA.HI.X.SX32 R5, R140, R3, 0x1, P6 ;  /* 0x000000038c057211 */ /* 0x000fc600030f0eff */
[----:B------:R-:W-:Y:S01]  /*35b90*/  STL.64 [R1+0x488], R146 ;  /* 0x0004889201007387 */ /* 0x000fe20000100a00 */
[----:B------:R-:W4:Y:S03]  /*35ba0*/  LDC R38, c[0x0][0x278] ;  /* 0x00009e00ff267b82 */ /* 0x000f260000000800 */
[----:B------:R5:W-:Y:S01]  /*35bb0*/  STL.64 [R1+0x480], R4 ;  /* 0x0004800401007387 */ /* 0x000be20000100a00 */
[----:B0-----:R-:W-:Y:S02]  /*35bc0*/  IMAD R247, R238, 0xf8, RZ ;  /* 0x000000f8eef77824 */ /* 0x001fe400078e02ff */
[----:B-1----:R-:W-:Y:S02]  /*35bd0*/  IMAD R240, R10, 0xfa, RZ ;  /* 0x000000fa0af07824 */ /* 0x002fe400078e02ff */
[----:B------:R-:W0:Y:S08]  /*35be0*/  LDC R238, c[0x0][0x278] ;  /* 0x00009e00ffee7b82 */ /* 0x000e300000000800 */
[----:B-----5:R-:W1:Y:S08]  /*35bf0*/  LDC R4, c[0x0][0x278] ;  /* 0x00009e00ff047b82 */ /* 0x020e700000000800 */
[----:B------:R-:W5:Y:S01]  /*35c00*/  LDC R10, c[0x0][0x278] ;  /* 0x00009e00ff0a7b82 */ /* 0x000f620000000800 */
[----:B------:R-:W-:-:S02]  /*35c10*/  IADD3 R146, P5, R247, R2, RZ ;  /* 0x00000002f7927210 */ /* 0x000fc40007fbe0ff */
[----:B------:R-:W-:Y:S02]  /*35c20*/  IADD3 R140, P6, R240, R2, RZ ;  /* 0x00000002f08c7210 */ /* 0x000fe40007fde0ff */
[-C--:B------:R-:W-:Y:S01]  /*35c30*/  LEA.HI.X.SX32 R147, R6, R3.reuse, 0x1, P5 ;  /* 0x0000000306937211 */ /* 0x080fe200028f0eff */
[----:B0-----:R-:W-:Y:S02]  /*35c40*/  IMAD R242, R238, 0xfc, RZ ;  /* 0x000000fceef27824 */ /* 0x001fe400078e02ff */
[----:B------:R-:W0:Y:S01]  /*35c50*/  LDC R36, c[0x0][0x278] ;  /* 0x00009e00ff247b82 */ /* 0x000e220000000800 */
[----:B-1----:R-:W-:Y:S01]  /*35c60*/  IMAD R4, R4, 0x7d, RZ ;  /* 0x0000007d04047824 */ /* 0x002fe200078e02ff */
[----:B------:R1:W-:Y:S06]  /*35c70*/  STL.64 [R1+0x478], R146 ;  /* 0x0004789201007387 */ /* 0x0003ec0000100a00 */
[----:B------:R-:W2:Y:S01]  /*35c80*/  LDC R43, c[0x0][0x278] ;  /* 0x00009e00ff2b7b82 */ /* 0x000ea20000000800 */
[----:B------:R-:W-:Y:S01]  /*35c90*/  LEA.HI.X.SX32 R141, R4, R3, 0x1, P6 ;  /* 0x00000003048d7211 */ /* 0x000fe200030f0eff */
[----:B-----5:R-:W-:-:S04]  /*35ca0*/  IMAD R238, R10, 0xfe, RZ ;  /* 0x000000fe0aee7824 */ /* 0x020fc800078e02ff */
[----:B------:R5:W-:Y:S02]  /*35cb0*/  STL.64 [R1+0x470], R140 ;  /* 0x0004708c01007387 */ /* 0x000be40000100a00 */
[----:B------:R-:W2:Y:S01]  /*35cc0*/  LDC R5, c[0x0][0x278] ;  /* 0x00009e00ff057b82 */ /* 0x000ea20000000800 */
[----:B-1----:R-:W-:-:S07]  /*35cd0*/  IADD3 R146, P5, R242, R2, RZ ;  /* 0x00000002f2927210 */ /* 0x002fce0007fbe0ff */
[----:B------:R-:W1:Y:S01]  /*35ce0*/  LDC R34, c[0x0][0x278] ;  /* 0x00009e00ff227b82 */ /* 0x000e620000000800 */
[----:B-----5:R-:W-:-:S04]  /*35cf0*/  IADD3 R140, P6, R238, R2, RZ ;  /* 0x00000002ee8c7210 */ /* 0x020fc80007fde0ff */
[----:B------:R-:W-:-:S03]  /*35d00*/  LEA.HI.X.SX32 R141, R137, R3, 0x1, P6 ;  /* 0x00000003898d7211 */ /* 0x000fc600030f0eff */
[----:B------:R-:W5:Y:S01]  /*35d10*/  LDC R32, c[0x0][0x278] ;  /* 0x00009e00ff207b82 */ /* 0x000f620000000800 */
[-C--:B------:R-:W-:Y:S02]  /*35d20*/  IADD3 R136, P6, R136, R2.reuse, RZ ;  /* 0x0000000288887210 */ /* 0x080fe40007fde0ff */
[-C--:B------:R-:W-:Y:S02]  /*35d30*/  LEA.HI.X.SX32 R147, R143, R3.reuse, 0x1, P5 ;  /* 0x000000038f937211 */ /* 0x080fe400028f0eff */
[-C--:B------:R-:W-:Y:S02]  /*35d40*/  IADD3 R142, P5, R142, R2.reuse, RZ ;  /* 0x000000028e8e7210 */ /* 0x080fe40007fbe0ff */
[-C--:B------:R-:W-:Y:S01]  /*35d50*/  LEA.HI.X.SX32 R137, R133, R3.reuse, 0x1, P6 ;  /* 0x0000000385897211 */ /* 0x080fe200030f0eff */
[----:B------:R-:W5:Y:S01]  /*35d60*/  LDC R39, c[0x0][0x278] ;  /* 0x00009e00ff277b82 */ /* 0x000f620000000800 */
[----:B------:R-:W-:Y:S02]  /*35d70*/  IADD3 R132, P6, R132, R2, RZ ;  /* 0x0000000284847210 */ /* 0x000fe40007fde0ff */
[----:B------:R-:W-:-:S02]  /*35d80*/  LEA.HI.X.SX32 R143, R139, R3, 0x1, P5 ;  /* 0x000000038b8f7211 */ /* 0x000fc400028f0eff */
[-C--:B------:R-:W-:Y:S02]  /*35d90*/  IADD3 R138, P5, R138, R2.reuse, RZ ;  /* 0x000000028a8a7210 */ /* 0x080fe40007fbe0ff */
[-C--:B------:R-:W-:Y:S01]  /*35da0*/  LEA.HI.X.SX32 R133, R129, R3.reuse, 0x1, P6 ;  /* 0x0000000381857211 */ /* 0x080fe200030f0eff */
[----:B------:R-:W5:Y:S01]  /*35db0*/  LDC R4, c[0x0][0x278] ;  /* 0x00009e00ff047b82 */ /* 0x000f620000000800 */
[-C--:B------:R-:W-:Y:S02]  /*35dc0*/  IADD3 R128, P6, R128, R2.reuse, RZ ;  /* 0x0000000280807210 */ /* 0x080fe40007fde0ff */
[-C--:B------:R-:W-:Y:S02]  /*35dd0*/  LEA.HI.X.SX32 R139, R135, R3.reuse, 0x1, P5 ;  /* 0x00000003878b7211 */ /* 0x080fe400028f0eff */
[-C--:B------:R-:W-:Y:S02]  /*35de0*/  IADD3 R134, P5, R134, R2.reuse, RZ ;  /* 0x0000000286867210 */ /* 0x080fe40007fbe0ff */
[-C--:B------:R-:W-:Y:S01]  /*35df0*/  LEA.HI.X.SX32 R129, R125, R3.reuse, 0x1, P6 ;  /* 0x000000037d817211 */ /* 0x080fe200030f0eff */
[----:B------:R3:W-:Y:S01]  /*35e00*/  STL.64 [R1+0x468], R146 ;  /* 0x0004689201007387 */ /* 0x0007e20000100a00 */
[-C--:B------:R-:W-:Y:S01]  /*35e10*/  IADD3 R124, P6, R124, R2.reuse, RZ ;  /* 0x000000027c7c7210 */ /* 0x080fe20007fde0ff */
[----:B------:R-:W-:Y:S01]  /*35e20*/  IMAD R46, R46, 0x1be, RZ ;  /* 0x000001be2e2e7824 */ /* 0x000fe200078e02ff */
[-C--:B------:R-:W-:Y:S01]  /*35e30*/  LEA.HI.X.SX32 R135, R131, R3.reuse, 0x1, P5 ;  /* 0x0000000383877211 */ /* 0x080fe200028f0eff */
[----:B------:R-:W-:Y:S01]  /*35e40*/  IMAD R44, R44, 0x1c0, RZ ;  /* 0x000001c02c2c7824 */ /* 0x000fe200078e02ff */
[-C--:B------:R-:W-:Y:S01]  /*35e50*/  IADD3 R130, P5, R130, R2.reuse, RZ ;  /* 0x0000000282827210 */ /* 0x080fe20007fbe0ff */
[----:B------:R-:W-:Y:S01]  /*35e60*/  IMAD R11, R11, 0xdf, RZ ;  /* 0x000000df0b0b7824 */ /* 0x000fe200078e02ff */
[-C--:B------:R-:W-:Y:S01]  /*35e70*/  LEA.HI.X.SX32 R125, R121, R3.reuse, 0x1, P6 ;  /* 0x00000003797d7211 */ /* 0x080fe200030f0eff */
[----:B------:R-:W-:Y:S01]  /*35e80*/  IMAD R42, R42, 0x1c2, RZ ;  /* 0x000001c22a2a7824 */ /* 0x000fe200078e02ff */
[----:B------:R-:W-:Y:S01]  /*35e90*/  IADD3 R120, P6, R120, R2, RZ ;  /* 0x0000000278787210 */ /* 0x000fe20007fde0ff */
[----:B------:R-:W-:Y:S01]  /*35ea0*/  IMAD R40, R40, 0x1c4, RZ ;  /* 0x000001c428287824 */ /* 0x000fe200078e02ff */
[----:B------:R-:W5:Y:S01]  /*35eb0*/  LDC R30, c[0x0][0x278] ;  /* 0x00009e00ff1e7b82 */ /* 0x000f620000000800 */
[----:B---3--:R-:W3:Y:S04]  /*35ec0*/  LDL.LU.64 R146, [R1+0x1008] ;  /* 0x0010080001927983 */ /* 0x008ee80000300a00 */
[----:B------:R0:W-:Y:S01]  /*35ed0*/  STL.64 [R1+0x460], R140 ;  /* 0x0004608c01007387 */ /* 0x0001e20000100a00 */
[----:B------:R-:W-:-:S02]  /*35ee0*/  LEA.HI.X.SX32 R131, R127, R3, 0x1, P5 ;  /* 0x000000037f837211 */ /* 0x000fc400028f0eff */
[----:B------:R-:W-:Y:S01]  /*35ef0*/  IADD3 R126, P5, R126, R2, RZ ;  /* 0x000000027e7e7210 */ /* 0x000fe20007fbe0ff */
[----:B------:R-:W-:Y:S01]  /*35f00*/  IMAD R7, R7, 0xe1, RZ ;  /* 0x000000e107077824 */ /* 0x000fe200078e02ff */
[----:B------:R-:W-:Y:S01]  /*35f10*/  LEA.HI.X.SX32 R121, R117, R3, 0x1, P6 ;  /* 0x0000000375797211 */ /* 0x000fe200030f0eff */
[----:B----4-:R-:W-:Y:S01]  /*35f20*/  IMAD R38, R38, 0x1c6, RZ ;  /* 0x000001c626267824 */ /* 0x010fe200078e02ff */
[----:B------:R-:W4:Y:S01]  /*35f30*/  LDC R6, c[0x0][0x278] ;  /* 0x00009e00ff067b82 */ /* 0x000f220000000800 */
[----:B0-----:R-:W3:Y:S01]  /*35f40*/  LDL.LU.64 R140, [R1+0x1000] ;  /* 0x00100000018c7983 */ /* 0x001ee20000300a00 */
[----:B------:R-:W-:-:S06]  /*35f50*/  IMAD R36, R36, 0x1c8, RZ ;  /* 0x000001c824247824 */ /* 0x000fcc00078e02ff */
[----:B------:R-:W0:Y:S01]  /*35f60*/  LDC R26, c[0x0][0x278] ;  /* 0x00009e00ff1a7b82 */ /* 0x000e220000000800 */
[----:B------:R2:W-:Y:S01]  /*35f70*/  STL.64 [R1+0x770], R142 ;  /* 0x0007708e01007387 */ /* 0x0005e20000100a00 */
[-C--:B------:R-:W-:Y:S02]  /*35f80*/  IADD3 R116, P6, R116, R2.reuse, RZ ;  /* 0x0000000274747210 */ /* 0x080fe40007fde0ff */
[-C--:B------:R-:W-:Y:S02]  /*35f90*/  LEA.HI.X.SX32 R127, R123, R3.reuse, 0x1, P5 ;  /* 0x000000037b7f7211 */ /* 0x080fe400028f0eff */
[----:B------:R-:W-:Y:S02]  /*35fa0*/  IADD3 R122, P5, R122, R2, RZ ;  /* 0x000000027a7a7210 */ /* 0x000fe40007fbe0ff */
[----:B------:R-:W0:Y:S01]  /*35fb0*/  LDC R22, c[0x0][0x278] ;  /* 0x00009e00ff167b82 */ /* 0x000e220000000800 */
[----:B--2---:R-:W2:Y:S07]  /*35fc0*/  LDL.LU.64 R142, [R1+0xff8] ;  /* 0x000ff800018e7983 */ /* 0x004eae0000300a00 */
[----:B------:R-:W0:Y:S01]  /*35fd0*/  LDC R10, c[0x0][0x278] ;  /* 0x00009e00ff0a7b82 */ /* 0x000e220000000800 */
[----:B------:R1:W-:Y:S01]  /*35fe0*/  STL.64 [R1+0x768], R136 ;  /* 0x0007688801007387 */ /* 0x0003e20000100a00 */
[----:B------:R-:W-:-:S02]  /*35ff0*/  LEA.HI.X.SX32 R117, R115, R3, 0x1, P6 ;  /* 0x0000000373757211 */ /* 0x000fc400030f0eff */
[----:B------:R-:W-:-:S04]  /*36000*/  IADD3 R114, P6, R114, R2, RZ ;  /* 0x0000000272727210 */ /* 0x000fc80007fde0ff */
[----:B------:R-:W0:Y:S01]  /*36010*/  LDC R29, c[0x0][0x278] ;  /* 0x00009e00ff1d7b82 */ /* 0x000e220000000800 */
[----:B-1----:R-:W2:Y:S07]  /*36020*/  LDL.LU.64 R136, [R1+0xff0] ;  /* 0x000ff00001887983 */ /* 0x002eae0000300a00 */
[----:B------:R-:W1:Y:S01]  /*36030*/  LDC R27, c[0x0][0x278] ;  /* 0x00009e00ff1b7b82 */ /* 0x000e620000000800 */
[----:B------:R5:W-:Y:S01]  /*36040*/  STL.64 [R1+0x760], R138 ;  /* 0x0007608a01007387 */ /* 0x000be20000100a00 */
[----:B------:R-:W-:-:S02]  /*36050*/  LEA.HI.X.SX32 R123, R119, R3, 0x1, P5 ;  /* 0x00000003777b7211 */ /* 0x000fc400028f0eff */
[----:B------:R-:W-:-:S04]  /*36060*/  IADD3 R118, P5, R118, R2, RZ ;  /* 0x0000000276767210 */ /* 0x000fc80007fbe0ff */
[----:B------:R-:W1:Y:S01]  /*36070*/  LDC R28, c[0x0][0x278] ;  /* 0x00009e00ff1c7b82 */ /* 0x000e620000000800 */
[----:B-----5:R-:W5:Y:S04]  /*36080*/  LDL.LU.64 R138, [R1+0xfe8] ;  /* 0x000fe800018a7983 */ /* 0x020f680000300a00 */
[----:B------:R4:W-:Y:S01]  /*36090*/  STL.64 [R1+0x758], R132 ;  /* 0x0007588401007387 */ /* 0x0009e20000100a00 */
[-C--:B------:R-:W-:Y:S02]  /*360a0*/  LEA.HI.X.SX32 R115, R111, R3.reuse, 0x1, P6 ;  /* 0x000000036f737211 */ /* 0x080fe400030f0eff */
[----:B------:R-:W-:Y:S01]  /*360b0*/  IADD3 R110, P6, R110, R2, RZ ;  /* 0x000000026e6e7210 */ /* 0x000fe20007fde0ff */
[----:B----4-:R-:W4:Y:S04]  /*360c0*/  LDL.LU.64 R132, [R1+0xfe0] ;  /* 0x000fe00001847983 */ /* 0x010f280000300a00 */
[----:B------:R0:W-:Y:S01]  /*360d0*/  STL.64 [R1+0x750], R134 ;  /* 0x0007508601007387 */ /* 0x0001e20000100a00 */
[----:B------:R-:W-:-:S02]  /*360e0*/  LEA.HI.X.SX32 R119, R113, R3, 0x1, P5 ;  /* 0x0000000371777211 */ /* 0x000fc400028f0eff */
[-C--:B------:R-:W-:Y:S01]  /*360f0*/  IADD3 R112, P5, R112, R2.reuse, RZ ;  /* 0x0000000270707210 */ /* 0x080fe20007fbe0ff */
[----:B0-----:R-:W4:Y:S04]  /*36100*/  LDL.LU.64 R134, [R1+0xfd8] ;  /* 0x000fd80001867983 */ /* 0x001f280000300a00 */
[----:B------:R0:W-:Y:S01]  /*36110*/  STL.64 [R1+0x748], R128 ;  /* 0x0007488001007387 */ /* 0x0001e20000100a00 */
[-C--:B------:R-:W-:Y:S02]  /*36120*/  LEA.HI.X.SX32 R111, R105, R3.reuse, 0x1, P6 ;  /* 0x00000003696f7211 */ /* 0x080fe400030f0eff */
[----:B------:R-:W-:Y:S01]  /*36130*/  IADD3 R104, P6, R104, R2, RZ ;  /* 0x0000000268687210 */ /* 0x000fe20007fde0ff */
[----:B0-----:R-:W4:Y:S04]  /*36140*/  LDL.LU.64 R128, [R1+0xfd0] ;  /* 0x000fd00001807983 */ /* 0x001f280000300a00 */
[----:B------:R0:W-:Y:S01]  /*36150*/  STL.64 [R1+0x740], R130 ;  /* 0x0007408201007387 */ /* 0x0001e20000100a00 */
[----:B------:R-:W-:-:S03]  /*36160*/  LEA.HI.X.SX32 R113, R109, R3, 0x1, P5 ;  /* 0x000000036d717211 */ /* 0x000fc600028f0eff */
[----:B0-----:R-:W4:Y:S04]  /*36170*/  LDL.LU.64 R130, [R1+0xfc8] ;  /* 0x000fc80001827983 */ /* 0x001f280000300a00 */
[----:B------:R0:W-:Y:S01]  /*36180*/  STL.64 [R1+0x738], R124 ;  /* 0x0007387c01007387 */ /* 0x0001e20000100a00 */
[----:B------:R-:W-:Y:S02]  /*36190*/  IADD3 R108, P5, R108, R2, RZ ;  /* 0x000000026c6c7210 */ /* 0x000fe40007fbe0ff */
[-C--:B------:R-:W-:Y:S02]  /*361a0*/  LEA.HI.X.SX32 R105, R248, R3.reuse, 0x1, P6 ;  /* 0x00000003f8697211 */ /* 0x080fe400030f0eff */
[----:B------:R-:W1:Y:S01]  /*361b0*/  LDC R248, c[0x0][0x278] ;  /* 0x00009e00fff87b82 */ /* 0x000e620000000800 */
[----:B0-----:R-:W4:Y:S04]  /*361c0*/  LDL.LU.64 R124, [R1+0xfc0] ;  /* 0x000fc000017c7983 */ /* 0x001f280000300a00 */
[----:B------:R0:W-:Y:S01]  /*361d0*/  STL.64 [R1+0x730], R126 ;  /* 0x0007307e01007387 */ /* 0x0001e20000100a00 */
[----:B------:R-:W-:-:S03]  /*361e0*/  LEA.HI.X.SX32 R109, R107, R3, 0x1, P5 ;  /* 0x000000036b6d7211 */ /* 0x000fc600028f0eff */
[----:B0-----:R-:W4:Y:S04]  /*361f0*/  LDL.LU.64 R126, [R1+0xfb8] ;  /* 0x000fb800017e7983 */ /* 0x001f280000300a00 */
[----:B------:R0:W-:Y:S04]  /*36200*/  STL.64 [R1+0x728], R120 ;  /* 0x0007287801007387 */ /* 0x0001e80000100a00 */
[----:B0-----:R-:W4:Y:S04]  /*36210*/  LDL.LU.64 R120, [R1+0xfb0] ;  /* 0x000fb00001787983 */ /* 0x001f280000300a00 */
[----:B------:R0:W-:Y:S04]  /*36220*/  STL.64 [R1+0x720], R122 ;  /* 0x0007207a01007387 */ /* 0x0001e80000100a00 */
[----:B0-----:R-:W4:Y:S04]  /*36230*/  LDL.LU.64 R122, [R1+0xfa8] ;  /* 0x000fa800017a7983 */ /* 0x001f280000300a00 */
[----:B------:R0:W-:Y:S01]  /*36240*/  STL.64 [R1+0x718], R116 ;  /* 0x0007187401007387 */ /* 0x0001e20000100a00 */
[----:B------:R-:W-:-:S03]  /*36250*/  IADD3 R106, P5, R106, R2, RZ ;  /* 0x000000026a6a7210 */ /* 0x000fc60007fbe0ff */
[----:B0-----:R-:W4:Y:S04]  /*36260*/  LDL.LU.64 R116, [R1+0xfa0] ;  /* 0x000fa00001747983 */ /* 0x001f280000300a00 */
[----:B------:R0:W-:Y:S04]  /*36270*/  STL.64 [R1+0x710], R118 ;  /* 0x0007107601007387 */ /* 0x0001e80000100a00 */
[----:B0-----:R-:W4:Y:S04]  /*36280*/  LDL.LU.64 R118, [R1+0xf98] ;  /* 0x000f980001767983 */ /* 0x001f280000300a00 */
[----:B------:R0:W-:Y:S01]  /*36290*/  STL.64 [R1+0x708], R114 ;  /* 0x0007087201007387 */ /* 0x0001e20000100a00 */
[----:B------:R-:W-:-:S03]  /*362a0*/  LEA.HI.X.SX32 R107, R14, R3, 0x1, P5 ;  /* 0x000000030e6b7211 */ /* 0x000fc600028f0eff */
[----:B0-----:R-:W4:Y:S04]  /*362b0*/  LDL.LU.64 R114, [R1+0xf90] ;  /* 0x000f900001727983 */ /* 0x001f280000300a00 */
[----:B------:R0:W-:Y:S01]  /*362c0*/  STL.64 [R1+0x700], R112 ;  /* 0x0007007001007387 */ /* 0x0001e20000100a00 */
[----:B------:R-:W-:-:S03]  /*362d0*/  IADD3 R102, P5, R102, R2, RZ ;  /* 0x0000000266667210 */ /* 0x000fc60007fbe0ff */
[----:B0-----:R-:W4:Y:S04]  /*362e0*/  LDL.LU.64 R112, [R1+0xf88] ;  /* 0x000f880001707983 */ /* 0x001f280000300a00 */
[----:B------:R0:W-:Y:S04]  /*362f0*/  STL.64 [R1+0x6f8], R110 ;  /* 0x0006f86e01007387 */ /* 0x0001e80000100a00 */
[----:B0-----:R-:W4:Y:S04]  /*36300*/  LDL.LU.64 R110, [R1+0xf80] ;  /* 0x000f8000016e7983 */ /* 0x001f280000300a00 */
[----:B------:R0:W-:Y:S04]  /*36310*/  STL.64 [R1+0x6f0], R108 ;  /* 0x0006f06c01007387 */ /* 0x0001e80000100a00 */
[----:B0-----:R-:W4:Y:S04]  /*36320*/  LDL.LU.64 R108, [R1+0xf78] ;  /* 0x000f7800016c7983 */ /* 0x001f280000300a00 */
[----:B------:R0:W-:Y:S02]  /*36330*/  STL.64 [R1+0x6e8], R104 ;  /* 0x0006e86801007387 */ /* 0x0001e40000100a00 */
[----:B0-----:R-:W-:-:S04]  /*36340*/  IADD3 R104, P6, R103, R2, RZ ;  /* 0x0000000267687210 */ /* 0x001fc80007fde0ff */
[-C--:B------:R-:W-:Y:S02]  /*36350*/  LEA.HI.X.SX32 R105, R101, R3.reuse, 0x1, P6 ;  /* 0x0000000365697211 */ /* 0x080fe400030f0eff */
[-C--:B------:R-:W-:Y:S02]  /*36360*/  IADD3 R100, P6, R100, R2.reuse, RZ ;  /* 0x0000000264647210 */ /* 0x080fe40007fde0ff */
[-C--:B------:R-:W-:Y:S02]  /*36370*/  LEA.HI.X.SX32 R103, R99, R3.reuse, 0x1, P5 ;  /* 0x0000000363677211 */ /* 0x080fe400028f0eff */
[-C--:B------:R-:W-:Y:S02]  /*36380*/  IADD3 R98, P5, R98, R2.reuse, RZ ;  /* 0x0000000262627210 */ /* 0x080fe40007fbe0ff */
[----:B------:R-:W-:Y:S01]  /*36390*/  LEA.HI.X.SX32 R101, R97, R3, 0x1, P6 ;  /* 0x0000000361657211 */ /* 0x000fe200030f0eff */
[----:B------:R0:W-:Y:S01]  /*363a0*/  STL.64 [R1+0x6e0], R106 ;  /* 0x0006e06a01007387 */ /* 0x0001e20000100a00 */
[----:B------:R-:W-:-:S02]  /*363b0*/  IADD3 R96, P6, R96, R2, RZ ;  /* 0x0000000260607210 */ /* 0x000fc40007fde0ff */
[-C--:B------:R-:W-:Y:S01]  /*363c0*/  LEA.HI.X.SX32 R99, R21, R3.reuse, 0x1, P5 ;  /* 0x0000000315637211 */ /* 0x080fe200028f0eff */
[----:B-1----:R-:W-:Y:S01]  /*363d0*/  IMAD R14, R248, 0xeb, RZ ;  /* 0x000000ebf80e7824 */ /* 0x002fe200078e02ff */
[-C--:B------:R-:W-:Y:S01]  /*363e0*/  IADD3 R20, P5, R20, R2.reuse, RZ ;  /* 0x0000000214147210 */ /* 0x080fe20007fbe0ff */
[----:B------:R-:W-:Y:S01]  /*363f0*/  IMAD R248, R91, 0x190, RZ ;  /* 0x000001905bf87824 */ /* 0x000fe200078e02ff */
[-C--:B------:R-:W-:Y:S02]  /*36400*/  LEA.HI.X.SX32 R97, R25, R3.reuse, 0x1, P6 ;  /* 0x0000000319617211 */ /* 0x080fe400030f0eff */
[----:B------:R-:W-:Y:S01]  /*36410*/  IADD3 R24, P6, R24, R2, RZ ;  /* 0x0000000218187210 */ /* 0x000fe20007fde0ff */
[----:B0-----:R-:W4:Y:S04]  /*36420*/  LDL.LU.64 R106, [R1+0xf70] ;  /* 0x000f7000016a7983 */ /* 0x001f280000300a00 */
[----:B------:R0:W-:Y:S01]  /*36430*/  STL.64 [R1+0x6d8], R104 ;  /* 0x0006d86801007387 */ /* 0x0001e20000100a00 */
[----:B------:R-:W-:-:S02]  /*36440*/  LEA.HI.X.SX32 R21, R15, R3, 0x1, P5 ;  /* 0x000000030f157211 */ /* 0x000fc400028f0eff */
[-C--:B------:R-:W-:Y:S02]  /*36450*/  IADD3 R90, P5, R90, R2.reuse, RZ ;  /* 0x000000025a5a7210 */ /* 0x080fe40007fbe0ff */
[-C--:B------:R-:W-:Y:S01]  /*36460*/  LEA.HI.X.SX32 R25, R249, R3.reuse, 0x1, P6 ;  /* 0x00000003f9197211 */ /* 0x080fe200030f0eff */
[----:B0-----:R-:W4:Y:S04]  /*36470*/  LDL.LU.64 R104, [R1+0xf68] ;  /* 0x000f680001687983 */ /* 0x001f280000300a00 */
[----:B------:R0:W-:Y:S01]  /*36480*/  STL.64 [R1+0x6d0], R102 ;  /* 0x0006d06601007387 */ /* 0x0001e20000100a00 */
[-C--:B------:R-:W-:Y:S02]  /*36490*/  IADD3 R248, P6, R248, R2.reuse, RZ ;  /* 0x00000002f8f87210 */ /* 0x080fe40007fde0ff */
[-C--:B------:R-:W-:Y:S01]  /*364a0*/  LEA.HI.X.SX32 R91, R231, R3.reuse, 0x1, P5 ;  /* 0x00000003e75b7211 */ /* 0x080fe200028f0eff */
[----:B0-----:R-:W4:Y:S01]  /*364b0*/  LDL.LU.64 R102, [R1+0xf60] ;  /* 0x000f600001667983 */ /* 0x001f220000300a00 */
[----:B------:R-:W-:Y:S01]  /*364c0*/  LEA.HI.X.SX32 R249, R250, R3, 0x1, P6 ;  /* 0x00000003faf97211 */ /* 0x000fe200030f0eff */
[----:B------:R-:W-:Y:S01]  /*364d0*/  IMAD R15, R89, 0xed, RZ ;  /* 0x000000ed590f7824 */ /* 0x000fe200078e02ff */
[----:B------:R-:W0:Y:S01]  /*364e0*/  LDC R231, c[0x0][0x278] ;  /* 0x00009e00ffe77b82 */ /* 0x000e220000000800 */
[----:B------:R1:W-:Y:S01]  /*364f0*/  STL.64 [R1+0x6c8], R100 ;  /* 0x0006c86401007387 */ /* 0x0003e20000100a00 */
[----:B------:R-:W-:-:S03]  /*36500*/  IADD3 R88, P5, R88, R2, RZ ;  /* 0x0000000258587210 */ /* 0x000fc60007fbe0ff */
[----:B-1----:R-:W4:Y:S04]  /*36510*/  LDL.LU.64 R100, [R1+0xf58] ;  /* 0x000f580001647983 */ /* 0x002f280000300a00 */
[----:B------:R1:W-:Y:S01]  /*36520*/  STL.64 [R1+0x6c0], R98 ;  /* 0x0006c06201007387 */ /* 0x0003e20000100a00 */
[----:B------:R-:W-:-:S03]  /*36530*/  LEA.HI.X.SX32 R89, R229, R3, 0x1, P5 ;  /* 0x00000003e5597211 */ /* 0x000fc600028f0eff */
[----:B-1----:R-:W4:Y:S04]  /*36540*/  LDL.LU.64 R98, [R1+0xf50] ;  /* 0x000f500001627983 */ /* 0x002f280000300a00 */
[----:B------:R1:W-:Y:S01]  /*36550*/  STL.64 [R1+0x6b8], R96 ;  /* 0x0006b86001007387 */ /* 0x0003e20000100a00 */
[----:B------:R-:W-:-:S03]  /*36560*/  IADD3 R86, P5, R86, R2, RZ ;  /* 0x0000000256567210 */ /* 0x000fc60007fbe0ff */
[----:B-1----:R-:W4:Y:S04]  /*36570*/  LDL.LU.64 R96, [R1+0xf48] ;  /* 0x000f480001607983 */ /* 0x002f280000300a00 */
[----:B------:R1:W-:Y:S04]  /*36580*/  STL.64 [R1+0x6b0], R20 ;  /* 0x0006b01401007387 */ /* 0x0003e80000100a00 */
[----:B-1----:R-:W4:Y:S04]  /*36590*/  LDL.LU.64 R20, [R1+0xf40] ;  /* 0x000f400001147983 */ /* 0x002f280000300a00 */
[----:B------:R1:W-:Y:S04]  /*365a0*/  STL.64 [R1+0x6a8], R24 ;  /* 0x0006a81801007387 */ /* 0x0003e80000100a00 */
[----:B-1----:R-:W4:Y:S04]  /*365b0*/  LDL.LU.64 R24, [R1+0xf38] ;  /* 0x000f380001187983 */ /* 0x002f280000300a00 */
[----:B------:R1:W-:Y:S04]  /*365c0*/  STL.64 [R1+0x6a0], R90 ;  /* 0x0006a05a01007387 */ /* 0x0003e80000100a00 */
[----:B-1----:R-:W4:Y:S04]  /*365d0*/  LDL.LU.64 R90, [R1+0xf30] ;  /* 0x000f3000015a7983 */ /* 0x002f280000300a00 */
[----:B------:R1:W-:Y:S04]  /*365e0*/  STL.64 [R1+0x698], R248 ;  /* 0x000698f801007387 */ /* 0x0003e80000100a00 */
[----:B------:R3:W-:Y:S01]  /*365f0*/  STL.64 [R1+0x690], R88 ;  /* 0x0006905801007387 */ /* 0x0007e20000100a00 */
[----:B-1----:R-:W-:Y:S01]  /*36600*/  IADD3 R248, P6, R244, R2, RZ ;  /* 0x00000002f4f87210 */ /* 0x002fe20007fde0ff */
[----:B------:R-:W-:Y:S01]  /*36610*/  IMAD R244, R87, 0x1da, RZ ;  /* 0x000001da57f47824 */ /* 0x000fe200078e02ff */
[----:B------:R-:W-:-:S02]  /*36620*/  LEA.HI.X.SX32 R87, R92, R3, 0x1, P5 ;  /* 0x000000035c577211 */ /* 0x000fc400028f0eff */
[-C--:B------:R-:W-:Y:S01]  /*36630*/  LEA.HI.X.SX32 R249, R85, R3.reuse, 0x1, P6 ;  /* 0x0000000355f97211 */ /* 0x080fe200030f0eff */
[----:B---3--:R-:W3:Y:S01]  /*36640*/  LDL.LU.64 R88, [R1+0xf28] ;  /* 0x000f280001587983 */ /* 0x008ee20000300a00 */
[-C--:B------:R-:W-:Y:S02]  /*36650*/  IADD3 R84, P6, R84, R2.reuse, RZ ;  /* 0x0000000254547210 */ /* 0x080fe40007fde0ff */
[-C--:B------:R-:W-:Y:S01]  /*36660*/  IADD3 R82, P5, R82, R2.reuse, RZ ;  /* 0x0000000252527210 */ /* 0x080fe20007fbe0ff */
[----:B------:R1:W-:Y:S01]  /*36670*/  STL.64 [R1+0x688], R248 ;  /* 0x000688f801007387 */ /* 0x0003e20000100a00 */
[----:B------:R-:W-:Y:S02]  /*36680*/  LEA.HI.X.SX32 R85, R81, R3, 0x1, P6 ;  /* 0x0000000351557211 */ /* 0x000fe400030f0eff */
[----:B------:R-:W-:Y:S01]  /*36690*/  IADD3 R80, P6, R80, R2, RZ ;  /* 0x0000000250507210 */ /* 0x000fe20007fde0ff */
[----:B------:R-:W-:-:S03]  /*366a0*/  IMAD R92, R79, 0xef, RZ ;  /* 0x000000ef4f5c7824 */ /* 0x000fc600078e02ff */
[-C--:B------:R-:W-:Y:S01]  /*366b0*/  LEA.HI.X.SX32 R81, R77, R3.reuse, 0x1, P6 ;  /* 0x000000034d517211 */ /* 0x080fe200030f0eff */
[----:B-1----:R-:W-:Y:S01]  /*366c0*/  IMAD R249, R83, 0x1dc, RZ ;  /* 0x000001dc53f97824 */ /* 0x002fe200078e02ff */
[-C--:B------:R-:W-:Y:S02]  /*366d0*/  LEA.HI.X.SX32 R83, R227, R3.reuse, 0x1, P5 ;  /* 0x00000003e3537211 */ /* 0x080fe400028f0eff */
[-C--:B------:R-:W-:Y:S01]  /*366e0*/  IADD3 R78, P5, R78, R2.reuse, RZ ;  /* 0x000000024e4e7210 */ /* 0x080fe20007fbe0ff */
[----:B------:R1:W-:Y:S01]  /*366f0*/  STL.64 [R1+0x680], R86 ;  /* 0x0006805601007387 */ /* 0x0003e20000100a00 */
[-C--:B------:R-:W-:Y:S01]  /*36700*/  IADD3 R76, P6, R76, R2.reuse, RZ ;  /* 0x000000024c4c7210 */ /* 0x080fe20007fde0ff */
[----:B------:R-:W-:Y:S01]  /*36710*/  IMAD R248, R75, 0x1de, RZ ;  /* 0x000001de4bf87824 */ /* 0x000fe200078e02ff */
[----:B------:R-:W-:Y:S01]  /*36720*/  LEA.HI.X.SX32 R79, R225, R3, 0x1, P5 ;  /* 0x00000003e14f7211 */ /* 0x000fe200028f0eff */
[----:B------:R-:W2:Y:S01]  /*36730*/  LDC R227, c[0x0][0x278] ;  /* 0x00009e00ffe37b82 */ /* 0x000ea20000000800 */
[----:B------:R-:W-:-:S02]  /*36740*/  IADD3 R74, P5, R74, R2, RZ ;  /* 0x000000024a4a7210 */ /* 0x000fc40007fbe0ff */
[-C--:B------:R-:W-:Y:S02]  /*36750*/  LEA.HI.X.SX32 R77, R73, R3.reuse, 0x1, P6 ;  /* 0x00000003494d7211 */ /* 0x080fe400030f0eff */
[-C--:B------:R-:W-:Y:S02]  /*36760*/  IADD3 R72, P6, R72, R2.reuse, RZ ;  /* 0x0000000248487210 */ /* 0x080fe40007fde0ff */
[----:B------:R-:W-:Y:S01]  /*36770*/  LEA.HI.X.SX32 R75, R223, R3, 0x1, P5 ;  /* 0x00000003df4b7211 */ /* 0x000fe200028f0eff */
[----:B-1----:R-:W3:Y:S01]  /*36780*/  LDL.LU.64 R86, [R1+0xf20] ;  /* 0x000f200001567983 */ /* 0x002ee20000300a00 */
[----:B------:R-:W-:-:S03]  /*36790*/  IADD3 R70, P5, R70, R2, RZ ;  /* 0x0000000246467210 */ /* 0x000fc60007fbe0ff */
[----:B------:R1:W-:Y:S01]  /*367a0*/  STL.64 [R1+0x678], R84 ;  /* 0x0006785401007387 */ /* 0x0003e20000100a00 */
[-C--:B------:R-:W-:Y:S01]  /*367b0*/  LEA.HI.X.SX32 R73, R69, R3.reuse, 0x1, P6 ;  /* 0x0000000345497211 */ /* 0x080fe200030f0eff */
[----:B------:R-:W-:Y:S01]  /*367c0*/  IMAD R250, R71, 0x1e0, RZ ;  /* 0x000001e047fa7824 */ /* 0x000fe200078e02ff */
[-C--:B------:R-:W-:Y:S02]  /*367d0*/  IADD3 R68, P6, R68, R2.reuse, RZ ;  /* 0x0000000244447210 */ /* 0x080fe40007fde0ff */
[-C--:B------:R-:W-:Y:S02]  /*367e0*/  LEA.HI.X.SX32 R71, R221, R3.reuse, 0x1, P5 ;  /* 0x00000003dd477211 */ /* 0x080fe400028f0eff */
[-C--:B------:R-:W-:Y:S01]  /*367f0*/  IADD3 R66, P5, R66, R2.reuse, RZ ;  /* 0x0000000242427210 */ /* 0x080fe20007fbe0ff */
[----:B-1----:R-:W3:Y:S04]  /*36800*/  LDL.LU.64 R84, [R1+0xf18] ;  /* 0x000f180001547983 */ /* 0x002ee80000300a00 */
[----:B------:R1:W-:Y:S01]  /*36810*/  STL.64 [R1+0x670], R82 ;  /* 0x0006705201007387 */ /* 0x0003e20000100a00 */
[-C--:B------:R-:W-:Y:S01]  /*36820*/  LEA.HI.X.SX32 R69, R65, R3.reuse, 0x1, P6 ;  /* 0x0000000341457211 */ /* 0x080fe200030f0eff */
[----:B0-----:R-:W-:Y:S01]  /*36830*/  IMAD R229, R231, 0xd6, RZ ;  /* 0x000000d6e7e57824 */ /* 0x001fe200078e02ff */
[-C--:B------:R-:W-:Y:S01]  /*36840*/  IADD3 R64, P6, R64, R2.reuse, RZ ;  /* 0x0000000240407210 */ /* 0x080fe20007fde0ff */
[----:B------:R-:W-:Y:S01]  /*36850*/  IMAD R223, R67, 0xf1, RZ ;  /* 0x000000f143df7824 */ /* 0x000fe200078e02ff */
[-C--:B------:R-:W-:Y:S01]  /*36860*/  LEA.HI.X.SX32 R67, R95, R3.reuse, 0x1, P5 ;  /* 0x000000035f437211 */ /* 0x080fe200028f0eff */
[----:B-1----:R-:W3:Y:S04]  /*36870*/  LDL.LU.64 R82, [R1+0xf10] ;  /* 0x000f100001527983 */ /* 0x002ee80000300a00 */
[----:B------:R0:W-:Y:S01]  /*36880*/  STL.64 [R1+0x668], R80 ;  /* 0x0006685001007387 */ /* 0x0001e20000100a00 */
[-C--:B------:R-:W-:Y:S01]  /*36890*/  IADD3 R62, P5, R62, R2.reuse, RZ ;  /* 0x000000023e3e7210 */ /* 0x080fe20007fbe0ff */
[----:B------:R-:W-:Y:S01]  /*368a0*/  IMAD R231, R63, 0x1e2, RZ ;  /* 0x000001e23fe77824 */ /* 0x000fe200078e02ff */
[----:B------:R-:W-:Y:S01]  /*368b0*/  LEA.HI.X.SX32 R65, R229, R3, 0x1, P6 ;  /* 0x00000003e5417211 */ /* 0x000fe200030f0eff */
[----:B0-----:R-:W3:Y:S04]  /*368c0*/  LDL.LU.64 R80, [R1+0xf08] ;  /* 0x000f080001507983 */ /* 0x001ee80000300a00 */
[----:B------:R0:W-:Y:S01]  /*368d0*/  STL.64 [R1+0x660], R78 ;  /* 0x0006604e01007387 */ /* 0x0001e20000100a00 */
[----:B------:R-:W-:-:S02]  /*368e0*/  IADD3 R60, P6, R60, R2, RZ ;  /* 0x000000023c3c7210 */ /* 0x000fc40007fde0ff */
[----:B------:R-:W-:Y:S01]  /*368f0*/  LEA.HI.X.SX32 R63, R94, R3, 0x1, P5 ;  /* 0x000000035e3f7211 */ /* 0x000fe200028f0eff */
[----:B0-----:R-:W3:Y:S04]  /*36900*/  LDL.LU.64 R78, [R1+0xf00] ;  /* 0x000f0000014e7983 */ /* 0x001ee80000300a00 */
[----:B------:R0:W-:Y:S01]  /*36910*/  STL.64 [R1+0x658], R76 ;  /* 0x0006584c01007387 */ /* 0x0001e20000100a00 */
[-C--:B------:R-:W-:Y:S02]  /*36920*/  IADD3 R58, P5, R58, R2.reuse, RZ ;  /* 0x000000023a3a7210 */ /* 0x080fe40007fbe0ff */
[----:B------:R-:W-:Y:S01]  /*36930*/  MOV R95, R61 ;  /* 0x0000003d005f7202 */ /* 0x000fe20000000f00 */
[----:B0-----:R-:W3:Y:S04]  /*36940*/  LDL.LU.64 R76, [R1+0xef8] ;  /* 0x000ef800014c7983 */ /* 0x001ee80000300a00 */
[----:B------:R0:W-:Y:S01]  /*36950*/  STL.64 [R1+0x650], R74 ;  /* 0x0006504a01007387 */ /* 0x0001e20000100a00 */
[-C--:B------:R-:W-:Y:S01]  /*36960*/  LEA.HI.X.SX32 R95, R57, R3.reuse, 0x1, P6 ;  /* 0x00000003395f7211 */ /* 0x080fe200030f0eff */
[----:B------:R-:W-:Y:S01]  /*36970*/  IMAD R229, R59, 0x1e4, RZ ;  /* 0x000001e43be57824 */ /* 0x000fe200078e02ff */
[----:B------:R-:W-:Y:S01]  /*36980*/  IADD3 R56, P6, R56, R2, RZ ;  /* 0x0000000238387210 */ /* 0x000fe20007fde0ff */
[----:B0-----:R-:W3:Y:S04]  /*36990*/  LDL.LU.64 R74, [R1+0xef0] ;  /* 0x000ef000014a7983 */ /* 0x001ee80000300a00 */
[----:B------:R0:W-:Y:S01]  /*369a0*/  STL.64 [R1+0x648], R72 ;  /* 0x0006484801007387 */ /* 0x0001e20000100a00 */
[----:B------:R-:W-:-:S02]  /*369b0*/  LEA.HI.X.SX32 R59, R93, R3, 0x1, P5 ;  /* 0x000000035d3b7211 */ /* 0x000fc400028f0eff */
[----:B------:R-:W-:Y:S01]  /*369c0*/  IADD3 R54, P5, R54, R2, RZ ;  /* 0x0000000236367210 */ /* 0x000fe20007fbe0ff */
[----:B--2---:R-:W-:Y:S01]  /*369d0*/  IMAD R225, R227, 0xdc, RZ ;  /* 0x000000dce3e17824 */ /* 0x004fe200078e02ff */
[----:B------:R-:W-:Y:S01]  /*369e0*/  MOV R94, R60 ;  /* 0x0000003c005e7202 */ /* 0x000fe20000000f00 */
[----:B0-----:R-:W2:Y:S01]  /*369f0*/  LDL.LU.64 R72, [R1+0xee8] ;  /* 0x000ee80001487983 */ /* 0x001ea20000300a00 */
[-C--:B------:R-:W-:Y:S01]  /*36a00*/  LEA.HI.X.SX32 R57, R53, R3.reuse, 0x1, P6 ;  /* 0x0000000335397211 */ /* 0x080fe200030f0eff */
[----:B------:R-:W0:Y:S02]  /*36a10*/  LDC R93, c[0x0][0x278] ;  /* 0x00009e00ff5d7b82 */ /* 0x000e240000000800 */
[----:B------:R1:W-:Y:S01]  /*36a20*/  STL.64 [R1+0x640], R70 ;  /* 0x0006404601007387 */ /* 0x0003e20000100a00 */
[----:B------:R-:W-:Y:S01]  /*36a30*/  IMAD R94, R55, 0xf3, RZ ;  /* 0x000000f3375e7824 */ /* 0x000fe200078e02ff */
[----:B------:R-:W-:Y:S02]  /*36a40*/  IADD3 R52, P6, R52, R2, RZ ;  /* 0x0000000234347210 */ /* 0x000fe40007fde0ff */
[----:B-1----:R-:W2:Y:S04]  /*36a50*/  LDL.LU.64 R70, [R1+0xee0] ;  /* 0x000ee00001467983 */ /* 0x002ea80000300a00 */
[----:B------:R1:W-:Y:S01]  /*36a60*/  STL.64 [R1+0x638], R68 ;  /* 0x0006384401007387 */ /* 0x0003e20000100a00 */
[----:B------:R-:W-:-:S02]  /*36a70*/  LEA.HI.X.SX32 R55, R19, R3, 0x1, P5 ;  /* 0x0000000313377211 */ /* 0x000fc400028f0eff */
[-C--:B------:R-:W-:Y:S01]  /*36a80*/  IADD3 R50, P5, R50, R2.reuse, RZ ;  /* 0x0000000232327210 */ /* 0x080fe20007fbe0ff */
[----:B-1----:R-:W2:Y:S04]  /*36a90*/  LDL.LU.64 R68, [R1+0xed8] ;  /* 0x000ed80001447983 */ /* 0x002ea80000300a00 */
[----:B------:R1:W-:Y:S01]  /*36aa0*/  STL.64 [R1+0x630], R66 ;  /* 0x0006304201007387 */ /* 0x0003e20000100a00 */
[----:B------:R-:W-:Y:S01]  /*36ab0*/  LEA.HI.X.SX32 R53, R225, R3, 0x1, P6 ;  /* 0x00000003e1357211 */ /* 0x000fe200030f0eff */
[----:B------:R-:W-:Y:S02]  /*36ac0*/  IMAD R227, R51, 0x1e6, RZ ;  /* 0x000001e633e37824 */ /* 0x000fe400078e02ff */
[----:B-1----:R-:W2:Y:S04]  /*36ad0*/  LDL.LU.64 R66, [R1+0xed0] ;  /* 0x000ed00001427983 */ /* 0x002ea80000300a00 */
[----:B------:R1:W-:Y:S01]  /*36ae0*/  STL.64 [R1+0x628], R64 ;  /* 0x0006284001007387 */ /* 0x0003e20000100a00 */
[----:B------:R-:W-:-:S02]  /*36af0*/  IADD3 R48, P6, R48, R2, RZ ;  /* 0x0000000230307210 */ /* 0x000fc40007fde0ff */
[----:B------:R-:W-:Y:S01]  /*36b00*/  LEA.HI.X.SX32 R51, R18, R3, 0x1, P5 ;  /* 0x0000000312337211 */ /* 0x000fe200028f0eff */
[----:B-1----:R-:W2:Y:S04]  /*36b10*/  LDL.LU.64 R64, [R1+0xec8] ;  /* 0x000ec80001407983 */ /* 0x002ea80000300a00 */
[----:B------:R1:W-:Y:S01]  /*36b20*/  STL.64 [R1+0x620], R62 ;  /* 0x0006203e01007387 */ /* 0x0003e20000100a00 */
[----:B------:R-:W-:-:S03]  /*36b30*/  MOV R19, R49 ;  /* 0x0000003100137202 */ /* 0x000fc60000000f00 */
[----:B-1----:R-:W2:Y:S04]  /*36b40*/  LDL.LU.64 R62, [R1+0xec0] ;  /* 0x000ec000013e7983 */ /* 0x002ea80000300a00 */
[----:B------:R1:W-:Y:S01]  /*36b50*/  STL [R1+0x618], R60 ;  /* 0x0006183c01007387 */ /* 0x0003e20000100800 */
[----:B------:R-:W-:-:S03]  /*36b60*/  LEA.HI.X.SX32 R19, R45, R3, 0x1, P6 ;  /* 0x000000032d137211 */ /* 0x000fc600030f0eff */
[----:B-1----:R-:W2:Y:S04]  /*36b70*/  LDL.LU.64 R60, [R1+0xeb8] ;  /* 0x000eb800013c7983 */ /* 0x002ea80000300a00 */
[----:B------:R1:W-:Y:S04]  /*36b80*/  STL [R1+0x61c], R95 ;  /* 0x00061c5f01007387 */ /* 0x0003e80000100800 */
[----:B------:R5:W-:Y:S01]  /*36b90*/  STL.64 [R1+0x610], R58 ;  /* 0x0006103a01007387 */ /* 0x000be20000100a00 */
[----:B------:R-:W-:Y:S02]  /*36ba0*/  MOV R18, R48 ;  /* 0x0000003000127202 */ /* 0x000fe40000000f00 */
[-C--:B------:R-:W-:Y:S01]  /*36bb0*/  IADD3 R46, P5, R46, R2.reuse, RZ ;  /* 0x000000022e2e7210 */ /* 0x080fe20007fbe0ff */
[----:B------:R-:W-:Y:S01]  /*36bc0*/  IMAD R225, R47, 0x1e8, RZ ;  /* 0x000001e82fe17824 */ /* 0x000fe200078e02ff */
[----:B------:R-:W-:Y:S01]  /*36bd0*/  IADD3 R44, P6, R44, R2, RZ ;  /* 0x000000022c2c7210 */ /* 0x000fe20007fde0ff */
[----:B------:R-:W-:Y:S01]  /*36be0*/  IMAD R5, R5, 0xe3, RZ ;  /* 0x000000e305057824 */ /* 0x000fe200078e02ff */
[----:B-1----:R-:W1:Y:S01]  /*36bf0*/  LDC R95, c[0x0][0x278] ;  /* 0x00009e00ff5f7b82 */ /* 0x002e620000000800 */
[----:B-----5:R-:W5:Y:S04]  /*36c00*/  LDL.LU.64 R58, [R1+0xeb0] ;  /* 0x000eb000013a7983 */ /* 0x020f680000300a00 */
[----:B------:R0:W-:Y:S04]  /*36c10*/  STL.64 [R1+0x5f8], R56 ;  /* 0x0005f83801007387 */ /* 0x0001e80000100a00 */
[----:B0-----:R-:W5:Y:S04]  /*36c20*/  LDL.LU.64 R56, [R1+0xea8] ;  /* 0x000ea80001387983 */ /* 0x001f680000300a00 */
[----:B------:R0:W-:Y:S04]  /*36c30*/  STL.64 [R1+0x5f0], R54 ;  /* 0x0005f03601007387 */ /* 0x0001e80000100a00 */
[----:B0-----:R-:W5:Y:S04]  /*36c40*/  LDL.LU.64 R54, [R1+0xea0] ;  /* 0x000ea00001367983 */ /* 0x001f680000300a00 */
[----:B------:R0:W-:Y:S04]  /*36c50*/  STL.64 [R1+0x5e8], R52 ;  /* 0x0005e83401007387 */ /* 0x0001e80000100a00 */
[----:B0-----:R-:W5:Y:S04]  /*36c60*/  LDL.LU.64 R52, [R1+0xe98] ;  /* 0x000e980001347983 */ /* 0x001f680000300a00 */
[----:B------:R0:W-:Y:S04]  /*36c70*/  STL.64 [R1+0x5e0], R50 ;  /* 0x0005e03201007387 */ /* 0x0001e80000100a00 */
[----:B0-----:R-:W5:Y:S04]  /*36c80*/  LDL.LU.64 R50, [R1+0xe90] ;  /* 0x000e900001327983 */ /* 0x001f680000300a00 */
[----:B------:R0:W-:Y:S04]  /*36c90*/  STL [R1+0x5d8], R48 ;  /* 0x0005d83001007387 */ /* 0x0001e80000100800 */
[----:B0-----:R-:W5:Y:S04]  /*36ca0*/  LDL.LU.64 R48, [R1+0xe88] ;  /* 0x000e880001307983 */ /* 0x001f680000300a00 */
[----:B------:R0:W-:Y:S02]  /*36cb0*/  STL [R1+0x5dc], R19 ;  /* 0x0005dc1301007387 */ /* 0x0001e40000100800 */
[----:B0-----:R-:W0:Y:S01]  /*36cc0*/  LDC R19, c[0x0][0x278] ;  /* 0x00009e00ff137b82 */ /* 0x001e220000000800 */
[----:B------:R-:W-:-:S02]  /*36cd0*/  LEA.HI.X.SX32 R47, R11, R3, 0x1, P5 ;  /* 0x000000030b2f7211 */ /* 0x000fc400028f0eff */
[-C--:B------:R-:W-:Y:S02]  /*36ce0*/  IADD3 R42, P5, R42, R2.reuse, RZ ;  /* 0x000000022a2a7210 */ /* 0x080fe40007fbe0ff */
[-C--:B------:R-:W-:Y:S01]  /*36cf0*/  LEA.HI.X.SX32 R45, R41, R3.reuse, 0x1, P6 ;  /* 0x00000003292d7211 */ /* 0x080fe200030f0eff */
[----:B------:R-:W-:Y:S01]  /*36d00*/  IMAD R18, R43, 0xf5, RZ ;  /* 0x000000f52b127824 */ /* 0x000fe200078e02ff */
[-C--:B------:R-:W-:Y:S01]  /*36d10*/  IADD3 R40, P6, R40, R2.reuse, RZ ;  /* 0x0000000228287210 */ /* 0x080fe20007fde0ff */
[----:B------:R-:W-:Y:S01]  /*36d20*/  IMAD R34, R34, 0x1ca, RZ ;  /* 0x000001ca22227824 */ /* 0x000fe200078e02ff */
        /* <DEDUP_REMOVED lines=11> */
[----:B----4-:R-:W4:Y:S01]  /*36de0*/  LDL.LU.64 R46, [R1+0xe80] ;  /* 0x000e8000012e7983 */ /* 0x010f220000300a00 */
[----:B------:R-:W-:-:S03]  /*36df0*/  LEA.HI.X.SX32 R37, R11, R3, 0x1, P6 ;  /* 0x000000030b257211 */ /* 0x000fc600030f0eff */
[----:B------:R1:W-:Y:S01]  /*36e00*/  STL.64 [R1+0x5c8], R44 ;  /* 0x0005c82c01007387 */ /* 0x0003e20000100a00 */
[----:B0-----:R-:W-:Y:S01]  /*36e10*/  IMAD R7, R19, 0xf7, RZ ;  /* 0x000000f713077824 */ /* 0x001fe200078e02ff */
[----:B------:R-:W-:Y:S01]  /*36e20*/  IADD3 R32, P6, R32, R2, RZ ;  /* 0x0000000220207210 */ /* 0x000fe20007fde0ff */
[----:B------:R-:W-:Y:S01]  /*36e30*/  IMAD R19, R31, 0xe6, RZ ;  /* 0x000000e61f137824 */ /* 0x000fe200078e02ff */
[----:B------:R-:W-:Y:S01]  /*36e40*/  LEA.HI.X.SX32 R35, R4, R3, 0x1, P5 ;  /* 0x0000000304237211 */ /* 0x000fe200028f0eff */
[----:B------:R-:W-:Y:S01]  /*36e50*/  IMAD R93, R93, 0x1d0, RZ ;  /* 0x000001d05d5d7824 */ /* 0x000fe200078e02ff */
[----:B-1----:R-:W4:Y:S04]  /*36e60*/  LDL.LU.64 R44, [R1+0xe78] ;  /* 0x000e7800012c7983 */ /* 0x002f280000300a00 */
[----:B------:R0:W-:Y:S01]  /*36e70*/  STL.64 [R1+0x5c0], R42 ;  /* 0x0005c02a01007387 */ /* 0x0001e20000100a00 */
[----:B------:R-:W-:-:S02]  /*36e80*/  MOV R5, R33 ;  /* 0x0000002100057202 */ /* 0x000fc40000000f00 */
[-C--:B------:R-:W-:Y:S02]  /*36e90*/  LEA.HI.X.SX32 R5, R19, R3.reuse, 0x1, P6 ;  /* 0x0000000313057211 */ /* 0x080fe400030f0eff */
[----:B------:R-:W-:Y:S01]  /*36ea0*/  MOV R4, R32 ;  /* 0x0000002000047202 */ /* 0x000fe20000000f00 */
[----:B0-----:R-:W4:Y:S04]  /*36eb0*/  LDL.LU.64 R42, [R1+0xe70] ;  /* 0x000e7000012a7983 */ /* 0x001f280000300a00 */
[----:B------:R0:W-:Y:S01]  /*36ec0*/  STL.64 [R1+0x5b8], R40 ;  /* 0x0005b82801007387 */ /* 0x0001e20000100a00 */
[----:B------:R-:W-:Y:S01]  /*36ed0*/  IADD3 R4, P6, R93, R2, RZ ;  /* 0x000000025d047210 */ /* 0x000fe20007fde0ff */
[----:B------:R-:W-:Y:S01]  /*36ee0*/  IMAD R30, R30, 0x1ce, RZ ;  /* 0x000001ce1e1e7824 */ /* 0x000fe200078e02ff */
[----:B------:R-:W1:Y:S01]  /*36ef0*/  LDC R93, c[0x0][0x278] ;  /* 0x00009e00ff5d7b82 */ /* 0x000e620000000800 */
[----:B0-----:R-:W4:Y:S04]  /*36f00*/  LDL.LU.64 R40, [R1+0xe68] ;  /* 0x000e680001287983 */ /* 0x001f280000300a00 */
[----:B------:R0:W-:Y:S04]  /*36f10*/  STL.64 [R1+0x5b0], R38 ;  /* 0x0005b02601007387 */ /* 0x0001e80000100a00 */
[----:B0-----:R-:W4:Y:S04]  /*36f20*/  LDL.LU.64 R38, [R1+0xe60] ;  /* 0x000e600001267983 */ /* 0x001f280000300a00 */
[----:B------:R0:W-:Y:S04]  /*36f30*/  STL.64 [R1+0x5a8], R36 ;  /* 0x0005a82401007387 */ /* 0x0001e80000100a00 */
[----:B0-----:R-:W4:Y:S04]  /*36f40*/  LDL.LU.64 R36, [R1+0xe58] ;  /* 0x000e580001247983 */ /* 0x001f280000300a00 */
[----:B------:R-:W-:Y:S04]  /*36f50*/  STL [R1+0x8e8], R32 ;  /* 0x0008e82001007387 */ /* 0x000fe80000100800 */
[----:B------:R0:W-:Y:S04]  /*36f60*/  STL.64 [R1+0x8f0], R34 ;  /* 0x0008f02201007387 */ /* 0x0001e80000100a00 */
[----:B0-----:R-:W4:Y:S04]  /*36f70*/  LDL.LU.64 R34, [R1+0xe50] ;  /* 0x000e500001227983 */ /* 0x001f280000300a00 */
[----:B------:R-:W4:Y:S04]  /*36f80*/  LDL.LU.64 R32, [R1+0xe48] ;  /* 0x000e480001207983 */ /* 0x000f280000300a00 */
[----:B------:R0:W-:Y:S02]  /*36f90*/  STL [R1+0x8ec], R5 ;  /* 0x0008ec0501007387 */ /* 0x0001e40000100800 */
[----:B0-----:R-:W-:-:S02]  /*36fa0*/  LEA.HI.X.SX32 R5, R232, R3, 0x1, P6 ;  /* 0x00000003e8057211 */ /* 0x001fc400030f0eff */
[----:B------:R-:W0:Y:S01]  /*36fb0*/  LDC R232, c[0x0][0x278] ;  /* 0x00009e00ffe87b82 */ /* 0x000e220000000800 */
[----:B------:R-:W-:Y:S01]  /*36fc0*/  IMAD R6, R6, 0xe7, RZ ;  /* 0x000000e706067824 */ /* 0x000fe200078e02ff */
[----:B------:R-:W-:-:S04]  /*36fd0*/  IADD3 R30, P5, R30, R2, RZ ;  /* 0x000000021e1e7210 */ /* 0x000fc80007fbe0ff */
[----:B------:R-:W-:-:S05]  /*36fe0*/  LEA.HI.X.SX32 R31, R6, R3, 0x1, P5 ;  /* 0x00000003061f7211 */ /* 0x000fca00028f0eff */
[----:B------:R3:W-:Y:S04]  /*36ff0*/  STL.64 [R1+0x8e0], R30 ;  /* 0x0008e01e01007387 */ /* 0x0007e80000100a00 */
[----:B---3--:R-:W3:Y:S04]  /*37000*/  LDL.LU.64 R30, [R1+0xe40] ;  /* 0x000e4000011e7983 */ /* 0x008ee80000300a00 */
[----:B------:R0:W-:Y:S02]  /*37010*/  STL.64 [R1+0x8f8], R4 ;  /* 0x0008f80401007387 */ /* 0x0001e40000100a00 */
[----:B0-----:R-:W-:-:S02]  /*37020*/  IMAD R5, R232, 0xea, RZ ;  /* 0x000000eae8057824 */ /* 0x001fc400078e02ff */
[----:B------:R-:W0:Y:S01]  /*37030*/  LDC R232, c[0x0][0x278] ;  /* 0x00009e00ffe87b82 */ /* 0x000e220000000800 */
[----:B------:R-:W-:Y:S02]  /*37040*/  IMAD R26, R26, 0x1d2, RZ ;  /* 0x000001d21a1a7824 */ /* 0x000fe400078e02ff */
[----:B------:R-:W-:Y:S02]  /*37050*/  IMAD R22, R22, 0x1d4, RZ ;  /* 0x000001d416167824 */ /* 0x000fe400078e02ff */
[----:B------:R-:W-:Y:S01]  /*37060*/  IMAD R10, R10, 0xe9, RZ ;  /* 0x000000e90a0a7824 */ /* 0x000fe200078e02ff */
[-C--:B------:R-:W-:Y:S01]  /*37070*/  IADD3 R26, P5, R26, R2.reuse, RZ ;  /* 0x000000021a1a7210 */ /* 0x080fe20007fbe0ff */
[----:B-1----:R-:W-:Y:S01]  /*37080*/  IMAD R4, R93, 0x1f0, RZ ;  /* 0x000001f05d047824 */ /* 0x002fe200078e02ff */
[----:B------:R-:W-:Y:S01]  /*37090*/  IADD3 R22, P6, R22, R2, RZ ;  /* 0x0000000216167210 */ /* 0x000fe20007fde0ff */
[----:B------:R-:W-:Y:S01]  /*370a0*/  IMAD R19, R27, 0x1ee, RZ ;  /* 0x000001ee1b137824 */ /* 0x000fe200078e02ff */
[----:B------:R-:W-:Y:S01]  /*370b0*/  LEA.HI.X.SX32 R27, R10, R3, 0x1, P5 ;  /* 0x000000030a1b7211 */ /* 0x000fe200028f0eff */
[----:B------:R-:W-:-:S02]  /*370c0*/  IMAD R93, R29, 0x1d8, RZ ;  /* 0x000001d81d5d7824 */ /* 0x000fc400078e02ff */
[----:B0-----:R-:W-:Y:S02]  /*370d0*/  IMAD R6, R232, 0xf9, RZ ;  /* 0x000000f9e8067824 */ /* 0x001fe400078e02ff */
[----:B------:R-:W0:Y:S01]  /*370e0*/  LDC R232, c[0x0][0x278] ;  /* 0x00009e00ffe87b82 */ /* 0x000e220000000800 */
[----:B------:R-:W-:Y:S02]  /*370f0*/  MOV R11, R23 ;  /* 0x00000017000b7202 */ /* 0x000fe40000000f00 */
[----:B------:R-:W-:Y:S02]  /*37100*/  MOV R10, R22 ;  /* 0x00000016000a7202 */ /* 0x000fe40000000f00 */
[----:B------:R-:W-:Y:S01]  /*37110*/  LEA.HI.X.SX32 R11, R5, R3, 0x1, P6 ;  /* 0x00000003050b7211 */ /* 0x000fe200030f0eff */
[----:B------:R1:W-:Y:S01]  /*37120*/  STL.64 [R1+0x918], R26 ;  /* 0x0009181a01007387 */ /* 0x0003e20000100a00 */
[----:B------:R-:W-:Y:S01]  /*37130*/  IADD3 R10, P6, R93, R2, RZ ;  /* 0x000000025d0a7210 */ /* 0x000fe20007fde0ff */
[----:B------:R-:W-:-:S02]  /*37140*/  IMAD R93, R245, 0xec, RZ ;  /* 0x000000ecf55d7824 */ /* 0x000fc400078e02ff */
[----:B------:R-:W-:Y:S01]  /*37150*/  IMAD R28, R28, 0x1d6, RZ ;  /* 0x000001d61c1c7824 */ /* 0x000fe200078e02ff */
[----:B-1----:R-:W3:Y:S04]  /*37160*/  LDL.LU.64 R26, [R1+0xe38] ;  /* 0x000e3800011a7983 */ /* 0x002ee80000300a00 */
[----:B------:R1:W-:Y:S01]  /*37170*/  STL [R1+0x910], R22 ;  /* 0x0009101601007387 */ /* 0x0003e20000100800 */
[----:B------:R-:W-:-:S03]  /*37180*/  IADD3 R28, P5, R28, R2, RZ ;  /* 0x000000021c1c7210 */ /* 0x000fc60007fbe0ff */
[----:B-1----:R-:W3:Y:S04]  /*37190*/  LDL.LU.64 R22, [R1+0xe30] ;  /* 0x000e300001167983 */ /* 0x002ee80000300a00 */
[----:B------:R1:W-:Y:S01]  /*371a0*/  STL [R1+0x914], R11 ;  /* 0x0009140b01007387 */ /* 0x0003e20000100800 */
[-C--:B------:R-:W-:Y:S02]  /*371b0*/  LEA.HI.X.SX32 R29, R14, R3.reuse, 0x1, P5 ;  /* 0x000000030e1d7211 */ /* 0x080fe400028f0eff */
[----:B-1----:R-:W-:Y:S01]  /*371c0*/  LEA.HI.X.SX32 R11, R93, R3, 0x1, P6 ;  /* 0x000000035d0b7211 */ /* 0x002fe200030f0eff */
[----:B0-----:R-:W-:Y:S02]  /*371d0*/  IMAD R93, R232, 0x1f2, RZ ;  /* 0x000001f2e85d7824 */ /* 0x001fe400078e02ff */
[----:B------:R-:W0:Y:S01]  /*371e0*/  LDC R232, c[0x0][0x278] ;  /* 0x00009e00ffe87b82 */ /* 0x000e220000000800 */
[----:B------:R1:W-:Y:S01]  /*371f0*/  STL.64 [R1+0x908], R28 ;  /* 0x0009081c01007387 */ /* 0x0003e20000100a00 */
[----:B------:R-:W-:-:S04]  /*37200*/  IADD3 R244, P5, R244, R2, RZ ;  /* 0x00000002f4f47210 */ /* 0x000fc80007fbe0ff */
[----:B------:R-:W-:Y:S01]  /*37210*/  LEA.HI.X.SX32 R245, R15, R3, 0x1, P5 ;  /* 0x000000030ff57211 */ /* 0x000fe200028f0eff */
[----:B-1----:R-:W3:Y:S04]  /*37220*/  LDL.LU.64 R28, [R1+0xe28] ;  /* 0x000e2800011c7983 */ /* 0x002ee80000300a00 */
[----:B------:R1:W-:Y:S04]  /*37230*/  STL.64 [R1+0x920], R10 ;  /* 0x0009200a01007387 */ /* 0x0003e80000100a00 */
[----:B------:R2:W-:Y:S01]  /*37240*/  STL.64 [R1+0x940], R244 ;  /* 0x000940f401007387 */ /* 0x0005e20000100a00 */
[----:B-1----:R-:W-:-:S04]  /*37250*/  IADD3 R10, P6, R249, R2, RZ ;  /* 0x00000002f90a7210 */ /* 0x002fc80007fde0ff */
[----:B------:R-:W-:Y:S01]  /*37260*/  LEA.HI.X.SX32 R11, R251, R3, 0x1, P6 ;  /* 0x00000003fb0b7211 */ /* 0x000fe200030f0eff */
[----:B--2---:R-:W2:Y:S04]  /*37270*/  LDL.LU.64 R244, [R1+0xe20] ;  /* 0x000e200001f47983 */ /* 0x004ea80000300a00 */
[----:B------:R0:W-:Y:S02]  /*37280*/  STL.64 [R1+0x938], R10 ;  /* 0x0009380a01007387 */ /* 0x0001e40000100a00 */
[----:B0-----:R-:W-:Y:S02]  /*37290*/  IMAD R11, R232, 0x1f4, RZ ;  /* 0x000001f4e80b7824 */ /* 0x001fe400078e02ff */
[----:B------:R-:W0:Y:S01]  /*372a0*/  LDC R232, c[0x0][0x278] ;  /* 0x00009e00ffe87b82 */ /* 0x000e220000000800 */
[----:B------:R-:W-:-:S04]  /*372b0*/  IADD3 R248, P5, R248, R2, RZ ;  /* 0x00000002f8f87210 */ /* 0x000fc80007fbe0ff */
[----:B------:R-:W-:Y:S02]  /*372c0*/  LEA.HI.X.SX32 R249, R92, R3, 0x1, P5 ;  /* 0x000000035cf97211 */ /* 0x000fe400028f0eff */
[----:B------:R-:W-:-:S03]  /*372d0*/  IADD3 R14, P6, R250, R2, RZ ;  /* 0x00000002fa0e7210 */ /* 0x000fc60007fde0ff */
[----:B------:R1:W-:Y:S01]  /*372e0*/  STL.64 [R1+0x930], R248 ;  /* 0x000930f801007387 */ /* 0x0003e20000100a00 */
[----:B------:R-:W-:Y:S02]  /*372f0*/  LEA.HI.X.SX32 R15, R239, R3, 0x1, P6 ;  /* 0x00000003ef0f7211 */ /* 0x000fe400030f0eff */
[----:B------:R-:W5:Y:S01]  /*37300*/  LDC R239, c[0x0][0x278] ;  /* 0x00009e00ffef7b82 */ /* 0x000f620000000800 */
[----:B-1----:R-:W-:Y:S01]  /*37310*/  IADD3 R248, P5, R231, R2, RZ ;  /* 0x00000002e7f87210 */ /* 0x002fe20007fbe0ff */
[----:B0-----:R-:W-:-:S06]  /*37320*/  IMAD R5, R232, 0xfb, RZ ;  /* 0x000000fbe8057824 */ /* 0x001fcc00078e02ff */
[----:B------:R-:W0:Y:S01]  /*37330*/  LDC R232, c[0x0][0x278] ;  /* 0x00009e00ffe87b82 */ /* 0x000e220000000800 */
[-C--:B------:R-:W-:Y:S01]  /*37340*/  LEA.HI.X.SX32 R249, R223, R3.reuse, 0x1, P5 ;  /* 0x00000003dff97211 */ /* 0x080fe200028f0eff */
[----:B------:R1:W-:Y:S04]  /*37350*/  STL.64 [R1+0x948], R14 ;  /* 0x0009480e01007387 */ /* 0x0003e80000100a00 */
[----:B------:R5:W-:Y:S01]  /*37360*/  STL.64 [R1+0x950], R248 ;  /* 0x000950f801007387 */ /* 0x000be20000100a00 */
[-C--:B-1----:R-:W-:Y:S02]  /*37370*/  IADD3 R14, P6, R229, R2.reuse, RZ ;  /* 0x00000002e50e7210 */ /* 0x082fe40007fde0ff */
[----:B-----5:R-:W-:Y:S02]  /*37380*/  IADD3 R248, P5, R227, R2, RZ ;  /* 0x00000002e3f87210 */ /* 0x020fe40007fbe0ff */
[----:B------:R-:W-:-:S02]  /*37390*/  LEA.HI.X.SX32 R15, R237, R3, 0x1, P6 ;  /* 0x00000003ed0f7211 */ /* 0x000fc400030f0eff */
[----:B------:R-:W-:-:S03]  /*373a0*/  LEA.HI.X.SX32 R249, R94, R3, 0x1, P5 ;  /* 0x000000035ef97211 */ /* 0x000fc600028f0eff */
[----:B------:R1:W-:Y:S01]  /*373b0*/  STL.64 [R1+0x928], R14 ;  /* 0x0009280e01007387 */ /* 0x0003e20000100a00 */
[----:B------:R-:W-:-:S03]  /*373c0*/  IMAD R95, R95, 0x1ec, RZ ;  /* 0x000001ec5f5f7824 */ /* 0x000fc600078e02ff */
[----:B------:R5:W-:Y:S01]  /*373d0*/  STL.64 [R1+0x900], R248 ;  /* 0x000900f801007387 */ /* 0x000be20000100a00 */
[----:B0-----:R-:W-:Y:S02]  /*373e0*/  IMAD R10, R232, 0x1f6, RZ ;  /* 0x000001f6e80a7824 */ /* 0x001fe400078e02ff */
[----:B------:R-:W0:Y:S01]  /*373f0*/  LDC R232, c[0x0][0x278] ;  /* 0x00009e00ffe87b82 */ /* 0x000e220000000800 */
[-C--:B-1----:R-:W-:Y:S02]  /*37400*/  IADD3 R14, P6, R225, R2.reuse, RZ ;  /* 0x00000002e10e7210 */ /* 0x082fe40007fde0ff */
[----:B-----5:R-:W-:Y:S02]  /*37410*/  IADD3 R248, P5, R221, R2, RZ ;  /* 0x00000002ddf87210 */ /* 0x020fe40007fbe0ff */
[-C--:B------:R-:W-:Y:S02]  /*37420*/  LEA.HI.X.SX32 R15, R236, R3.reuse, 0x1, P6 ;  /* 0x00000003ec0f7211 */ /* 0x080fe400030f0eff */
[----:B------:R-:W-:-:S02]  /*37430*/  LEA.HI.X.SX32 R249, R18, R3, 0x1, P5 ;  /* 0x0000000312f97211 */ /* 0x000fc400028f0eff */
[-C--:B------:R-:W-:Y:S02]  /*37440*/  IADD3 R94, P5, R19, R2.reuse, RZ ;  /* 0x00000002135e7210 */ /* 0x080fe40007fbe0ff */
[-C--:B------:R-:W-:Y:S02]  /*37450*/  IADD3 R236, P6, R95, R2.reuse, RZ ;  /* 0x000000025fec7210 */ /* 0x080fe40007fde0ff */
[-C--:B------:R-:W-:Y:S01]  /*37460*/  LEA.HI.X.SX32 R95, R7, R3.reuse, 0x1, P5 ;  /* 0x00000003075f7211 */ /* 0x080fe200028f0eff */
[----:B------:R-:W-:Y:S01]  /*37470*/  IMAD R7, R239, 0x1fa, RZ ;  /* 0x000001faef077824 */ /* 0x000fe200078e02ff */
[-C--:B------:R-:W-:Y:S01]  /*37480*/  LEA.HI.X.SX32 R237, R235, R3.reuse, 0x1, P6 ;  /* 0x00000003ebed7211 */ /* 0x080fe200030f0eff */
[----:B------:R-:W1:Y:S01]  /*37490*/  LDC R239, c[0x0][0x278] ;  /* 0x00009e00ffef7b82 */ /* 0x000e620000000800 */
[----:B------:R-:W-:Y:S04]  /*374a0*/  STL.64 [R1+0x5a0], R14 ;  /* 0x0005a00e01007387 */ /* 0x000fe80000100a00 */
[----:B------:R-:W-:Y:S04]  /*374b0*/  STL.64 [R1+0x598], R248 ;  /* 0x000598f801007387 */ /* 0x000fe80000100a00 */
[----:B------:R5:W-:Y:S04]  /*374c0*/  STL.64 [R1+0x590], R236 ;  /* 0x000590ec01007387 */ /* 0x000be80000100a00 */
[----:B-----5:R-:W5:Y:S04]  /*374d0*/  LDL R237, [R1+0x78] ;  /* 0x0000780001ed7983 */ /* 0x020f680000100800 */
[----:B------:R-:W5:Y:S01]  /*374e0*/  LDL R236, [R1+0x70] ;  /* 0x0000700001ec7983 */ /* 0x000f620000100800 */
[----:B0-----:R-:W-:Y:S01]  /*374f0*/  IMAD R14, R232, 0x1f8, RZ ;  /* 0x000001f8e80e7824 */ /* 0x001fe200078e02ff */
[----:B------:R-:W-:Y:S01]  /*37500*/  IADD3 R92, P5, R93, R2, RZ ;  /* 0x000000025d5c7210 */ /* 0x000fe20007fbe0ff */
[----:B------:R-:W0:Y:S03]  /*37510*/  LDC R232, c[0x0][0x278] ;  /* 0x00009e00ffe87b82 */ /* 0x000e260000000800 */
[----:B------:R-:W-:Y:S01]  /*37520*/  LEA.HI.X.SX32 R93, R6, R3, 0x1, P5 ;  /* 0x00000003065d7211 */ /* 0x000fe200028f0eff */
[----:B-1----:R-:W-:-:S04]  /*37530*/  IMAD R6, R239, 0x1fc, RZ ;  /* 0x000001fcef067824 */ /* 0x002fc800078e02ff */
[----:B------:R-:W1:Y:S01]  /*37540*/  LDC R239, c[0x0][0x278] ;  /* 0x00009e00ffef7b82 */ /* 0x000e620000000800 */
[-C--:B------:R-:W-:Y:S01]  /*37550*/  IADD3 R18, P6, R4, R2.reuse, RZ ;  /* 0x0000000204127210 */ /* 0x080fe20007fde0ff */
[----:B------:R-:W-:Y:S03]  /*37560*/  STL.64 [R1+0x588], R94 ;  /* 0x0005885e01007387 */ /* 0x000fe60000100a00 */
[----:B------:R-:W-:Y:S01]  /*37570*/  LEA.HI.X.SX32 R19, R247, R3, 0x1, P6 ;  /* 0x00000003f7137211 */ /* 0x000fe200030f0eff */
[----:B------:R-:W4:Y:S01]  /*37580*/  LDL R235, [R1+0x540] ;  /* 0x0005400001eb7983 */ /* 0x000f220000100800 */
[-C--:B------:R-:W-:Y:S01]  /*37590*/  IADD3 R10, P5, R10, R2.reuse, RZ ;  /* 0x000000020a0a7210 */ /* 0x080fe20007fbe0ff */
[----:B------:R-:W3:Y:S01]  /*375a0*/  LDC R247, c[0x0][0x278] ;  /* 0x00009e00fff77b82 */ /* 0x000ee20000000800 */
[----:B0-----:R-:W-:Y:S02]  /*375b0*/  IMAD R4, R232, 0xfd, RZ ;  /* 0x000000fde8047824 */ /* 0x001fe400078e02ff */
[----:B------:R-:W4:Y:S04]  /*375c0*/  LDL R232, [R1+0x538] ;  /* 0x0005380001e87983 */ /* 0x000f280000100800 */
[----:B------:R0:W-:Y:S02]  /*375d0*/  STL.64 [R1+0x580], R18 ;  /* 0x0005801201007387 */ /* 0x0001e40000100a00 */
[----:B0-----:R-:W-:-:S02]  /*375e0*/  IADD3 R18, P6, R11, R2, RZ ;  /* 0x000000020b127210 */ /* 0x001fc40007fde0ff */
[-C--:B------:R-:W-:Y:S01]  /*375f0*/  LEA.HI.X.SX32 R11, R5, R3.reuse, 0x1, P5 ;  /* 0x00000003050b7211 */ /* 0x080fe200028f0eff */
[----:B-1----:R-:W-:Y:S01]  /*37600*/  IMAD R5, R239, 0x1fe, RZ ;  /* 0x000001feef057824 */ /* 0x002fe200078e02ff */
[----:B------:R-:W-:Y:S01]  /*37610*/  LEA.HI.X.SX32 R19, R240, R3, 0x1, P6 ;  /* 0x00000003f0137211 */ /* 0x000fe200030f0eff */
[----:B------:R-:W0:Y:S08]  /*37620*/  LDC R239, c[0x0][0x278] ;  /* 0x00009e00ffef7b82 */ /* 0x000e300000000800 */
[----:B------:R-:W1:Y:S01]  /*37630*/  LDC R240, c[0x0][0x278] ;  /* 0x00009e00fff07b82 */ /* 0x000e620000000800 */
[----:B------:R-:W-:Y:S01]  /*37640*/  STL.64 [R1+0x578], R92 ;  /* 0x0005785c01007387 */ /* 0x000fe20000100a00 */
[----:B------:R-:W-:-:S03]  /*37650*/  IADD3 R14, P6, R14, R2, RZ ;  /* 0x000000020e0e7210 */ /* 0x000fc60007fde0ff */
[----:B------:R-:W-:Y:S01]  /*37660*/  STL.64 [R1+0x570], R18 ;  /* 0x0005701201007387 */ /* 0x000fe20000100a00 */
[----:B------:R-:W-:-:S03]  /*37670*/  LEA.HI.X.SX32 R15, R242, R3, 0x1, P6 ;  /* 0x00000003f20f7211 */ /* 0x000fc600030f0eff */
[----:B------:R3:W-:Y:S04]  /*37680*/  STL.64 [R1+0x568], R10 ;  /* 0x0005680a01007387 */ /* 0x0007e80000100a00 */
[----:B------:R1:W-:Y:S04]  /*37690*/  STL.64 [R1+0x560], R14 ;  /* 0x0005600e01007387 */ /* 0x0003e80000100a00 */
[----:B------:R-:W2:Y:S01]  /*376a0*/  LDL R229, [R1+0x88] ;  /* 0x0000880001e57983 */ /* 0x000ea20000100800 */
[----:B---3--:R-:W-:-:S03]  /*376b0*/  IADD3 R10, P5, R7, R2, RZ ;  /* 0x00000002070a7210 */ /* 0x008fc60007fbe0ff */
[----:B------:R-:W2:Y:S01]  /*376c0*/  LDL R231, [R1+0x80] ;  /* 0x0000800001e77983 */ /* 0x000ea20000100800 */
[----:B------:R-:W-:-:S03]  /*376d0*/  LEA.HI.X.SX32 R11, R4, R3, 0x1, P5 ;  /* 0x00000003040b7211 */ /* 0x000fc600028f0eff */
[----:B------:R-:W3:Y:S01]  /*376e0*/  LDL.LU R251, [R1+0x978] ;  /* 0x0009780001fb7983 */ /* 0x000ee20000300800 */
[-C--:B------:R-:W-:Y:S01]  /*376f0*/  IADD3 R6, P5, R6, R2.reuse, RZ ;  /* 0x0000000206067210 */ /* 0x080fe20007fbe0ff */
[----:B-1----:R-:W-:Y:S02]  /*37700*/  IMAD R240, R240, 0x24e, RZ ;  /* 0x0000024ef0f07824 */ /* 0x002fe400078e02ff */
[----:B------:R0:W-:Y:S01]  /*37710*/  STL.64 [R1+0x558], R10 ;  /* 0x0005580a01007387 */ /* 0x0001e20000100a00 */
[----:B------:R-:W-:Y:S02]  /*37720*/  LEA.HI.X.SX32 R7, R238, R3, 0x1, P5 ;  /* 0x00000003ee077211 */ /* 0x000fe400028f0eff */
[-C--:B------:R-:W-:Y:S01]  /*37730*/  IADD3 R14, P5, R5, R2.reuse, RZ ;  /* 0x00000002050e7210 */ /* 0x080fe20007fbe0ff */
[----:B------:R-:W3:Y:S01]  /*37740*/  LDL.LU R250, [R1+0x974] ;  /* 0x0009740001fa7983 */ /* 0x000ee20000300800 */
[----:B------:R-:W-:-:S03]  /*37750*/  IADD3 RZ, P6, R240, R2, RZ ;  /* 0x00000002f0ff7210 */ /* 0x000fc60007fde0ff */
[----:B------:R-:W3:Y:S01]  /*37760*/  LDL R249, [R1+0x98] ;  /* 0x0000980001f97983 */ /* 0x000ee20000100800 */
[----:B0-----:R-:W-:-:S03]  /*37770*/  LEA R11, R239, -R239, 0x8 ;  /* 0x800000efef0b7211 */ /* 0x001fc600078e40ff */
[----:B------:R-:W3:Y:S01]  /*37780*/  LDL R248, [R1+0x90] ;  /* 0x0000900001f87983 */ /* 0x000ee20000100800 */
[----:B------:R-:W-:-:S03]  /*37790*/  LEA.HI.X.SX32 R15, R11, R3, 0x1, P5 ;  /* 0x000000030b0f7211 */ /* 0x000fc600028f0eff */
[----:B------:R-:W3:Y:S01]  /*377a0*/  LDL.LU R242, [R1+0x980] ;  /* 0x0009800001f27983 */ /* 0x000ee20000300800 */
[----:B------:R-:W-:-:S03]  /*377b0*/  IMAD R10, R247, 0x250, RZ ;  /* 0x00000250f70a7824 */ /* 0x000fc600078e02ff */
[----:B------:R-:W3:Y:S04]  /*377c0*/  LDL.LU R240, [R1+0x97c] ;  /* 0x00097c0001f07983 */ /* 0x000ee80000300800 */
[----:B------:R-:W-:Y:S04]  /*377d0*/  STL.64 [R1+0x550], R6 ;  /* 0x0005500601007387 */ /* 0x000fe80000100a00 */
[----:B------:R-:W-:Y:S04]  /*377e0*/  STL.64 [R1+0x548], R14 ;  /* 0x0005480e01007387 */ /* 0x000fe80000100a00 */
[----:B------:R-:W3:Y:S04]  /*377f0*/  LDL R221, [R1+0xa8] ;  /* 0x0000a80001dd7983 */ /* 0x000ee80000100800 */
[----:B------:R-:W3:Y:S01]  /*37800*/  LDL R247, [R1+0xa0] ;  /* 0x0000a00001f77983 */ /* 0x000ee20000100800 */
[----:B------:R-:W-:Y:S06]  /*37810*/  BAR.SYNC.DEFER_BLOCKING 0x0 ;  /* 0x0000000000007b1d */ /* 0x000fec0000010000 */
[----:B------:R-:W0:Y:S04]  /*37820*/  LDS.128 R92, [R0] ;  /* 0x00000000005c7984 */ /* 0x000e280000000c00 */
[----:B0-----:R-:W-:Y:S04]  /*37830*/  STL.64 [R1+0x10], R92 ;  /* 0x0000105c01007387 */ /* 0x001fe80000100a00 */
[----:B------:R0:W-:Y:S04]  /*37840*/  STL.64 [R1+0x18], R94 ;  /* 0x0000185e01007387 */ /* 0x0001e80000100a00 */
[----:B------:R-:W3:Y:S04]  /*37850*/  LDL.LU R239, [R1+0x998] ;  /* 0x0009980001ef7983 */ /* 0x000ee80000300800 */
[----:B------:R-:W3:Y:S01]  /*37860*/  LDL.LU R238, [R1+0x994] ;  /* 0x0009940001ee7983 */ /* 0x000ee20000300800 */
[----:B------:R-:W-:-:S02]  /*37870*/  F2FP.BF16.F32.PACK_AB R12, R224, R12 ;  /* 0x0000000ce00c723e */ /* 0x000fc400000010ff */
[----:B------:R-:W-:Y:S02]  /*37880*/  F2FP.BF16.F32.PACK_AB R13, R226, R13 ;  /* 0x0000000de20d723e */ /* 0x000fe400000010ff */
[----:B------:R-:W-:Y:S02]  /*37890*/  F2FP.BF16.F32.PACK_AB R17, R230, R17 ;  /* 0x00000011e611723e */ /* 0x000fe400000010ff */
[----:B------:R-:W-:Y:S02]  /*378a0*/  F2FP.BF16.F32.PACK_AB R16, R228, R16 ;  /* 0x00000010e410723e */ /* 0x000fe400000010ff */
[----:B------:R-:W-:Y:S02]  /*378b0*/  F2FP.BF16.F32.PACK_AB R8, R220, R8 ;  /* 0x00000008dc08723e */ /* 0x000fe400000010ff */
[----:B------:R-:W-:Y:S02]  /*378c0*/  IADD3 RZ, P5, R10, R2, RZ ;  /* 0x000000020aff7210 */ /* 0x000fe40007fbe0ff */
[----:B-----5:R-:W-:-:S02]  /*378d0*/  F2FP.BF16.F32.PACK_AB R6, R237, R236 ;  /* 0x000000eced06723e */ /* 0x020fc400000010ff */
[----:B------:R-:W5:Y:S04]  /*378e0*/  LDL R237, [R1+0xb8] ;  /* 0x0000b80001ed7983 */ /* 0x000f680000100800 */
[----:B------:R-:W5:Y:S01]  /*378f0*/  LDL R236, [R1+0xb0] ;  /* 0x0000b00001ec7983 */ /* 0x000f620000100800 */
[----:B----4-:R-:W-:-:S03]  /*37900*/  F2FP.BF16.F32.PACK_AB R7, R235, R232 ;  /* 0x000000e8eb07723e */ /* 0x010fc600000010ff */
[----:B------:R-:W4:Y:S04]  /*37910*/  LDL.LU R235, [R1+0x9a0] ;  /* 0x0009a00001eb7983 */ /* 0x000f280000300800 */
[----:B------:R-:W4:Y:S04]  /*37920*/  LDL.LU R232, [R1+0x99c] ;  /* 0x00099c0001e87983 */ /* 0x000f280000300800 */
[----:B------:R-:W4:Y:S04]  /*37930*/  LDL R226, [R1+0x458] ;  /* 0x0004580001e27983 */ /* 0x000f280000100800 */
[----:B------:R-:W4:Y:S04]  /*37940*/  LDL R224, [R1+0xc0] ;  /* 0x0000c00001e07983 */ /* 0x000f280000100800 */
[----:B------:R-:W4:Y:S04]  /*37950*/  LDL.LU R230, [R1+0x9b8] ;  /* 0x0009b80001e67983 */ /* 0x000f280000300800 */
[----:B------:R-:W4:Y:S04]  /*37960*/  LDL.LU R228, [R1+0x9b4] ;  /* 0x0009b40001e47983 */ /* 0x000f280000300800 */
[----:B------:R-:W4:Y:S04]  /*37970*/  LDL R225, [R1+0x4d0] ;  /* 0x0004d00001e17983 */ /* 0x000f280000100800 */
[----:B------:R-:W4:Y:S01]  /*37980*/  LDL R227, [R1+0x4c8] ;  /* 0x0004c80001e37983 */ /* 0x000f220000100800 */
[----:B--2---:R-:W-:-:S03]  /*37990*/  F2FP.BF16.F32.PACK_AB R18, R229, R231 ;  /* 0x000000e7e512723e */ /* 0x004fc600000010ff */
[----:B------:R-:W2:Y:S04]  /*379a0*/  LDL.LU R229, [R1+0x9c0] ;  /* 0x0009c00001e57983 */ /* 0x000ea80000300800 */
[----:B------:R-:W2:Y:S04]  /*379b0*/  LDL.LU R231, [R1+0x9bc] ;  /* 0x0009bc0001e77983 */ /* 0x000ea80000300800 */
[----:B------:R-:W2:Y:S04]  /*379c0*/  LDL R220, [R1+0x4e0] ;  /* 0x0004e00001dc7983 */ /* 0x000ea80000100800 */
[----:B0-----:R-:W2:Y:S04]  /*379d0*/  LDL R94, [R1+0x4d8] ;  /* 0x0004d800015e7983 */ /* 0x001ea80000100800 */
[----:B------:R-:W2:Y:S04]  /*379e0*/  LDL.LU R223, [R1+0x9d8] ;  /* 0x0009d80001df7983 */ /* 0x000ea80000300800 */
[----:B------:R-:W2:Y:S04]  /*379f0*/  LDL.LU R92, [R1+0x9d4] ;  /* 0x0009d400015c7983 */ /* 0x000ea80000300800 */
[----:B------:R-:W2:Y:S04]  /*37a00*/  LDL R93, [R1+0x4f0] ;  /* 0x0004f000015d7983 */ /* 0x000ea80000100800 */
[----:B------:R-:W2:Y:S01]  /*37a10*/  LDL R95, [R1+0x4e8] ;  /* 0x0004e800015f7983 */ /* 0x000ea20000100800 */
[----:B---3--:R-:W-:-:S03]  /*37a20*/  F2FP.BF16.F32.PACK_AB R10, R221, R247 ;  /* 0x000000f7dd0a723e */ /* 0x008fc600000010ff */
[----:B------:R-:W3:Y:S04]  /*37a30*/  LDL.LU R221, [R1+0x9e0] ;  /* 0x0009e00001dd7983 */ /* 0x000ee80000300800 */
[----:B------:R-:W3:Y:S01]  /*37a40*/  LDL.LU R247, [R1+0x9dc] ;  /* 0x0009dc0001f77983 */ /* 0x000ee20000300800 */
[----:B------:R-:W-:Y:S02]  /*37a50*/  F2FP.BF16.F32.PACK_AB R4, R233, R234 ;  /* 0x000000eae904723e */ /* 0x000fe400000010ff */
[----:B------:R-:W-:Y:S01]  /*37a60*/  F2FP.BF16.F32.PACK_AB R5, R241, R243 ;  /* 0x000000f3f105723e */ /* 0x000fe200000010ff */
[----:B------:R-:W-:Y:S06]  /*37a70*/  BAR.SYNC.DEFER_BLOCKING 0x0 ;  /* 0x0000000000007b1d */ /* 0x000fec0000010000 */
[----:B------:R5:W-:Y:S01]  /*37a80*/  STSM.16.M88.4 [R252], R4 ;  /* 0x00000004fc007844 */ /* 0x000be20000000200 */
[----:B------:R-:W-:Y:S01]  /*37a90*/  F2FP.BF16.F32.PACK_AB R19, R251, R250 ;  /* 0x000000fafb13723e */ /* 0x000fe200000010ff */
[----:B------:R-:W-:Y:S01]  /*37aa0*/  BAR.SYNC.DEFER_BLOCKING 0x0 ;  /* 0x0000000000007b1d */ /* 0x000fe20000010000 */
[----:B------:R-:W-:-:S05]  /*37ab0*/  F2FP.BF16.F32.PACK_AB R14, R249, R248 ;  /* 0x000000f8f90e723e */ /* 0x000fca00000010ff */
[----:B------:R-:W-:Y:S02]  /*37ac0*/  LDS.128 R248, [R0] ;  /* 0x0000000000f87984 */ /* 0x000fe40000000c00 */
[----:B------:R-:W-:Y:S06]  /*37ad0*/  BAR.SYNC.DEFER_BLOCKING 0x0 ;  /* 0x0000000000007b1d */ /* 0x000fec0000010000 */
[----:B------:R-:W-:Y:S01]  /*37ae0*/  STSM.16.M88.4 [R252], R16 ;  /* 0x00000010fc007844 */ /* 0x000fe20000000200 */
[----:B------:R-:W-:Y:S01]  /*37af0*/  F2FP.BF16.F32.PACK_AB R15, R242, R240 ;  /* 0x000000f0f20f723e */ /* 0x000fe200000010ff */
[----:B------:R-:W-:Y:S06]  /*37b00*/  BAR.SYNC.DEFER_BLOCKING 0x0 ;  /* 0x0000000000007b1d */ /* 0x000fec0000010000 */
[----:B------:R-:W-:Y:S02]  /*37b10*/  LDS.128 R240, [R0] ;  /* 0x0000000000f07984 */ /* 0x000fe40000000c00 */
[----:B------:R-:W-:Y:S06]  /*37b20*/  BAR.SYNC.DEFER_BLOCKING 0x0 ;  /* 0x0000000000007b1d */ /* 0x000fec0000010000 */
[----:B------:R0:W-:Y:S01]  /*37b30*/  STSM.16.M88.4 [R252], R12 ;  /* 0x0000000cfc007844 */ /* 0x0001e20000000200 */
[----:B------:R-:W-:-:S02]  /*37b40*/  F2FP.BF16.F32.PACK_AB R11, R239, R238 ;  /* 0x000000eeef0b723e */ /* 0x000fc400000010ff */
[----:B------:R-:W-:Y:S01]  /*37b50*/  F2FP.BF16.F32.PACK_AB R9, R222, R9 ;  /* 0x00000009de09723e */ /* 0x000fe200000010ff */
[----:B------:R-:W-:Y:S01]  /*37b60*/  BAR.SYNC.DEFER_BLOCKING 0x0 ;  /* 0x0000000000007b1d */ /* 0x000fe20000010000 */
[----:B-----5:R-:W-:-:S05]  /*37b70*/  F2FP.BF16.F32.PACK_AB R6, R237, R236 ;  /* 0x000000eced06723e */ /* 0x020fca00000010ff */
[----:B------:R-:W-:Y:S02]  /*37b80*/  LDS.128 R236, [R0] ;  /* 0x0000000000ec7984 */ /* 0x000fe40000000c00 */
[----:B------:R-:W-:Y:S06]  /*37b90*/  BAR.SYNC.DEFER_BLOCKING 0x0 ;  /* 0x0000000000007b1d */ /* 0x000fec0000010000 */
[----:B------:R1:W-:Y:S01]  /*37ba0*/  STSM.16.M88.4 [R252], R8 ;  /* 0x00000008fc007844 */ /* 0x0003e20000000200 */
[----:B----4-:R-:W-:Y:S01]  /*37bb0*/  F2FP.BF16.F32.PACK_AB R7, R235, R232 ;  /* 0x000000e8eb07723e */ /* 0x010fe200000010ff */
[----:B------:R-:W-:Y:S01]  /*37bc0*/  BAR.SYNC.DEFER_BLOCKING 0x0 ;  /* 0x0000000000007b1d */ /* 0x000fe20000010000 */
[----:B0-----:R-:W-:-:S02]  /*37bd0*/  F2FP.BF16.F32.PACK_AB R13, R210, R211 ;  /* 0x000000d3d20d723e */ /* 0x001fc400000010ff */
[----:B------:R-:W-:Y:S02]  /*37be0*/  F2FP.BF16.F32.PACK_AB R12, R208, R209 ;  /* 0x000000d1d00c723e */ /* 0x000fe400000010ff */
[----:B------:R-:W-:Y:S01]  /*37bf0*/  F2FP.BF16.F32.PACK_AB R4, R216, R217 ;  /* 0x000000d9d804723e */ /* 0x000fe200000010ff */
[----:B------:R-:W4:Y:S01]  /*37c00*/  LDL R211, [R1+0x500] ;  /* 0x0005000001d37983 */ /* 0x000f220000100800 */
[----:B------:R-:W-:-:S03]  /*37c10*/  F2FP.BF16.F32.PACK_AB R5, R218, R219 ;  /* 0x000000dbda05723e */ /* 0x000fc600000010ff */
[----:B------:R-:W4:Y:S01]  /*37c20*/  LDL R210, [R1+0x4f8] ;  /* 0x0004f80001d27983 */ /* 0x000f220000100800 */
[----:B------:R-:W-:-:S03]  /*37c30*/  F2FP.BF16.F32.PACK_AB R17, R214, R215 ;  /* 0x000000d7d611723e */ /* 0x000fc600000010ff */
[----:B------:R-:W5:Y:S01]  /*37c40*/  LDL.LU R209, [R1+0x9f8] ;  /* 0x0009f80001d17983 */ /* 0x000f620000300800 */
[----:B------:R-:W-:-:S03]  /*37c50*/  F2FP.BF16.F32.PACK_AB R16, R212, R213 ;  /* 0x000000d5d410723e */ /* 0x000fc600000010ff */
[----:B------:R-:W5:Y:S04]  /*37c60*/  LDL.LU R208, [R1+0x9f4] ;  /* 0x0009f40001d07983 */ /* 0x000f680000300800 */
[----:B------:R-:W-:Y:S01]  /*37c70*/  LDS.128 R232, [R0] ;  /* 0x0000000000e87984 */ /* 0x000fe20000000c00 */
[----:B------:R-:W-:Y:S01]  /*37c80*/  BAR.SYNC.DEFER_BLOCKING 0x0 ;  /* 0x0000000000007b1d */ /* 0x000fe20000010000 */
[----:B-1----:R-:W-:Y:S02]  /*37c90*/  F2FP.BF16.F32.PACK_AB R8, R204, R205 ;  /* 0x000000cdcc08723e */ /* 0x002fe400000010ff */
[----:B------:R-:W-:-:S03]  /*37ca0*/  F2FP.BF16.F32.PACK_AB R9, R206, R207 ;  /* 0x000000cfce09723e */ /* 0x000fc600000010ff */
[----:B------:R-:W4:Y:S04]  /*37cb0*/  LDL R215, [R1+0x510] ;  /* 0x0005100001d77983 */ /* 0x000f280000100800 */
[----:B------:R-:W4:Y:S04]  /*37cc0*/  LDL R214, [R1+0x508] ;  /* 0x0005080001d67983 */ /* 0x000f280000100800 */
[----:B------:R-:W5:Y:S04]  /*37cd0*/  LDL.LU R213, [R1+0xa00] ;  /* 0x000a000001d57983 */ /* 0x000f680000300800 */
[----:B------:R-:W5:Y:S04]  /*37ce0*/  LDL.LU R212, [R1+0x9fc] ;  /* 0x0009fc0001d47983 */ /* 0x000f680000300800 */
[----:B------:R-:W5:Y:S01]  /*37cf0*/  LDL R206, [R1+0x520] ;  /* 0x0005200001ce7983 */ /* 0x000f620000100800 */
[----:B--2---:R-:W-:-:S03]  /*37d00*/  F2FP.BF16.F32.PACK_AB R10, R220, R94 ;  /* 0x0000005edc0a723e */ /* 0x004fc600000010ff */
[----:B------:R-:W2:Y:S04]  /*37d10*/  LDL R205, [R1+0x518] ;  /* 0x0005180001cd7983 */ /* 0x000ea80000100800 */
[----:B------:R0:W-:Y:S01]  /*37d20*/  STSM.16.M88.4 [R252], R4 ;  /* 0x00000004fc007844 */ /* 0x0001e20000000200 */
[----:B------:R-:W-:-:S03]  /*37d30*/  F2FP.BF16.F32.PACK_AB R11, R223, R92 ;  /* 0x0000005cdf0b723e */ /* 0x000fc600000010ff */
[----:B------:R-:W4:Y:S04]  /*37d40*/  LDL.LU R204, [R1+0xa18] ;  /* 0x000a180001cc7983 */ /* 0x000f280000300800 */
[----:B------:R-:W4:Y:S04]  /*37d50*/  LDL.LU R94, [R1+0xa14] ;  /* 0x000a1400015e7983 */ /* 0x000f280000300800 */
[----:B------:R-:W5:Y:S01]  /*37d60*/  LDL R92, [R1+0x530] ;  /* 0x00053000015c7983 */ /* 0x000f620000100800 */
[----:B0-----:R-:W-:Y:S01]  /*37d70*/  F2FP.BF16.F32.PACK_AB R6, R93, R95 ;  /* 0x0000005f5d06723e */ /* 0x001fe200000010ff */
[----:B------:R-:W-:Y:S06]  /*37d80*/  BAR.SYNC.DEFER_BLOCKING 0x0 ;  /* 0x0000000000007b1d */ /* 0x000fec0000010000 */
[----:B------:R-:W5:Y:S04]  /*37d90*/  LDL R93, [R1+0x528] ;  /* 0x00052800015d7983 */ /* 0x000f680000100800 */
[----:B------:R-:W2:Y:S01]  /*37da0*/  LDL.LU R95, [R1+0xa20] ;  /* 0x000a2000015f7983 */ /* 0x000ea20000300800 */
[----:B---3--:R-:W-:-:S03]  /*37db0*/  F2FP.BF16.F32.PACK_AB R7, R221, R247 ;  /* 0x000000f7dd07723e */ /* 0x008fc600000010ff */
[----:B------:R-:W2:Y:S01]  /*37dc0*/  LDL.LU R247, [R1+0xa1c] ;  /* 0x000a1c0001f77983 */ /* 0x000ea20000300800 */
[----:B------:R-:W-:Y:S02]  /*37dd0*/  F2FP.BF16.F32.PACK_AB R19, R230, R228 ;  /* 0x000000e4e613723e */ /* 0x000fe400000010ff */
[----:B------:R-:W-:Y:S02]  /*37de0*/  F2FP.BF16.F32.PACK_AB R15, R229, R231 ;  /* 0x000000e7e50f723e */ /* 0x000fe400000010ff */
[----:B------:R-:W-:Y:S01]  /*37df0*/  LDS.128 R228, [R0] ;  /* 0x0000000000e47984 */ /* 0x000fe20000000c00 */
[----:B------:R-:W-:Y:S01]  /*37e00*/  F2FP.BF16.F32.PACK_AB R18, R226, R224 ;  /* 0x000000e0e212723e */ /* 0x000fe200000010ff */
[----:B------:R-:W-:Y:S06]  /*37e10*/  BAR.SYNC.DEFER_BLOCKING 0x0 ;  /* 0x0000000000007b1d */ /* 0x000fec0000010000 */
[----:B------:R-:W-:Y:S01]  /*37e20*/  STSM.16.M88.4 [R252], R16 ;  /* 0x00000010fc007844 */ /* 0x000fe20000000200 */
[----:B------:R-:W-:Y:S01]  /*37e30*/  F2FP.BF16.F32.PACK_AB R14, R225, R227 ;  /* 0x000000e3e10e723e */ /* 0x000fe200000010ff */
[----:B------:R-:W-:Y:S06]  /*37e40*/  BAR.SYNC.DEFER_BLOCKING 0x0 ;  /* 0x0000000000007b1d */ /* 0x000fec0000010000 */
[----:B------:R-:W-:Y:S02]  /*37e50*/  LDS.128 R224, [R0] ;  /* 0x0000000000e07984 */ /* 0x000fe40000000c00 */
[----:B------:R-:W-:Y:S06]  /*37e60*/  BAR.SYNC.DEFER_BLOCKING 0x0 ;  /* 0x0000000000007b1d */ /* 0x000fec0000010000 */
[----:B------:R0:W-:Y:S02]  /*37e70*/  STSM.16.M88.4 [R252], R12 ;  /* 0x0000000cfc007844 */ /* 0x0001e40000000200 */
[----:B------:R-:W-:Y:S06]  /*37e80*/  BAR.SYNC.DEFER_BLOCKING 0x0 ;  /* 0x0000000000007b1d */ /* 0x000fec0000010000 */
[----:B------:R-:W-:Y:S02]  /*37e90*/  LDS.128 R220, [R0] ;  /* 0x0000000000dc7984 */ /* 0x000fe40000000c00 */
[----:B------:R-:W-:Y:S06]  /*37ea0*/  BAR.SYNC.DEFER_BLOCKING 0x0 ;  /* 0x0000000000007b1d */ /* 0x000fec0000010000 */
[----:B------:R1:W-:Y:S02]  /*37eb0*/  STSM.16.M88.4 [R252], R8 ;  /* 0x00000008fc007844 */ /* 0x0003e40000000200 */
[----:B------:R-:W-:Y:S01]  /*37ec0*/  BAR.SYNC.DEFER_BLOCKING 0x0 ;  /* 0x0000000000007b1d */ /* 0x000fe20000010000 */
[----:B0-----:R-:W-:-:S02]  /*37ed0*/  F2FP.BF16.F32.PACK_AB R13, R194, R195 ;  /* 0x000000c3c20d723e */ /* 0x001fc400000010ff */
[----:B------:R-:W-:Y:S02]  /*37ee0*/  F2FP.BF16.F32.PACK_AB R12, R192, R193 ;  /* 0x000000c1c00c723e */ /* 0x000fe400000010ff */
[----:B------:R-:W-:Y:S01]  /*37ef0*/  F2FP.BF16.F32.PACK_AB R17, R198, R199 ;  /* 0x000000c7c611723e */ /* 0x000fe200000010ff */
[----:B------:R-:W3:Y:S04]  /*37f00*/  LDL.LU R195, [R1+0x968] ;  /* 0x0009680001c37983 */ /* 0x000ee80000300800 */
[----:B------:R-:W3:Y:S01]  /*37f10*/  LDL R194, [R1+0x8d8] ;  /* 0x0008d80001c27983 */ /* 0x000ee20000100800 */
[----:B------:R-:W-:-:S03]  /*37f20*/  F2FP.BF16.F32.PACK_AB R4, R200, R201 ;  /* 0x000000c9c804723e */ /* 0x000fc600000010ff */
[----:B------:R-:W3:Y:S01]  /*37f30*/  LDL.LU R193, [R1+0xa38] ;  /* 0x000a380001c17983 */ /* 0x000ee20000300800 */
[----:B------:R-:W-:-:S03]  /*37f40*/  F2FP.BF16.F32.PACK_AB R5, R202, R203 ;  /* 0x000000cbca05723e */ /* 0x000fc600000010ff */
[----:B------:R-:W3:Y:S04]  /*37f50*/  LDL.LU R192, [R1+0xa34] ;  /* 0x000a340001c07983 */ /* 0x000ee80000300800 */
[----:B------:R-:W-:Y:S01]  /*37f60*/  LDS.128 R216, [R0] ;  /* 0x0000000000d87984 */ /* 0x000fe20000000c00 */
[----:B------:R-:W-:Y:S01]  /*37f70*/  BAR.SYNC.DEFER_BLOCKING 0x0 ;  /* 0x0000000000007b1d */ /* 0x000fe20000010000 */
[----:B------:R-:W-:Y:S02]  /*37f80*/  F2FP.BF16.F32.PACK_AB R16, R196, R197 ;  /* 0x000000c5c410723e */ /* 0x000fe400000010ff */
[----:B-1----:R-:W-:-:S03]  /*37f90*/  F2FP.BF16.F32.PACK_AB R9, R190, R191 ;  /* 0x000000bfbe09723e */ /* 0x002fc600000010ff */
[----:B------:R-:W3:Y:S01]  /*37fa0*/  LDL.LU R199, [R1+0x970] ;  /* 0x0009700001c77983 */ /* 0x000ee20000300800 */
[----:B------:R-:W-:-:S03]  /*37fb0*/  F2FP.BF16.F32.PACK_AB R8, R188, R189 ;  /* 0x000000bdbc08723e */ /* 0x000fc600000010ff */
[----:B------:R-:W3:Y:S04]  /*37fc0*/  LDL.LU R198, [R1+0x96c] ;  /* 0x00096c0001c67983 */ /* 0x000ee80000300800 */
[----:B------:R-:W3:Y:S04]  /*37fd0*/  LDL.LU R197, [R1+0xa40] ;  /* 0x000a400001c57983 */ /* 0x000ee80000300800 */
[----:B------:R-:W3:Y:S04]  /*37fe0*/  LDL.LU R196, [R1+0xa3c] ;  /* 0x000a3c0001c47983 */ /* 0x000ee80000300800 */
[----:B------:R-:W3:Y:S04]  /*37ff0*/  LDL.LU R190, [R1+0x988] ;  /* 0x0009880001be7983 */ /* 0x000ee80000300800 */
[----:B------:R-:W3:Y:S04]  /*38000*/  LDL.LU R189, [R1+0x984] ;  /* 0x0009840001bd7983 */ /* 0x000ee80000300800 */
[----:B------:R5:W-:Y:S04]  /*38010*/  STSM.16.M88.4 [R252], R4 ;  /* 0x00000004fc007844 */ /* 0x000be80000000200 */
[----:B------:R-:W3:Y:S01]  /*38020*/  LDL.LU R188, [R1+0xa58] ;  /* 0x000a580001bc7983 */ /* 0x000ee20000300800 */
[----:B----4-:R-:W-:-:S03]  /*38030*/  F2FP.BF16.F32.PACK_AB R11, R204, R94 ;  /* 0x0000005ecc0b723e */ /* 0x010fc600000010ff */
[----:B------:R-:W4:Y:S01]  /*38040*/  LDL.LU R94, [R1+0xa54] ;  /* 0x000a5400015e7983 */ /* 0x000f220000300800 */
[----:B-----5:R-:W-:-:S03]  /*38050*/  F2FP.BF16.F32.PACK_AB R6, R92, R93 ;  /* 0x0000005d5c06723e */ /* 0x020fc600000010ff */
[----:B------:R-:W5:Y:S04]  /*38060*/  LDL.LU R92, [R1+0x990] ;  /* 0x00099000015c7983 */ /* 0x000f680000300800 */
[----:B------:R-:W5:Y:S01]  /*38070*/  LDL.LU R93, [R1+0x98c] ;  /* 0x00098c00015d7983 */ /* 0x000f620000300800 */
[----:B--2---:R-:W-:-:S03]  /*38080*/  F2FP.BF16.F32.PACK_AB R7, R95, R247 ;  /* 0x000000f75f07723e */ /* 0x004fc600000010ff */
[----:B------:R-:W2:Y:S04]  /*38090*/  LDL.LU R95, [R1+0xa60] ;  /* 0x000a6000015f7983 */ /* 0x000ea80000300800 */
[----:B------:R-:W2:Y:S01]  /*380a0*/  LDL.LU R247, [R1+0xa5c] ;  /* 0x000a5c0001f77983 */ /* 0x000ea20000300800 */
[----:B------:R-:W-:Y:S02]  /*380b0*/  F2FP.BF16.F32.PACK_AB R14, R215, R214 ;  /* 0x000000d6d70e723e */ /* 0x000fe400000010ff */
[----:B------:R-:W-:Y:S01]  /*380c0*/  F2FP.BF16.F32.PACK_AB R15, R213, R212 ;  /* 0x000000d4d50f723e */ /* 0x000fe200000010ff */
[----:B------:R-:W-:Y:S01]  /*380d0*/  BAR.SYNC.DEFER_BLOCKING 0x0 ;  /* 0x0000000000007b1d */ /* 0x000fe20000010000 */
[----:B------:R-:W-:Y:S02]  /*380e0*/  F2FP.BF16.F32.PACK_AB R18, R211, R210 ;  /* 0x000000d2d312723e */ /* 0x000fe400000010ff */
[----:B------:R-:W-:-:S03]  /*380f0*/  F2FP.BF16.F32.PACK_AB R19, R209, R208 ;  /* 0x000000d0d113723e */ /* 0x000fc600000010ff */
[----:B------:R-:W-:Y:S02]  /*38100*/  LDS.128 R212, [R0] ;  /* 0x0000000000d47984 */ /* 0x000fe40000000c00 */
[----:B------:R-:W-:Y:S06]  /*38110*/  BAR.SYNC.DEFER_BLOCKING 0x0 ;  /* 0x0000000000007b1d */ /* 0x000fec0000010000 */
[----:B------:R0:W-:Y:S02]  /*38120*/  STSM.16.M88.4 [R252], R16 ;  /* 0x00000010fc007844 */ /* 0x0001e40000000200 */
[----:B------:R-:W-:Y:S06]  /*38130*/  BAR.SYNC.DEFER_BLOCKING 0x0 ;  /* 0x0000000000007b1d */ /* 0x000fec0000010000 */
[----:B------:R-:W-:Y:S02]  /*38140*/  LDS.128 R208, [R0] ;  /* 0x0000000000d07984 */ /* 0x000fe40000000c00 */
[----:B------:R-:W-:Y:S01]  /*38150*/  BAR.SYNC.DEFER_BLOCKING 0x0 ;  /* 0x0000000000007b1d */ /* 0x000fe20000010000 */
[----:B0-----:R-:W-:-:S02]  /*38160*/  F2FP.BF16.F32.PACK_AB R17, R182, R183 ;  /* 0x000000b7b611723e */ /* 0x001fc400000010ff */
[----:B------:R-:W-:Y:S02]  /*38170*/  F2FP.BF16.F32.PACK_AB R16, R180, R181 ;  /* 0x000000b5b410723e */ /* 0x000fe400000010ff */
[----:B------:R-:W-:Y:S01]  /*38180*/  F2FP.BF16.F32.PACK_AB R5, R186, R187 ;  /* 0x000000bbba05723e */ /* 0x000fe200000010ff */
[----:B------:R-:W5:Y:S04]  /*38190*/  LDL.LU R183, [R1+0x9a8] ;  /* 0x0009a80001b77983 */ /* 0x000f680000300800 */
[----:B------:R-:W5:Y:S01]  /*381a0*/  LDL.LU R182, [R1+0x9a4] ;  /* 0x0009a40001b67983 */ /* 0x000f620000300800 */
[----:B------:R-:W-:-:S03]  /*381b0*/  F2FP.BF16.F32.PACK_AB R4, R184, R185 ;  /* 0x000000b9b804723e */ /* 0x000fc600000010ff */
[----:B------:R-:W5:Y:S01]  /*381c0*/  LDL.LU R181, [R1+0xa78] ;  /* 0x000a780001b57983 */ /* 0x000f620000300800 */
[----:B------:R-:W-:-:S03]  /*381d0*/  F2FP.BF16.F32.PACK_AB R10, R206, R205 ;  /* 0x000000cdce0a723e */ /* 0x000fc600000010ff */
[----:B------:R-:W5:Y:S04]  /*381e0*/  LDL.LU R180, [R1+0xa74] ;  /* 0x000a740001b47983 */ /* 0x000f680000300800 */
[----:B------:R-:W-:Y:S01]  /*381f0*/  STSM.16.M88.4 [R252], R12 ;  /* 0x0000000cfc007844 */ /* 0x000fe20000000200 */
[----:B------:R-:W-:Y:S06]  /*38200*/  BAR.SYNC.DEFER_BLOCKING 0x0 ;  /* 0x0000000000007b1d */ /* 0x000fec0000010000 */
[----:B------:R-:W5:Y:S04]  /*38210*/  LDL.LU R187, [R1+0x9b0] ;  /* 0x0009b00001bb7983 */ /* 0x000f680000300800 */
[----:B------:R-:W5:Y:S04]  /*38220*/  LDL.LU R186, [R1+0x9ac] ;  /* 0x0009ac0001ba7983 */ /* 0x000f680000300800 */
[----:B------:R-:W5:Y:S04]  /*38230*/  LDL.LU R185, [R1+0xa80] ;  /* 0x000a800001b97983 */ /* 0x000f680000300800 */
[----:B------:R-:W5:Y:S04]  /*38240*/  LDL.LU R184, [R1+0xa7c] ;  /* 0x000a7c0001b87983 */ /* 0x000f680000300800 */
[----:B------:R-:W-:Y:S01]  /*38250*/  LDS.128 R204, [R0] ;  /* 0x0000000000cc7984 */ /* 0x000fe20000000c00 */
        /* <DEDUP_REMOVED lines=8> */
[----:B------:R-:W5:Y:S01]  /*382e0*/  LDL.LU R174, [R1+0x9c8] ;  /* 0x0009c80001ae7983 */ /* 0x000f620000300800 */
[----:B------:R-:W-:-:S03]  /*382f0*/  F2FP.BF16.F32.PACK_AB R12, R176, R177 ;  /* 0x000000b1b00c723e */ /* 0x000fc600000010ff */
[----:B------:R-:W5:Y:S04]  /*38300*/  LDL.LU R173, [R1+0x9c4] ;  /* 0x0009c40001ad7983 */ /* 0x000f680000300800 */
[----:B------:R-:W5:Y:S04]  /*38310*/  LDL.LU R172, [R1+0xa98] ;  /* 0x000a980001ac7983 */ /* 0x000f680000300800 */
[----:B------:R-:W5:Y:S04]  /*38320*/  LDL.LU R179, [R1+0xa94] ;  /* 0x000a940001b37983 */ /* 0x000f680000300800 */
[----:B------:R2:W-:Y:S04]  /*38330*/  STSM.16.M88.4 [R252], R4 ;  /* 0x00000004fc007844 */ /* 0x0005e80000000200 */
[----:B------:R-:W5:Y:S01]  /*38340*/  LDL.LU R178, [R1+0x9d0] ;  /* 0x0009d00001b27983 */ /* 0x000f620000300800 */
[----:B---3--:R-:W-:-:S03]  /*38350*/  F2FP.BF16.F32.PACK_AB R14, R199, R198 ;  /* 0x000000c6c70e723e */ /* 0x008fc600000010ff */
[----:B------:R-:W3:Y:S01]  /*38360*/  LDL.LU R177, [R1+0x9cc] ;  /* 0x0009cc0001b17983 */ /* 0x000ee20000300800 */
[----:B------:R-:W-:Y:S01]  /*38370*/  F2FP.BF16.F32.PACK_AB R15, R197, R196 ;  /* 0x000000c4c50f723e */ /* 0x000fe200000010ff */
[----:B------:R-:W-:Y:S06]  /*38380*/  BAR.SYNC.DEFER_BLOCKING 0x0 ;  /* 0x0000000000007b1d */ /* 0x000fec0000010000 */
[----:B------:R-:W3:Y:S04]  /*38390*/  LDL.LU R176, [R1+0xaa0] ;  /* 0x000aa00001b07983 */ /* 0x000ee80000300800 */
[----:B------:R-:W-:Y:S01]  /*383a0*/  LDS.128 R196, [R0] ;  /* 0x0000000000c47984 */ /* 0x000fe20000000c00 */
[----:B------:R-:W-:-:S02]  /*383b0*/  F2FP.BF16.F32.PACK_AB R18, R195, R194 ;  /* 0x000000c2c312723e */ /* 0x000fc400000010ff */
[----:B------:R-:W-:Y:S01]  /*383c0*/  F2FP.BF16.F32.PACK_AB R19, R193, R192 ;  /* 0x000000c0c113723e */ /* 0x000fe200000010ff */
[----:B------:R-:W-:Y:S01]  /*383d0*/  BAR.SYNC.DEFER_BLOCKING 0x0 ;  /* 0x0000000000007b1d */ /* 0x000fe20000010000 */
[----:B--2---:R-:W-:-:S05]  /*383e0*/  F2FP.BF16.F32.PACK_AB R7, R95, R247 ;  /* 0x000000f75f07723e */ /* 0x004fca00000010ff */
[----:B------:R-:W3:Y:S04]  /*383f0*/  LDL.LU R247, [R1+0xa9c] ;  /* 0x000a9c0001f77983 */ /* 0x000ee80000300800 */
[----:B------:R0:W-:Y:S01]  /*38400*/  STSM.16.M88.4 [R252], R16 ;  /* 0x00000010fc007844 */ /* 0x0001e20000000200 */
[----:B------:R-:W-:Y:S06]  /*38410*/  BAR.SYNC.DEFER_BLOCKING 0x0 ;  /* 0x0000000000007b1d */ /* 0x000fec0000010000 */
[----:B------:R-:W-:Y:S02]  /*38420*/  LDS.128 R192, [R0] ;  /* 0x0000000000c07984 */ /* 0x000fe40000000c00 */
[----:B------:R-:W-:Y:S06]  /*38430*/  BAR.SYNC.DEFER_BLOCKING 0x0 ;  /* 0x0000000000007b1d */ /* 0x000fec0000010000 */
[----:B------:R1:W-:Y:S01]  /*38440*/  STSM.16.M88.4 [R252], R12 ;  /* 0x0000000cfc007844 */ /* 0x0003e20000000200 */
[----:B------:R-:W-:-:S02]  /*38450*/  F2FP.BF16.F32.PACK_AB R10, R190, R189 ;  /* 0x000000bdbe0a723e */ /* 0x000fc400000010ff */
[----:B----4-:R-:W-:Y:S01]  /*38460*/  F2FP.BF16.F32.PACK_AB R11, R188, R94 ;  /* 0x0000005ebc0b723e */ /* 0x010fe200000010ff */
[----:B------:R-:W-:Y:S06]  /*38470*/  BAR.SYNC.DEFER_BLOCKING 0x0 ;  /* 0x0000000000007b1d */ /* 0x000fec0000010000 */
[----:B------:R-:W-:Y:S02]  /*38480*/  LDS.128 R188, [R0] ;  /* 0x0000000000bc7984 */ /* 0x000fe40000000c00 */
[----:B------:R-:W-:Y:S06]  /*38490*/  BAR.SYNC.DEFER_BLOCKING 0x0 ;  /* 0x0000000000007b1d */ /* 0x000fec0000010000 */
[----:B------:R-:W-:Y:S01]  /*384a0*/  STSM.16.M88.4 [R252], R8 ;  /* 0x00000008fc007844 */ /* 0x000fe20000000200 */
[----:B-----5:R-:W-:Y:S01]  /*384b0*/  F2FP.BF16.F32.PACK_AB R6, R92, R93 ;  /* 0x0000005d5c06723e */ /* 0x020fe200000010ff */
[----:B------:R-:W-:Y:S01]  /*384c0*/  BAR.SYNC.DEFER_BLOCKING 0x0 ;  /* 0x0000000000007b1d */ /* 0x000fe20000010000 */
[----:B------:R-:W-:-:S02]  /*384d0*/  F2FP.BF16.F32.PACK_AB R4, R168, R169 ;  /* 0x000000a9a804723e */ /* 0x000fc400000010ff */
[----:B------:R-:W-:-:S03]  /*384e0*/  F2FP.BF16.F32.PACK_AB R5, R170, R171 ;  /* 0x000000abaa05723e */ /* 0x000fc600000010ff */
[----:B------:R-:W2:Y:S02]  /*384f0*/  LDS.128 R92, [R0] ;  /* 0x00000000005c7984 */ /* 0x000ea40000000c00 */
[----:B------:R-:W-:Y:S01]  /*38500*/  BAR.SYNC.DEFER_BLOCKING 0x0 ;  /* 0x0000000000007b1d */ /* 0x000fe20000010000 */
[----:B0-----:R-:W-:Y:S02]  /*38510*/  F2FP.BF16.F32.PACK_AB R17, R166, R167 ;  /* 0x000000a7a611723e */ /* 0x001fe400000010ff */
[----:B------:R-:W-:-:S03]  /*38520*/  F2FP.BF16.F32.PACK_AB R16, R164, R165 ;  /* 0x000000a5a410723e */ /* 0x000fc600000010ff */
[----:B------:R-:W-:Y:S01]  /*38530*/  STSM.16.M88.4 [R252], R4 ;  /* 0x00000004fc007844 */ /* 0x000fe20000000200 */
[----:B-1----:R-:W-:-:S03]  /*38540*/  F2FP.BF16.F32.PACK_AB R14, R187, R186 ;  /* 0x000000babb0e723e */ /* 0x002fc600000010ff */
[----:B--2---:R0:W-:Y:S04]  /*38550*/  STL.64 [R1+0xe18], R94 ;  /* 0x000e185e01007387 */ /* 0x0041e80000100a00 */
[----:B------:R-:W2:Y:S04]  /*38560*/  LDL.LU R166, [R1+0x9e8] ;  /* 0x0009e80001a67983 */ /* 0x000ea80000300800 */
[----:B------:R-:W2:Y:S04]  /*38570*/  LDL.LU R165, [R1+0x9e4] ;  /* 0x0009e40001a57983 */ /* 0x000ea80000300800 */
[----:B------:R-:W4:Y:S04]  /*38580*/  LDL.LU R164, [R1+0xab8] ;  /* 0x000ab80001a47983 */ /* 0x000f280000300800 */
[----:B0-----:R-:W4:Y:S01]  /*38590*/  LDL.LU R94, [R1+0xab4] ;  /* 0x000ab400015e7983 */ /* 0x001f220000300800 */
[----:B------:R-:W-:Y:S01]  /*385a0*/  F2FP.BF16.F32.PACK_AB R15, R185, R184 ;  /* 0x000000b8b90f723e */ /* 0x000fe200000010ff */
[----:B------:R-:W-:Y:S01]  /*385b0*/  BAR.SYNC.DEFER_BLOCKING 0x0 ;  /* 0x0000000000007b1d */ /* 0x000fe20000010000 */
[----:B------:R-:W-:-:S02]  /*385c0*/  F2FP.BF16.F32.PACK_AB R18, R183, R182 ;  /* 0x000000b6b712723e */ /* 0x000fc400000010ff */
[----:B------:R-:W-:-:S03]  /*385d0*/  F2FP.BF16.F32.PACK_AB R19, R181, R180 ;  /* 0x000000b4b513723e */ /* 0x000fc600000010ff */
[----:B------:R-:W5:Y:S04]  /*385e0*/  LDL.LU R171, [R1+0x9f0] ;  /* 0x0009f00001ab7983 */ /* 0x000f680000300800 */
[----:B------:R-:W5:Y:S04]  /*385f0*/  LDL.LU R170, [R1+0x9ec] ;  /* 0x0009ec0001aa7983 */ /* 0x000f680000300800 */
[----:B------:R-:W2:Y:S01]  /*38600*/  LDL.LU R169, [R1+0xac0] ;  /* 0x000ac00001a97983 */ /* 0x000ea20000300800 */
[----:B------:R-:W-:-:S03]  /*38610*/  F2FP.BF16.F32.PACK_AB R8, R156, R157 ;  /* 0x0000009d9c08723e */ /* 0x000fc600000010ff */
[----:B------:R-:W2:Y:S04]  /*38620*/  LDL.LU R168, [R1+0xabc] ;  /* 0x000abc0001a87983 */ /* 0x000ea80000300800 */
[----:B------:R-:W0:Y:S01]  /*38630*/  LDS.128 R184, [R0] ;  /* 0x0000000000b87984 */ /* 0x000e220000000c00 */
[----:B------:R-:W-:Y:S06]  /*38640*/  BAR.SYNC.DEFER_BLOCKING 0x0 ;  /* 0x0000000000007b1d */ /* 0x000fec0000010000 */
[----:B------:R-:W-:Y:S02]  /*38650*/  STSM.16.M88.4 [R252], R16 ;  /* 0x00000010fc007844 */ /* 0x000fe40000000200 */
[----:B------:R-:W-:Y:S06]  /*38660*/  BAR.SYNC.DEFER_BLOCKING 0x0 ;  /* 0x0000000000007b1d */ /* 0x000fec0000010000 */
[----:B------:R-:W1:Y:S04]  /*38670*/  LDS.128 R180, [R0] ;  /* 0x0000000000b47984 */ /* 0x000e680000000c00 */
[----:B0-----:R-:W-:Y:S01]  /*38680*/  STL.64 [R1+0xe10], R184 ;  /* 0x000e10b801007387 */ /* 0x001fe20000100a00 */
[----:B------:R-:W-:-:S03]  /*38690*/  F2FP.BF16.F32.PACK_AB R13, R162, R163 ;  /* 0x000000a3a20d723e */ /* 0x000fc600000010ff */
[----:B------:R-:W-:Y:S01]  /*386a0*/  STL.64 [R1+0xe08], R186 ;  /* 0x000e08ba01007387 */ /* 0x000fe20000100a00 */
[----:B------:R-:W-:Y:S01]  /*386b0*/  F2FP.BF16.F32.PACK_AB R12, R160, R161 ;  /* 0x000000a1a00c723e */ /* 0x000fe200000010ff */
[----:B------:R-:W-:Y:S01]  /*386c0*/  BAR.SYNC.DEFER_BLOCKING 0x0 ;  /* 0x0000000000007b1d */ /* 0x000fe20000010000 */
[----:B---3--:R-:W-:-:S05]  /*386d0*/  F2FP.BF16.F32.PACK_AB R7, R176, R247 ;  /* 0x000000f7b007723e */ /* 0x008fca00000010ff */
[----:B-1----:R-:W-:Y:S04]  /*386e0*/  STL.64 [R1+0xe00], R182 ;  /* 0x000e00b601007387 */ /* 0x002fe80000100a00 */
[----:B------:R-:W3:Y:S04]  /*386f0*/  LDL.LU R157, [R1+0xa08] ;  /* 0x000a0800019d7983 */ /* 0x000ee80000300800 */
[----:B------:R-:W3:Y:S04]  /*38700*/  LDL.LU R156, [R1+0xa04] ;  /* 0x000a0400019c7983 */ /* 0x000ee80000300800 */
[----:B------:R-:W3:Y:S04]  /*38710*/  LDL.LU R163, [R1+0xad8] ;  /* 0x000ad80001a37983 */ /* 0x000ee80000300800 */
[----:B------:R-:W3:Y:S04]  /*38720*/  LDL.LU R162, [R1+0xad4] ;  /* 0x000ad40001a27983 */ /* 0x000ee80000300800 */
[----:B------:R-:W3:Y:S04]  /*38730*/  LDL.LU R161, [R1+0xa10] ;  /* 0x000a100001a17983 */ /* 0x000ee80000300800 */
[----:B------:R-:W3:Y:S04]  /*38740*/  LDL.LU R160, [R1+0xa0c] ;  /* 0x000a0c0001a07983 */ /* 0x000ee80000300800 */
[----:B------:R-:W5:Y:S04]  /*38750*/  LDL.LU R95, [R1+0xae0] ;  /* 0x000ae000015f7983 */ /* 0x000f680000300800 */
[----:B------:R-:W5:Y:S04]  /*38760*/  LDL.LU R247, [R1+0xadc] ;  /* 0x000adc0001f77983 */ /* 0x000f680000300800 */
[----:B------:R-:W-:Y:S01]  /*38770*/  STSM.16.M88.4 [R252], R12 ;  /* 0x0000000cfc007844 */ /* 0x000fe20000000200 */
[----:B------:R-:W-:-:S02]  /*38780*/  F2FP.BF16.F32.PACK_AB R11, R172, R179 ;  /* 0x000000b3ac0b723e */ /* 0x000fc400000010ff */
[----:B------:R-:W-:Y:S01]  /*38790*/  F2FP.BF16.F32.PACK_AB R6, R178, R177 ;  /* 0x000000b1b206723e */ /* 0x000fe200000010ff */
[----:B------:R-:W-:Y:S06]  /*387a0*/  BAR.SYNC.DEFER_BLOCKING 0x0 ;  /* 0x0000000000007b1d */ /* 0x000fec0000010000 */
[----:B------:R-:W0:Y:S01]  /*387b0*/  LDS.128 R176, [R0] ;  /* 0x0000000000b07984 */ /* 0x000e220000000c00 */
[----:B------:R-:W-:-:S03]  /*387c0*/  F2FP.BF16.F32.PACK_AB R4, R152, R153 ;  /* 0x000000999804723e */ /* 0x000fc600000010ff */
[----:B0-----:R-:W-:Y:S04]  /*387d0*/  STL.64 [R1+0xdf8], R178 ;  /* 0x000df8b201007387 */ /* 0x001fe80000100a00 */
[----:B------:R-:W3:Y:S04]  /*387e0*/  LDL.LU R152, [R1+0xa28] ;  /* 0x000a280001987983 */ /* 0x000ee80000300800 */
[----:B------:R-:W3:Y:S04]  /*387f0*/  LDL.LU R182, [R1+0xa24] ;  /* 0x000a240001b67983 */ /* 0x000ee80000300800 */
[----:B------:R-:W3:Y:S04]  /*38800*/  LDL.LU R183, [R1+0xb04] ;  /* 0x000b040001b77983 */ /* 0x000ee80000300800 */
[----:B------:R-:W3:Y:S04]  /*38810*/  LDL.LU R186, [R1+0xb00] ;  /* 0x000b000001ba7983 */ /* 0x000ee80000300800 */
[----:B------:R-:W3:Y:S04]  /*38820*/  LDL.LU R187, [R1+0xa30] ;  /* 0x000a300001bb7983 */ /* 0x000ee80000300800 */
[----:B------:R-:W3:Y:S04]  /*38830*/  LDL.LU R184, [R1+0xa2c] ;  /* 0x000a2c0001b87983 */ /* 0x000ee80000300800 */
[----:B------:R-:W3:Y:S01]  /*38840*/  LDL.LU R185, [R1+0xb0c] ;  /* 0x000b0c0001b97983 */ /* 0x000ee20000300800 */
[----:B----4-:R-:W-:-:S03]  /*38850*/  F2FP.BF16.F32.PACK_AB R19, R164, R94 ;  /* 0x0000005ea413723e */ /* 0x010fc600000010ff */
[----:B------:R-:W4:Y:S01]  /*38860*/  LDL.LU R94, [R1+0xb08] ;  /* 0x000b0800015e7983 */ /* 0x000f220000300800 */
[----:B------:R-:W-:Y:S02]  /*38870*/  F2FP.BF16.F32.PACK_AB R9, R158, R159 ;  /* 0x0000009f9e09723e */ /* 0x000fe400000010ff */
[----:B------:R-:W-:Y:S01]  /*38880*/  F2FP.BF16.F32.PACK_AB R10, R174, R173 ;  /* 0x000000adae0a723e */ /* 0x000fe200000010ff */
[----:B------:R-:W-:Y:S06]  /*38890*/  BAR.SYNC.DEFER_BLOCKING 0x0 ;  /* 0x0000000000007b1d */ /* 0x000fec0000010000 */
[----:B------:R0:W-:Y:S02]  /*388a0*/  STSM.16.M88.4 [R252], R8 ;  /* 0x00000008fc007844 */ /* 0x0001e40000000200 */
[----:B------:R-:W-:Y:S01]  /*388b0*/  BAR.SYNC.DEFER_BLOCKING 0x0 ;  /* 0x0000000000007b1d */ /* 0x000fe20000010000 */
[----:B------:R-:W-:-:S02]  /*388c0*/  F2FP.BF16.F32.PACK_AB R5, R154, R155 ;  /* 0x0000009b9a05723e */ /* 0x000fc400000010ff */
[----:B------:R-:W-:-:S03]  /*388d0*/  F2FP.BF16.F32.PACK_AB R13, R146, R147 ;  /* 0x00000093920d723e */ /* 0x000fc600000010ff */
[----:B------:R-:W-:Y:S02]  /*388e0*/  LDS.128 R172, [R0] ;  /* 0x0000000000ac7984 */ /* 0x000fe40000000c00 */
[----:B------:R-:W-:Y:S01]  /*388f0*/  BAR.SYNC.DEFER_BLOCKING 0x0 ;  /* 0x0000000000007b1d */ /* 0x000fe20000010000 */
[----:B0-----:R-:W-:Y:S02]  /*38900*/  F2FP.BF16.F32.PACK_AB R8, R140, R141 ;  /* 0x0000008d8c08723e */ /* 0x001fe400000010ff */
[----:B------:R-:W-:-:S03]  /*38910*/  F2FP.BF16.F32.PACK_AB R12, R144, R145 ;  /* 0x00000091900c723e */ /* 0x000fc600000010ff */
[----:B------:R-:W4:Y:S04]  /*38920*/  LDL.LU R140, [R1+0xa48] ;  /* 0x000a4800018c7983 */ /* 0x000f280000300800 */
[----:B------:R-:W4:Y:S04]  /*38930*/  LDL.LU R147, [R1+0xa44] ;  /* 0x000a440001937983 */ /* 0x000f280000300800 */
[----:B------:R-:W4:Y:S04]  /*38940*/  LDL.LU R146, [R1+0xb34] ;  /* 0x000b340001927983 */ /* 0x000f280000300800 */
[----:B------:R-:W4:Y:S04]  /*38950*/  LDL.LU R145, [R1+0xb30] ;  /* 0x000b300001917983 */ /* 0x000f280000300800 */
[----:B------:R5:W-:Y:S04]  /*38960*/  STSM.16.M88.4 [R252], R4 ;  /* 0x00000004fc007844 */ /* 0x000be80000000200 */
[----:B------:R-:W4:Y:S04]  /*38970*/  LDL.LU R144, [R1+0xa50] ;  /* 0x000a500001907983 */ /* 0x000f280000300800 */
[----:B------:R-:W4:Y:S01]  /*38980*/  LDL.LU R178, [R1+0xa4c] ;  /* 0x000a4c0001b27983 */ /* 0x000f220000300800 */
[----:B-----5:R-:W-:-:S03]  /*38990*/  F2FP.BF16.F32.PACK_AB R7, R95, R247 ;  /* 0x000000f75f07723e */ /* 0x020fc600000010ff */
[----:B------:R-:W5:Y:S04]  /*389a0*/  LDL.LU R95, [R1+0xb3c] ;  /* 0x000b3c00015f7983 */ /* 0x000f680000300800 */
[----:B------:R-:W5:Y:S01]  /*389b0*/  LDL.LU R247, [R1+0xb38] ;  /* 0x000b380001f77983 */ /* 0x000f620000300800 */
[----:B------:R-:W-:Y:S02]  /*389c0*/  F2FP.BF16.F32.PACK_AB R14, R171, R170 ;  /* 0x000000aaab0e723e */ /* 0x000fe400000010ff */
[----:B--2---:R-:W-:Y:S01]  /*389d0*/  F2FP.BF16.F32.PACK_AB R15, R169, R168 ;  /* 0x000000a8a90f723e */ /* 0x004fe200000010ff */
[----:B------:R-:W-:Y:S01]  /*389e0*/  BAR.SYNC.DEFER_BLOCKING 0x0 ;  /* 0x0000000000007b1d */ /* 0x000fe20000010000 */
[----:B------:R-:W-:Y:S02]  /*389f0*/  F2FP.BF16.F32.PACK_AB R16, R148, R149 ;  /* 0x000000959410723e */ /* 0x000fe400000010ff */
[----:B------:R-:W-:-:S02]  /*38a00*/  F2FP.BF16.F32.PACK_AB R17, R150, R151 ;  /* 0x000000979611723e */ /* 0x000fc400000010ff */
[----:B------:R-:W-:Y:S01]  /*38a10*/  F2FP.BF16.F32.PACK_AB R18, R166, R165 ;  /* 0x000000a5a612723e */ /* 0x000fe200000010ff */
[----:B------:R-:W2:Y:S04]  /*38a20*/  LDL.LU R179, [R1+0xa68] ;  /* 0x000a680001b37983 */ /* 0x000ea80000300800 */
[----:B------:R-:W-:Y:S01]  /*38a30*/  LDS.128 R168, [R0] ;  /* 0x0000000000a87984 */ /* 0x000fe20000000c00 */
[----:B------:R-:W-:Y:S06]  /*38a40*/  BAR.SYNC.DEFER_BLOCKING 0x0 ;  /* 0x0000000000007b1d */ /* 0x000fec0000010000 */
[----:B------:R3:W-:Y:S02]  /*38a50*/  STSM.16.M88.4 [R252], R16 ;  /* 0x00000010fc007844 */ /* 0x0007e40000000200 */
[----:B------:R-:W-:Y:S06]  /*38a60*/  BAR.SYNC.DEFER_BLOCKING 0x0 ;  /* 0x0000000000007b1d */ /* 0x000fec0000010000 */
[----:B------:R-:W-:Y:S02]  /*38a70*/  LDS.128 R164, [R0] ;  /* 0x0000000000a47984 */ /* 0x000fe40000000c00 */
[----:B------:R-:W-:Y:S01]  /*38a80*/  BAR.SYNC.DEFER_BLOCKING 0x0 ;  /* 0x0000000000007b1d */ /* 0x000fe20000010000 */
[----:B---3--:R-:W-:-:S02]  /*38a90*/  F2FP.BF16.F32.PACK_AB R18, R152, R182 ;  /* 0x000000b69812723e */ /* 0x008fc400000010ff */
[----:B------:R-:W-:-:S03]  /*38aa0*/  F2FP.BF16.F32.PACK_AB R19, R183, R186 ;  /* 0x000000bab713723e */ /* 0x000fc600000010ff */
[----:B------:R-:W2:Y:S04]  /*38ab0*/  LDL.LU R182, [R1+0xa64] ;  /* 0x000a640001b67983 */ /* 0x000ea80000300800 */
[----:B------:R-:W3:Y:S04]  /*38ac0*/  LDL.LU R183, [R1+0xb64] ;  /* 0x000b640001b77983 */ /* 0x000ee80000300800 */
[----:B------:R-:W3:Y:S04]  /*38ad0*/  LDL.LU R186, [R1+0xb60] ;  /* 0x000b600001ba7983 */ /* 0x000ee80000300800 */
[----:B------:R0:W-:Y:S02]  /*38ae0*/  STSM.16.M88.4 [R252], R12 ;  /* 0x0000000cfc007844 */ /* 0x0001e40000000200 */
[----:B0-----:R-:W-:-:S02]  /*38af0*/  F2FP.BF16.F32.PACK_AB R14, R187, R184 ;  /* 0x000000b8bb0e723e */ /* 0x001fc400000010ff */
[----:B------:R-:W3:Y:S04]  /*38b00*/  LDL.LU R187, [R1+0xa70] ;  /* 0x000a700001bb7983 */ /* 0x000ee80000300800 */
[----:B------:R-:W3:Y:S01]  /*38b10*/  LDL.LU R184, [R1+0xa6c] ;  /* 0x000a6c0001b87983 */ /* 0x000ee20000300800 */
[----:B----4-:R-:W-:-:S03]  /*38b20*/  F2FP.BF16.F32.PACK_AB R15, R185, R94 ;  /* 0x0000005eb90f723e */ /* 0x010fc600000010ff */
[----:B------:R-:W4:Y:S04]  /*38b30*/  LDL.LU R185, [R1+0xb6c] ;  /* 0x000b6c0001b97983 */ /* 0x000f280000300800 */
[----:B------:R-:W4:Y:S01]  /*38b40*/  LDL.LU R94, [R1+0xb68] ;  /* 0x000b6800015e7983 */ /* 0x000f220000300800 */
        /* <DEDUP_REMOVED lines=14> */
[----:B------:R-:W-:Y:S02]  /*38c30*/  F2FP.BF16.F32.PACK_AB R13, R130, R131 ;  /* 0x00000083820d723e */ /* 0x000fe400000010ff */
[----:B------:R-:W-:Y:S01]  /*38c40*/  F2FP.BF16.F32.PACK_AB R12, R128, R129 ;  /* 0x00000081800c723e */ /* 0x000fe200000010ff */
[----:B------:R-:W3:Y:S04]  /*38c50*/  LDL.LU R124, [R1+0xa88] ;  /* 0x000a8800017c7983 */ /* 0x000ee80000300800 */
[----:B------:R-:W3:Y:S04]  /*38c60*/  LDL.LU R131, [R1+0xa84] ;  /* 0x000a840001837983 */ /* 0x000ee80000300800 */
[----:B------:R-:W3:Y:S04]  /*38c70*/  LDL.LU R130, [R1+0xb94] ;  /* 0x000b940001827983 */ /* 0x000ee80000300800 */
[----:B------:R-:W3:Y:S04]  /*38c80*/  LDL.LU R129, [R1+0xb90] ;  /* 0x000b900001817983 */ /* 0x000ee80000300800 */
[----:B------:R0:W-:Y:S04]  /*38c90*/  STSM.16.M88.4 [R252], R4 ;  /* 0x00000004fc007844 */ /* 0x0001e80000000200 */
[----:B------:R-:W3:Y:S01]  /*38ca0*/  LDL.LU R128, [R1+0xa90] ;  /* 0x000a900001807983 */ /* 0x000ee20000300800 */
[----:B------:R-:W-:Y:S01]  /*38cb0*/  BAR.SYNC.DEFER_BLOCKING 0x0 ;  /* 0x0000000000007b1d */ /* 0x000fe20000010000 */
[----:B0-----:R-:W-:-:S05]  /*38cc0*/  F2FP.BF16.F32.PACK_AB R6, R144, R178 ;  /* 0x000000b29006723e */ /* 0x001fca00000010ff */
[----:B------:R-:W3:Y:S04]  /*38cd0*/  LDL.LU R178, [R1+0xa8c] ;  /* 0x000a8c0001b27983 */ /* 0x000ee80000300800 */
[----:B------:R-:W-:Y:S01]  /*38ce0*/  LDS.128 R152, [R0] ;  /* 0x0000000000987984 */ /* 0x000fe20000000c00 */
[----:B-----5:R-:W-:-:S03]  /*38cf0*/  F2FP.BF16.F32.PACK_AB R7, R95, R247 ;  /* 0x000000f75f07723e */ /* 0x020fc600000010ff */
[----:B------:R-:W5:Y:S04]  /*38d00*/  LDL.LU R95, [R1+0xb9c] ;  /* 0x000b9c00015f7983 */ /* 0x000f680000300800 */
[----:B------:R-:W5:Y:S01]  /*38d10*/  LDL.LU R247, [R1+0xb98] ;  /* 0x000b980001f77983 */ /* 0x000f620000300800 */
[----:B------:R-:W-:Y:S02]  /*38d20*/  F2FP.BF16.F32.PACK_AB R16, R132, R133 ;  /* 0x000000858410723e */ /* 0x000fe400000010ff */
[----:B------:R-:W-:Y:S01]  /*38d30*/  F2FP.BF16.F32.PACK_AB R17, R134, R135 ;  /* 0x000000878611723e */ /* 0x000fe200000010ff */
[----:B------:R-:W-:Y:S06]  /*38d40*/  BAR.SYNC.DEFER_BLOCKING 0x0 ;  /* 0x0000000000007b1d */ /* 0x000fec0000010000 */
[----:B------:R2:W-:Y:S02]  /*38d50*/  STSM.16.M88.4 [R252], R16 ;  /* 0x00000010fc007844 */ /* 0x0005e40000000200 */
[----:B------:R-:W-:Y:S06]  /*38d60*/  BAR.SYNC.DEFER_BLOCKING 0x0 ;  /* 0x0000000000007b1d */ /* 0x000fec0000010000 */
[----:B------:R-:W-:Y:S02]  /*38d70*/  LDS.128 R148, [R0] ;  /* 0x0000000000947984 */ /* 0x000fe40000000c00 */
[----:B------:R-:W-:Y:S06]  /*38d80*/  BAR.SYNC.DEFER_BLOCKING 0x0 ;  /* 0x0000000000007b1d */ /* 0x000fec0000010000 */
[----:B------:R4:W-:Y:S01]  /*38d90*/  STSM.16.M88.4 [R252], R12 ;  /* 0x0000000cfc007844 */ /* 0x0009e20000000200 */
[----:B------:R-:W-:Y:S01]  /*38da0*/  F2FP.BF16.F32.PACK_AB R10, R140, R147 ;  /* 0x000000938c0a723e */ /* 0x000fe200000010ff */
[----:B------:R-:W-:Y:S01]  /*38db0*/  BAR.SYNC.DEFER_BLOCKING 0x0 ;  /* 0x0000000000007b1d */ /* 0x000fe20000010000 */
[----:B------:R-:W-:-:S02]  /*38dc0*/  F2FP.BF16.F32.PACK_AB R11, R146, R145 ;  /* 0x00000091920b723e */ /* 0x000fc400000010ff */
[----:B--2---:R-:W-:-:S03]  /*38dd0*/  F2FP.BF16.F32.PACK_AB R18, R179, R182 ;  /* 0x000000b6b312723e */ /* 0x004fc600000010ff */
[----:B------:R-:W-:Y:S01]  /*38de0*/  LDS.128 R144, [R0] ;  /* 0x0000000000907984 */ /* 0x000fe20000000c00 */
[----:B----4-:R-:W-:-:S03]  /*38df0*/  F2FP.BF16.F32.PACK_AB R15, R185, R94 ;  /* 0x0000005eb90f723e */ /* 0x010fc600000010ff */
[----:B------:R-:W2:Y:S04]  /*38e00*/  LDL.LU R185, [R1+0xaa8] ;  /* 0x000aa80001b97983 */ /* 0x000ea80000300800 */
[----:B------:R-:W2:Y:S01]  /*38e10*/  LDL.LU R94, [R1+0xaa4] ;  /* 0x000aa400015e7983 */ /* 0x000ea20000300800 */
[----:B------:R-:W-:Y:S01]  /*38e20*/  F2FP.BF16.F32.PACK_AB R9, R126, R127 ;  /* 0x0000007f7e09723e */ /* 0x000fe200000010ff */
[----:B------:R-:W-:Y:S06]  /*38e30*/  BAR.SYNC.DEFER_BLOCKING 0x0 ;  /* 0x0000000000007b1d */ /* 0x000fec0000010000 */
[----:B------:R-:W4:Y:S04]  /*38e40*/  LDL.LU R179, [R1+0xbc4] ;  /* 0x000bc40001b37983 */ /* 0x000f280000300800 */
[----:B------:R-:W4:Y:S04]  /*38e50*/  LDL.LU R182, [R1+0xbc0] ;  /* 0x000bc00001b67983 */ /* 0x000f280000300800 */
[----:B------:R-:W-:Y:S01]  /*38e60*/  STSM.16.M88.4 [R252], R8 ;  /* 0x00000008fc007844 */ /* 0x000fe20000000200 */
[----:B------:R-:W-:Y:S01]  /*38e70*/  BAR.SYNC.DEFER_BLOCKING 0x0 ;  /* 0x0000000000007b1d */ /* 0x000fe20000010000 */
[----:B------:R-:W-:-:S02]  /*38e80*/  F2FP.BF16.F32.PACK_AB R4, R120, R121 ;  /* 0x000000797804723e */ /* 0x000fc400000010ff */
[----:B------:R-:W-:-:S03]  /*38e90*/  F2FP.BF16.F32.PACK_AB R5, R122, R123 ;  /* 0x0000007b7a05723e */ /* 0x000fc600000010ff */
[----:B------:R-:W-:Y:S02]  /*38ea0*/  LDS.128 R140, [R0] ;  /* 0x00000000008c7984 */ /* 0x000fe40000000c00 */
[----:B------:R-:W-:Y:S01]  /*38eb0*/  BAR.SYNC.DEFER_BLOCKING 0x0 ;  /* 0x0000000000007b1d */ /* 0x000fe20000010000 */
[----:B---3--:R-:W-:Y:S02]  /*38ec0*/  F2FP.BF16.F32.PACK_AB R19, R183, R186 ;  /* 0x000000bab713723e */ /* 0x008fe400000010ff */
[----:B------:R-:W-:-:S03]  /*38ed0*/  F2FP.BF16.F32.PACK_AB R14, R187, R184 ;  /* 0x000000b8bb0e723e */ /* 0x000fc600000010ff */
[----:B------:R-:W3:Y:S04]  /*38ee0*/  LDL.LU R183, [R1+0xab0] ;  /* 0x000ab00001b77983 */ /* 0x000ee80000300800 */
[----:B------:R-:W3:Y:S04]  /*38ef0*/  LDL.LU R186, [R1+0xaac] ;  /* 0x000aac0001ba7983 */ /* 0x000ee80000300800 */
[----:B------:R-:W3:Y:S04]  /*38f00*/  LDL.LU R187, [R1+0xbcc] ;  /* 0x000bcc0001bb7983 */ /* 0x000ee80000300800 */
[----:B------:R-:W3:Y:S04]  /*38f10*/  LDL.LU R184, [R1+0xbc8] ;  /* 0x000bc80001b87983 */ /* 0x000ee80000300800 */
[----:B------:R5:W-:Y:S01]  /*38f20*/  STSM.16.M88.4 [R252], R4 ;  /* 0x00000004fc007844 */ /* 0x000be20000000200 */
[----:B------:R-:W-:Y:S01]  /*38f30*/  BAR.SYNC.DEFER_BLOCKING 0x0 ;  /* 0x0000000000007b1d */ /* 0x000fe20000010000 */
[----:B------:R-:W-:-:S02]  /*38f40*/  F2FP.BF16.F32.PACK_AB R16, R116, R117 ;  /* 0x000000757410723e */ /* 0x000fc400000010ff */
[----:B------:R-:W-:-:S03]  /*38f50*/  F2FP.BF16.F32.PACK_AB R17, R118, R119 ;  /* 0x000000777611723e */ /* 0x000fc600000010ff */
[----:B------:R-:W-:Y:S02]  /*38f60*/  LDS.128 R136, [R0] ;  /* 0x0000000000887984 */ /* 0x000fe40000000c00 */
[----:B------:R-:W-:Y:S01]  /*38f70*/  BAR.SYNC.DEFER_BLOCKING 0x0 ;  /* 0x0000000000007b1d */ /* 0x000fe20000010000 */
[----:B-----5:R-:W-:-:S05]  /*38f80*/  F2FP.BF16.F32.PACK_AB R7, R95, R247 ;  /* 0x000000f75f07723e */ /* 0x020fca00000010ff */
[----:B------:R-:W5:Y:S04]  /*38f90*/  LDL.LU R95, [R1+0xac8] ;  /* 0x000ac800015f7983 */ /* 0x000f680000300800 */
[----:B------:R-:W5:Y:S04]  /*38fa0*/  LDL.LU R247, [R1+0xac4] ;  /* 0x000ac40001f77983 */ /* 0x000f680000300800 */
[----:B------:R2:W-:Y:S01]  /*38fb0*/  STSM.16.M88.4 [R252], R16 ;  /* 0x00000010fc007844 */ /* 0x0005e20000000200 */
[----:B------:R-:W-:Y:S01]  /*38fc0*/  BAR.SYNC.DEFER_BLOCKING 0x0 ;  /* 0x0000000000007b1d */ /* 0x000fe20000010000 */
[----:B------:R-:W-:-:S02]  /*38fd0*/  F2FP.BF16.F32.PACK_AB R12, R114, R115 ;  /* 0x00000073720c723e */ /* 0x000fc400000010ff */
[----:B------:R-:W-:Y:S02]  /*38fe0*/  F2FP.BF16.F32.PACK_AB R13, R112, R113 ;  /* 0x00000071700d723e */ /* 0x000fe400000010ff */
[----:B------:R-:W-:Y:S02]  /*38ff0*/  F2FP.BF16.F32.PACK_AB R10, R124, R131 ;  /* 0x000000837c0a723e */ /* 0x000fe400000010ff */
[----:B------:R-:W-:Y:S01]  /*39000*/  F2FP.BF16.F32.PACK_AB R11, R130, R129 ;  /* 0x00000081820b723e */ /* 0x000fe200000010ff */
[----:B------:R-:W5:Y:S01]  /*39010*/  LDL.LU R112, [R1+0xbf4] ;  /* 0x000bf40001707983 */ /* 0x000f620000300800 */
[----:B------:R-:W-:-:S03]  /*39020*/  F2FP.BF16.F32.PACK_AB R6, R128, R178 ;  /* 0x000000b28006723e */ /* 0x000fc600000010ff */
[----:B------:R-:W5:Y:S04]  /*39030*/  LDL.LU R115, [R1+0xbf0] ;  /* 0x000bf00001737983 */ /* 0x000f680000300800 */
[----:B------:R-:W5:Y:S04]  /*39040*/  LDL.LU R114, [R1+0xad0] ;  /* 0x000ad00001727983 */ /* 0x000f680000300800 */
[----:B------:R-:W5:Y:S04]  /*39050*/  LDL.LU R178, [R1+0xacc] ;  /* 0x000acc0001b27983 */ /* 0x000f680000300800 */
[----:B------:R-:W-:Y:S01]  /*39060*/  LDS.128 R132, [R0] ;  /* 0x0000000000847984 */ /* 0x000fe20000000c00 */
[----:B------:R-:W-:Y:S06]  /*39070*/  BAR.SYNC.DEFER_BLOCKING 0x0 ;  /* 0x0000000000007b1d */ /* 0x000fec0000010000 */
[----:B------:R3:W-:Y:S02]  /*39080*/  STSM.16.M88.4 [R252], R12 ;  /* 0x0000000cfc007844 */ /* 0x0007e40000000200 */
[----:B------:R-:W-:Y:S01]  /*39090*/  BAR.SYNC.DEFER_BLOCKING 0x0 ;  /* 0x0000000000007b1d */ /* 0x000fe20000010000 */
[----:B------:R-:W-:-:S02]  /*390a0*/  F2FP.BF16.F32.PACK_AB R8, R110, R111 ;  /* 0x0000006f6e08723e */ /* 0x000fc400000010ff */
[----:B------:R-:W-:-:S03]  /*390b0*/  F2FP.BF16.F32.PACK_AB R9, R108, R109 ;  /* 0x0000006d6c09723e */ /* 0x000fc600000010ff */
[----:B------:R-:W-:Y:S02]  /*390c0*/  LDS.128 R128, [R0] ;  /* 0x0000000000807984 */ /* 0x000fe40000000c00 */
[----:B------:R-:W-:Y:S06]  /*390d0*/  BAR.SYNC.DEFER_BLOCKING 0x0 ;  /* 0x0000000000007b1d */ /* 0x000fec0000010000 */
[----:B------:R-:W-:Y:S02]  /*390e0*/  STSM.16.M88.4 [R252], R8 ;  /* 0x00000008fc007844 */ /* 0x000fe40000000200 */
[----:B------:R-:W-:Y:S01]  /*390f0*/  BAR.SYNC.DEFER_BLOCKING 0x0 ;  /* 0x0000000000007b1d */ /* 0x000fe20000010000 */
[----:B------:R-:W-:-:S02]  /*39100*/  F2FP.BF16.F32.PACK_AB R4, R106, R107 ;  /* 0x0000006b6a04723e */ /* 0x000fc400000010ff */
[----:B------:R-:W-:-:S03]  /*39110*/  F2FP.BF16.F32.PACK_AB R5, R104, R105 ;  /* 0x000000696805723e */ /* 0x000fc600000010ff */
[----:B------:R-:W-:Y:S02]  /*39120*/  LDS.128 R124, [R0] ;  /* 0x00000000007c7984 */ /* 0x000fe40000000c00 */
[----:B------:R-:W-:Y:S01]  /*39130*/  BAR.SYNC.DEFER_BLOCKING 0x0 ;  /* 0x0000000000007b1d */ /* 0x000fe20000010000 */
[----:B--2---:R-:W-:-:S05]  /*39140*/  F2FP.BF16.F32.PACK_AB R18, R185, R94 ;  /* 0x0000005eb912723e */ /* 0x004fca00000010ff */
[----:B------:R-:W2:Y:S04]  /*39150*/  LDL.LU R185, [R1+0xbfc] ;  /* 0x000bfc0001b97983 */ /* 0x000ea80000300800 */
[----:B------:R-:W2:Y:S04]  /*39160*/  LDL.LU R94, [R1+0xbf8] ;  /* 0x000bf800015e7983 */ /* 0x000ea80000300800 */
[----:B------:R-:W-:Y:S01]  /*39170*/  STSM.16.M88.4 [R252], R4 ;  /* 0x00000004fc007844 */ /* 0x000fe20000000200 */
[----:B------:R-:W-:Y:S01]  /*39180*/  BAR.SYNC.DEFER_BLOCKING 0x0 ;  /* 0x0000000000007b1d */ /* 0x000fe20000010000 */
[----:B------:R-:W-:-:S02]  /*39190*/  F2FP.BF16.F32.PACK_AB R16, R102, R103 ;  /* 0x000000676610723e */ /* 0x000fc400000010ff */
[----:B------:R-:W-:-:S03]  /*391a0*/  F2FP.BF16.F32.PACK_AB R17, R100, R101 ;  /* 0x000000656411723e */ /* 0x000fc600000010ff */
[----:B------:R-:W0:Y:S01]  /*391b0*/  LDS.128 R120, [R0] ;  /* 0x0000000000787984 */ /* 0x000e220000000c00 */
[----:B----4-:R-:W-:Y:S01]  /*391c0*/  F2FP.BF16.F32.PACK_AB R19, R179, R182 ;  /* 0x000000b6b313723e */ /* 0x010fe200000010ff */
[----:B------:R-:W-:Y:S06]  /*391d0*/  BAR.SYNC.DEFER_BLOCKING 0x0 ;  /* 0x0000000000007b1d */ /* 0x000fec0000010000 */
[----:B------:R-:W4:Y:S04]  /*391e0*/  LDL.LU R179, [R1+0xae8] ;  /* 0x000ae80001b37983 */ /* 0x000f280000300800 */
[----:B------:R-:W4:Y:S04]  /*391f0*/  LDL.LU R182, [R1+0xae4] ;  /* 0x000ae40001b67983 */ /* 0x000f280000300800 */
[----:B------:R-:W-:Y:S01]  /*39200*/  STSM.16.M88.4 [R252], R16 ;  /* 0x00000010fc007844 */ /* 0x000fe20000000200 */
[----:B------:R-:W-:Y:S06]  /*39210*/  BAR.SYNC.DEFER_BLOCKING 0x0 ;  /* 0x0000000000007b1d */ /* 0x000fec0000010000 */
[----:B------:R-:W1:Y:S01]  /*39220*/  LDS.128 R116, [R0] ;  /* 0x0000000000747984 */ /* 0x000e620000000c00 */
[----:B---3--:R-:W-:-:S03]  /*39230*/  F2FP.BF16.F32.PACK_AB R14, R183, R186 ;  /* 0x000000bab70e723e */ /* 0x008fc600000010ff */
[----:B0-----:R-:W-:Y:S04]  /*39240*/  STL.64 [R1+0xdd8], R120 ;  /* 0x000dd87801007387 */ /* 0x001fe80000100a00 */
[----:B------:R-:W-:Y:S01]  /*39250*/  STL.64 [R1+0xdb8], R122 ;  /* 0x000db87a01007387 */ /* 0x000fe20000100a00 */
[----:B------:R-:W-:-:S03]  /*39260*/  F2FP.BF16.F32.PACK_AB R15, R187, R184 ;  /* 0x000000b8bb0f723e */ /* 0x000fc600000010ff */
[----:B-1----:R-:W-:Y:S04]  /*39270*/  STL.64 [R1+0xd98], R116 ;  /* 0x000d987401007387 */ /* 0x002fe80000100a00 */
[----:B------:R-:W-:Y:S01]  /*39280*/  STL.64 [R1+0xd78], R118 ;  /* 0x000d787601007387 */ /* 0x000fe20000100a00 */
[----:B-----5:R-:W-:-:S03]  /*39290*/  F2FP.BF16.F32.PACK_AB R10, R95, R247 ;  /* 0x000000f75f0a723e */ /* 0x020fc600000010ff */
[----:B------:R-:W3:Y:S04]  /*392a0*/  LDL.LU R183, [R1+0xc14] ;  /* 0x000c140001b77983 */ /* 0x000ee80000300800 */
[----:B------:R-:W3:Y:S04]  /*392b0*/  LDL.LU R186, [R1+0xc10] ;  /* 0x000c100001ba7983 */ /* 0x000ee80000300800 */
[----:B------:R-:W5:Y:S04]  /*392c0*/  LDL.LU R187, [R1+0xaf0] ;  /* 0x000af00001bb7983 */ /* 0x000f680000300800 */
[----:B------:R-:W5:Y:S04]  /*392d0*/  LDL.LU R184, [R1+0xaec] ;  /* 0x000aec0001b87983 */ /* 0x000f680000300800 */
[----:B------:R-:W3:Y:S04]  /*392e0*/  LDL.LU R95, [R1+0xc1c] ;  /* 0x000c1c00015f7983 */ /* 0x000ee80000300800 */
[----:B------:R-:W3:Y:S01]  /*392f0*/  LDL.LU R247, [R1+0xc18] ;  /* 0x000c180001f77983 */ /* 0x000ee20000300800 */
[----:B------:R-:W-:-:S02]  /*39300*/  F2FP.BF16.F32.PACK_AB R12, R98, R99 ;  /* 0x00000063620c723e */ /* 0x000fc400000010ff */
[----:B------:R-:W-:Y:S01]  /*39310*/  F2FP.BF16.F32.PACK_AB R13, R96, R97 ;  /* 0x00000061600d723e */ /* 0x000fe200000010ff */
[----:B------:R-:W-:Y:S06]  /*39320*/  BAR.SYNC.DEFER_BLOCKING 0x0 ;  /* 0x0000000000007b1d */ /* 0x000fec0000010000 */
[----:B------:R-:W-:Y:S01]  /*39330*/  STSM.16.M88.4 [R252], R12 ;  /* 0x0000000cfc007844 */ /* 0x000fe20000000200 */
[----:B------:R-:W-:Y:S02]  /*39340*/  F2FP.BF16.F32.PACK_AB R11, R112, R115 ;  /* 0x00000073700b723e */ /* 0x000fe400000010ff */
[----:B------:R-:W-:Y:S01]  /*39350*/  F2FP.BF16.F32.PACK_AB R6, R114, R178 ;  /* 0x000000b27206723e */ /* 0x000fe200000010ff */
[----:B------:R-:W-:Y:S01]  /*39360*/  BAR.SYNC.DEFER_BLOCKING 0x0 ;  /* 0x0000000000007b1d */ /* 0x000fe20000010000 */
[----:B------:R-:W-:-:S02]  /*39370*/  F2FP.BF16.F32.PACK_AB R8, R21, R20 ;  /* 0x000000141508723e */ /* 0x000fc400000010ff */
[----:B------:R-:W-:-:S03]  /*39380*/  F2FP.BF16.F32.PACK_AB R9, R25, R24 ;  /* 0x000000181909723e */ /* 0x000fc600000010ff */
[----:B------:R-:W0:Y:S02]  /*39390*/  LDS.128 R112, [R0] ;  /* 0x0000000000707984 */ /* 0x000e240000000c00 */
[----:B------:R-:W-:Y:S06]  /*393a0*/  BAR.SYNC.DEFER_BLOCKING 0x0 ;  /* 0x0000000000007b1d */ /* 0x000fec0000010000 */
[----:B------:R-:W-:Y:S02]  /*393b0*/  STSM.16.M88.4 [R252], R8 ;  /* 0x00000008fc007844 */ /* 0x000fe40000000200 */
[----:B------:R-:W-:Y:S06]  /*393c0*/  BAR.SYNC.DEFER_BLOCKING 0x0 ;  /* 0x0000000000007b1d */ /* 0x000fec0000010000 */
[----:B------:R-:W1:Y:S01]  /*393d0*/  LDS.128 R108, [R0] ;  /* 0x00000000006c7984 */ /* 0x000e620000000c00 */
[----:B--2---:R-:W-:-:S03]  /*393e0*/  F2FP.BF16.F32.PACK_AB R7, R185, R94 ;  /* 0x0000005eb907723e */ /* 0x004fc600000010ff */
[----:B------:R-:W2:Y:S04]  /*393f0*/  LDL.LU R185, [R1+0xb14] ;  /* 0x000b140001b97983 */ /* 0x000ea80000300800 */
[----:B------:R-:W2:Y:S04]  /*39400*/  LDL.LU R94, [R1+0xb10] ;  /* 0x000b1000015e7983 */ /* 0x000ea80000300800 */
[----:B0-----:R-:W-:Y:S04]  /*39410*/  STL.64 [R1+0xd68], R112 ;  /* 0x000d687001007387 */ /* 0x001fe80000100a00 */
[----:B------:R-:W-:Y:S04]  /*39420*/  STL.64 [R1+0xd50], R114 ;  /* 0x000d507201007387 */ /* 0x000fe80000100a00 */
[----:B-1----:R-:W-:Y:S04]  /*39430*/  STL.64 [R1+0xd60], R108 ;  /* 0x000d606c01007387 */ /* 0x002fe80000100a00 */
[----:B------:R-:W-:Y:S04]  /*39440*/  STL.64 [R1+0xd58], R110 ;  /* 0x000d586e01007387 */ /* 0x000fe80000100a00 */
[----:B------:R-:W2:Y:S04]  /*39450*/  LDL.LU R96, [R1+0xc34] ;  /* 0x000c340001607983 */ /* 0x000ea80000300800 */
[----:B------:R-:W2:Y:S04]  /*39460*/  LDL.LU R99, [R1+0xc30] ;  /* 0x000c300001637983 */ /* 0x000ea80000300800 */
[----:B------:R-:W2:Y:S04]  /*39470*/  LDL.LU R98, [R1+0xb20] ;  /* 0x000b200001627983 */ /* 0x000ea80000300800 */
[----:B------:R-:W2:Y:S01]  /*39480*/  LDL.LU R178, [R1+0xb18] ;  /* 0x000b180001b27983 */ /* 0x000ea20000300800 */
[----:B----4-:R-:W-:-:S03]  /*39490*/  F2FP.BF16.F32.PACK_AB R18, R179, R182 ;  /* 0x000000b6b312723e */ /* 0x010fc600000010ff */
[----:B------:R-:W4:Y:S04]  /*394a0*/  LDL.LU R179, [R1+0xc3c] ;  /* 0x000c3c0001b37983 */ /* 0x000f280000300800 */
[----:B------:R-:W4:Y:S01]  /*394b0*/  LDL.LU R182, [R1+0xc38] ;  /* 0x000c380001b67983 */ /* 0x000f220000300800 */
[----:B------:R-:W-:Y:S02]  /*394c0*/  F2FP.BF16.F32.PACK_AB R4, R90, R91 ;  /* 0x0000005b5a04723e */ /* 0x000fe400000010ff */
[----:B------:R-:W-:Y:S01]  /*394d0*/  F2FP.BF16.F32.PACK_AB R5, R88, R89 ;  /* 0x000000595805723e */ /* 0x000fe200000010ff */
[----:B------:R-:W-:Y:S01]  /*394e0*/  BAR.SYNC.DEFER_BLOCKING 0x0 ;  /* 0x0000000000007b1d */ /* 0x000fe20000010000 */
[----:B---3--:R-:W-:-:S05]  /*394f0*/  F2FP.BF16.F32.PACK_AB R15, R95, R247 ;  /* 0x000000f75f0f723e */ /* 0x008fca00000010ff */
[----:B------:R-:W3:Y:S04]  /*39500*/  LDL.LU R95, [R1+0xb44] ;  /* 0x000b4400015f7983 */ /* 0x000ee80000300800 */
[----:B------:R-:W3:Y:S04]  /*39510*/  LDL.LU R247, [R1+0xb40] ;  /* 0x000b400001f77983 */ /* 0x000ee80000300800 */
[----:B------:R-:W-:Y:S01]  /*39520*/  STSM.16.M88.4 [R252], R4 ;  /* 0x00000004fc007844 */ /* 0x000fe20000000200 */
[----:B------:R-:W-:Y:S01]  /*39530*/  BAR.SYNC.DEFER_BLOCKING 0x0 ;  /* 0x0000000000007b1d */ /* 0x000fe20000010000 */
[----:B------:R-:W-:-:S02]  /*39540*/  F2FP.BF16.F32.PACK_AB R16, R86, R87 ;  /* 0x000000575610723e */ /* 0x000fc400000010ff */
[----:B------:R-:W-:-:S03]  /*39550*/  F2FP.BF16.F32.PACK_AB R17, R84, R85 ;  /* 0x000000555411723e */ /* 0x000fc600000010ff */
[----:B------:R-:W0:Y:S01]  /*39560*/  LDS.128 R100, [R0] ;  /* 0x0000000000647984 */ /* 0x000e220000000c00 */
[----:B------:R-:W-:Y:S01]  /*39570*/  F2FP.BF16.F32.PACK_AB R19, R183, R186 ;  /* 0x000000bab713723e */ /* 0x000fe200000010ff */
[----:B------:R-:W-:Y:S06]  /*39580*/  BAR.SYNC.DEFER_BLOCKING 0x0 ;  /* 0x0000000000007b1d */ /* 0x000fec0000010000 */
[----:B------:R-:W-:Y:S02]  /*39590*/  STSM.16.M88.4 [R252], R16 ;  /* 0x00000010fc007844 */ /* 0x000fe40000000200 */
[----:B------:R-:W-:Y:S01]  /*395a0*/  BAR.SYNC.DEFER_BLOCKING 0x0 ;  /* 0x0000000000007b1d */ /* 0x000fe20000010000 */
[----:B------:R-:W-:-:S02]  /*395b0*/  F2FP.BF16.F32.PACK_AB R12, R82, R83 ;  /* 0x00000053520c723e */ /* 0x000fc400000010ff */
[----:B------:R-:W-:-:S03]  /*395c0*/  F2FP.BF16.F32.PACK_AB R13, R80, R81 ;  /* 0x00000051500d723e */ /* 0x000fc600000010ff */
[----:B------:R-:W1:Y:S01]  /*395d0*/  LDS.128 R104, [R0] ;  /* 0x0000000000687984 */ /* 0x000e620000000c00 */
[----:B-----5:R-:W-:Y:S01]  /*395e0*/  F2FP.BF16.F32.PACK_AB R14, R187, R184 ;  /* 0x000000b8bb0e723e */ /* 0x020fe200000010ff */
[----:B------:R-:W-:Y:S06]  /*395f0*/  BAR.SYNC.DEFER_BLOCKING 0x0 ;  /* 0x0000000000007b1d */ /* 0x000fec0000010000 */
[----:B------:R-:W-:Y:S01]  /*39600*/  STSM.16.M88.4 [R252], R12 ;  /* 0x0000000cfc007844 */ /* 0x000fe20000000200 */
[----:B------:R-:W-:Y:S02]  /*39610*/  F2FP.BF16.F32.PACK_AB R8, R78, R79 ;  /* 0x0000004f4e08723e */ /* 0x000fe400000010ff */
[----:B------:R-:W-:Y:S01]  /*39620*/  F2FP.BF16.F32.PACK_AB R9, R76, R77 ;  /* 0x0000004d4c09723e */ /* 0x000fe200000010ff */
[----:B------:R-:W-:Y:S06]  /*39630*/  BAR.SYNC.DEFER_BLOCKING 0x0 ;  /* 0x0000000000007b1d */ /* 0x000fec0000010000 */
[----:B0-----:R-:W-:Y:S04]  /*39640*/  STL.64 [R1+0xd80], R100 ;  /* 0x000d806401007387 */ /* 0x001fe80000100a00 */
[----:B------:R-:W-:Y:S01]  /*39650*/  STL.64 [R1+0xd70], R102 ;  /* 0x000d706601007387 */ /* 0x000fe20000100a00 */
[----:B--2---:R-:W-:-:S02]  /*39660*/  F2FP.BF16.F32.PACK_AB R10, R185, R94 ;  /* 0x0000005eb90a723e */ /* 0x004fc400000010ff */
[----:B------:R-:W-:Y:S02]  /*39670*/  F2FP.BF16.F32.PACK_AB R11, R96, R99 ;  /* 0x00000063600b723e */ /* 0x000fe400000010ff */
[----:B------:R-:W-:Y:S02]  /*39680*/  F2FP.BF16.F32.PACK_AB R6, R98, R178 ;  /* 0x000000b26206723e */ /* 0x000fe400000010ff */
[----:B------:R-:W0:Y:S01]  /*39690*/  LDS.128 R96, [R0] ;  /* 0x0000000000607984 */ /* 0x000e220000000c00 */
[----:B------:R-:W-:Y:S06]  /*396a0*/  BAR.SYNC.DEFER_BLOCKING 0x0 ;  /* 0x0000000000007b1d */ /* 0x000fec0000010000 */
[----:B-1----:R-:W-:Y:S04]  /*396b0*/  STL.64 [R1+0xd90], R104 ;  /* 0x000d906801007387 */ /* 0x002fe80000100a00 */
[----:B------:R-:W-:Y:S04]  /*396c0*/  STL.64 [R1+0xd88], R106 ;  /* 0x000d886a01007387 */ /* 0x000fe80000100a00 */
[----:B------:R-:W2:Y:S04]  /*396d0*/  LDL.LU R183, [R1+0xc54] ;  /* 0x000c540001b77983 */ /* 0x000ea80000300800 */
[----:B------:R-:W2:Y:S04]  /*396e0*/  LDL.LU R186, [R1+0xc50] ;  /* 0x000c500001ba7983 */ /* 0x000ea80000300800 */
[----:B------:R-:W-:Y:S01]  /*396f0*/  STSM.16.M88.4 [R252], R8 ;  /* 0x00000008fc007844 */ /* 0x000fe20000000200 */
[----:B------:R-:W-:Y:S06]  /*39700*/  BAR.SYNC.DEFER_BLOCKING 0x0 ;  /* 0x0000000000007b1d */ /* 0x000fec0000010000 */
[----:B------:R-:W5:Y:S04]  /*39710*/  LDL.LU R187, [R1+0xb50] ;  /* 0x000b500001bb7983 */ /* 0x000f680000300800 */
[----:B------:R-:W5:Y:S04]  /*39720*/  LDL.LU R184, [R1+0xb48] ;  /* 0x000b480001b87983 */ /* 0x000f680000300800 */
[----:B------:R-:W5:Y:S04]  /*39730*/  LDL.LU R185, [R1+0xc5c] ;  /* 0x000c5c0001b97983 */ /* 0x000f680000300800 */
[----:B------:R-:W5:Y:S04]  /*39740*/  LDL.LU R94, [R1+0xc58] ;  /* 0x000c5800015e7983 */ /* 0x000f680000300800 */
[----:B------:R-:W1:Y:S04]  /*39750*/  LDS.128 R88, [R0] ;  /* 0x0000000000587984 */ /* 0x000e680000000c00 */
[----:B0-----:R-:W-:Y:S04]  /*39760*/  STL.64 [R1+0xda8], R96 ;  /* 0x000da86001007387 */ /* 0x001fe80000100a00 */
[----:B------:R-:W-:Y:S01]  /*39770*/  STL.64 [R1+0xda0], R98 ;  /* 0x000da06201007387 */ /* 0x000fe20000100a00 */
[----:B----4-:R-:W-:-:S03]  /*39780*/  F2FP.BF16.F32.PACK_AB R7, R179, R182 ;  /* 0x000000b6b307723e */ /* 0x010fc600000010ff */
[----:B-1----:R-:W-:Y:S04]  /*39790*/  STL.64 [R1+0xdc0], R88 ;  /* 0x000dc05801007387 */ /* 0x002fe80000100a00 */
[----:B------:R-:W-:Y:S04]  /*397a0*/  STL.64 [R1+0xdb0], R90 ;  /* 0x000db05a01007387 */ /* 0x000fe80000100a00 */
[----:B------:R-:W4:Y:S04]  /*397b0*/  LDL.LU R123, [R1+0xb74] ;  /* 0x000b7400017b7983 */ /* 0x000f280000300800 */
[----:B------:R-:W4:Y:S04]  /*397c0*/  LDL.LU R120, [R1+0xb70] ;  /* 0x000b700001787983 */ /* 0x000f280000300800 */
[----:B------:R-:W4:Y:S04]  /*397d0*/  LDL.LU R121, [R1+0xc74] ;  /* 0x000c740001797983 */ /* 0x000f280000300800 */
[----:B------:R-:W4:Y:S04]  /*397e0*/  LDL.LU R178, [R1+0xc70] ;  /* 0x000c700001b27983 */ /* 0x000f280000300800 */
[----:B------:R-:W4:Y:S04]  /*397f0*/  LDL.LU R179, [R1+0xb80] ;  /* 0x000b800001b37983 */ /* 0x000f280000300800 */
[----:B------:R-:W4:Y:S01]  /*39800*/  LDL.LU R182, [R1+0xb78] ;  /* 0x000b780001b67983 */ /* 0x000f220000300800 */
[----:B---3--:R-:W-:-:S03]  /*39810*/  F2FP.BF16.F32.PACK_AB R18, R95, R247 ;  /* 0x000000f75f12723e */ /* 0x008fc600000010ff */
[----:B------:R-:W3:Y:S04]  /*39820*/  LDL.LU R95, [R1+0xc7c] ;  /* 0x000c7c00015f7983 */ /* 0x000ee80000300800 */
[----:B------:R-:W3:Y:S01]  /*39830*/  LDL.LU R247, [R1+0xc78] ;  /* 0x000c780001f77983 */ /* 0x000ee20000300800 */
[----:B------:R-:W-:Y:S02]  /*39840*/  F2FP.BF16.F32.PACK_AB R4, R74, R75 ;  /* 0x0000004b4a04723e */ /* 0x000fe400000010ff */
[----:B------:R-:W-:Y:S01]  /*39850*/  F2FP.BF16.F32.PACK_AB R5, R72, R73 ;  /* 0x000000494805723e */ /* 0x000fe200000010ff */
[----:B------:R-:W-:Y:S01]  /*39860*/  BAR.SYNC.DEFER_BLOCKING 0x0 ;  /* 0x0000000000007b1d */ /* 0x000fe20000010000 */
[----:B------:R-:W-:Y:S02]  /*39870*/  F2FP.BF16.F32.PACK_AB R16, R70, R71 ;  /* 0x000000474610723e */ /* 0x000fe400000010ff */
[----:B------:R-:W-:-:S03]  /*39880*/  F2FP.BF16.F32.PACK_AB R17, R68, R69 ;  /* 0x000000454411723e */ /* 0x000fc600000010ff */
[----:B------:R-:W4:Y:S04]  /*39890*/  LDL.LU R117, [R1+0xba4] ;  /* 0x000ba40001757983 */ /* 0x000f280000300800 */
[----:B------:R-:W4:Y:S04]  /*398a0*/  LDL.LU R122, [R1+0xba0] ;  /* 0x000ba000017a7983 */ /* 0x000f280000300800 */
[----:B------:R-:W-:Y:S01]  /*398b0*/  STSM.16.M88.4 [R252], R4 ;  /* 0x00000004fc007844 */ /* 0x000fe20000000200 */
[----:B------:R-:W-:Y:S06]  /*398c0*/  BAR.SYNC.DEFER_BLOCKING 0x0 ;  /* 0x0000000000007b1d */ /* 0x000fec0000010000 */
[----:B------:R-:W0:Y:S01]  /*398d0*/  LDS.128 R84, [R0] ;  /* 0x0000000000547984 */ /* 0x000e220000000c00 */
[----:B--2---:R-:W-:Y:S01]  /*398e0*/  F2FP.BF16.F32.PACK_AB R19, R183, R186 ;  /* 0x000000bab713723e */ /* 0x004fe200000010ff */
[----:B------:R-:W-:Y:S06]  /*398f0*/  BAR.SYNC.DEFER_BLOCKING 0x0 ;  /* 0x0000000000007b1d */ /* 0x000fec0000010000 */
[----:B------:R-:W2:Y:S04]  /*39900*/  LDL.LU R183, [R1+0xc94] ;  /* 0x000c940001b77983 */ /* 0x000ea80000300800 */
[----:B------:R-:W2:Y:S04]  /*39910*/  LDL.LU R186, [R1+0xc90] ;  /* 0x000c900001ba7983 */ /* 0x000ea80000300800 */
[----:B------:R-:W-:Y:S01]  /*39920*/  STSM.16.M88.4 [R252], R16 ;  /* 0x00000010fc007844 */ /* 0x000fe20000000200 */
[----:B------:R-:W-:Y:S01]  /*39930*/  BAR.SYNC.DEFER_BLOCKING 0x0 ;  /* 0x0000000000007b1d */ /* 0x000fe20000010000 */
[----:B-----5:R-:W-:-:S05]  /*39940*/  F2FP.BF16.F32.PACK_AB R14, R187, R184 ;  /* 0x000000b8bb0e723e */ /* 0x020fca00000010ff */
[----:B------:R-:W5:Y:S04]  /*39950*/  LDL.LU R187, [R1+0xbb0] ;  /* 0x000bb00001bb7983 */ /* 0x000f680000300800 */
[----:B------:R-:W5:Y:S04]  /*39960*/  LDL.LU R184, [R1+0xba8] ;  /* 0x000ba80001b87983 */ /* 0x000f680000300800 */
[----:B------:R-:W1:Y:S01]  /*39970*/  LDS.128 R76, [R0] ;  /* 0x00000000004c7984 */ /* 0x000e620000000c00 */
[----:B------:R-:W-:-:S03]  /*39980*/  F2FP.BF16.F32.PACK_AB R15, R185, R94 ;  /* 0x0000005eb90f723e */ /* 0x000fc600000010ff */
[----:B------:R-:W5:Y:S04]  /*39990*/  LDL.LU R185, [R1+0xc9c] ;  /* 0x000c9c0001b97983 */ /* 0x000f680000300800 */
[----:B------:R-:W5:Y:S04]  /*399a0*/  LDL.LU R94, [R1+0xc98] ;  /* 0x000c9800015e7983 */ /* 0x000f680000300800 */
[----:B0-----:R-:W-:Y:S04]  /*399b0*/  STL.64 [R1+0xdd0], R84 ;  /* 0x000dd05401007387 */ /* 0x001fe80000100a00 */
[----:B------:R-:W-:Y:S04]  /*399c0*/  STL.64 [R1+0xdc8], R86 ;  /* 0x000dc85601007387 */ /* 0x000fe80000100a00 */
[----:B-1----:R-:W-:Y:S04]  /*399d0*/  STL.64 [R1+0xde8], R76 ;  /* 0x000de84c01007387 */ /* 0x002fe80000100a00 */
[----:B------:R-:W-:Y:S01]  /*399e0*/  STL.64 [R1+0xde0], R78 ;  /* 0x000de04e01007387 */ /* 0x000fe20000100a00 */
[----:B---3--:R-:W-:-:S03]  /*399f0*/  F2FP.BF16.F32.PACK_AB R7, R95, R247 ;  /* 0x000000f75f07723e */ /* 0x008fc600000010ff */
[----:B------:R-:W3:Y:S04]  /*39a00*/  LDL.LU R95, [R1+0xbd4] ;  /* 0x000bd400015f7983 */ /* 0x000ee80000300800 */
[----:B------:R-:W3:Y:S01]  /*39a10*/  LDL.LU R247, [R1+0xbd0] ;  /* 0x000bd00001f77983 */ /* 0x000ee20000300800 */
[----:B------:R-:W-:Y:S02]  /*39a20*/  F2FP.BF16.F32.PACK_AB R12, R66, R67 ;  /* 0x00000043420c723e */ /* 0x000fe400000010ff */
[----:B------:R-:W-:Y:S01]  /*39a30*/  F2FP.BF16.F32.PACK_AB R13, R64, R65 ;  /* 0x00000041400d723e */ /* 0x000fe200000010ff */
[----:B------:R-:W-:Y:S06]  /*39a40*/  BAR.SYNC.DEFER_BLOCKING 0x0 ;  /* 0x0000000000007b1d */ /* 0x000fec0000010000 */
[----:B------:R-:W-:Y:S02]  /*39a50*/  STSM.16.M88.4 [R252], R12 ;  /* 0x0000000cfc007844 */ /* 0x000fe40000000200 */
[----:B------:R-:W-:Y:S06]  /*39a60*/  BAR.SYNC.DEFER_BLOCKING 0x0 ;  /* 0x0000000000007b1d */ /* 0x000fec0000010000 */
[----:B------:R-:W0:Y:S01]  /*39a70*/  LDS.128 R80, [R0] ;  /* 0x0000000000507984 */ /* 0x000e220000000c00 */
[----:B----4-:R-:W-:-:S02]  /*39a80*/  F2FP.BF16.F32.PACK_AB R10, R123, R120 ;  /* 0x000000787b0a723e */ /* 0x010fc400000010ff */
[----:B------:R-:W-:Y:S01]  /*39a90*/  F2FP.BF16.F32.PACK_AB R11, R121, R178 ;  /* 0x000000b2790b723e */ /* 0x000fe200000010ff */
[----:B------:R-:W4:Y:S01]  /*39aa0*/  LDL.LU R123, [R1+0xcb4] ;  /* 0x000cb400017b7983 */ /* 0x000f220000300800 */
[----:B------:R-:W-:-:S03]  /*39ab0*/  F2FP.BF16.F32.PACK_AB R6, R179, R182 ;  /* 0x000000b6b306723e */ /* 0x000fc600000010ff */
[----:B------:R-:W4:Y:S04]  /*39ac0*/  LDL.LU R120, [R1+0xcb0] ;  /* 0x000cb00001787983 */ /* 0x000f280000300800 */
[----:B------:R-:W4:Y:S04]  /*39ad0*/  LDL.LU R121, [R1+0xbe0] ;  /* 0x000be00001797983 */ /* 0x000f280000300800 */
[----:B------:R-:W4:Y:S04]  /*39ae0*/  LDL.LU R178, [R1+0xbd8] ;  /* 0x000bd80001b27983 */ /* 0x000f280000300800 */
[----:B------:R-:W4:Y:S04]  /*39af0*/  LDL.LU R179, [R1+0xcbc] ;  /* 0x000cbc0001b37983 */ /* 0x000f280000300800 */
[----:B------:R-:W4:Y:S04]  /*39b00*/  LDL.LU R182, [R1+0xcb8] ;  /* 0x000cb80001b67983 */ /* 0x000f280000300800 */
[----:B0-----:R-:W-:Y:S01]  /*39b10*/  STL.64 [R1+0xdf0], R82 ;  /* 0x000df05201007387 */ /* 0x001fe20000100a00 */
[----:B------:R-:W-:-:S02]  /*39b20*/  F2FP.BF16.F32.PACK_AB R8, R62, R63 ;  /* 0x0000003f3e08723e */ /* 0x000fc400000010ff */
[----:B------:R-:W-:Y:S01]  /*39b30*/  F2FP.BF16.F32.PACK_AB R9, R60, R61 ;  /* 0x0000003d3c09723e */ /* 0x000fe200000010ff */
[----:B------:R-:W-:Y:S06]  /*39b40*/  BAR.SYNC.DEFER_BLOCKING 0x0 ;  /* 0x0000000000007b1d */ /* 0x000fec0000010000 */
[----:B------:R3:W-:Y:S02]  /*39b50*/  STSM.16.M88.4 [R252], R8 ;  /* 0x00000008fc007844 */ /* 0x0007e40000000200 */
[----:B------:R-:W-:Y:S01]  /*39b60*/  BAR.SYNC.DEFER_BLOCKING 0x0 ;  /* 0x0000000000007b1d */ /* 0x000fe20000010000 */
[----:B------:R-:W-:-:S02]  /*39b70*/  F2FP.BF16.F32.PACK_AB R4, R58, R59 ;  /* 0x0000003b3a04723e */ /* 0x000fc400000010ff */
[----:B------:R-:W-:-:S03]  /*39b80*/  F2FP.BF16.F32.PACK_AB R5, R56, R57 ;  /* 0x000000393805723e */ /* 0x000fc600000010ff */
[----:B------:R-:W0:Y:S02]  /*39b90*/  LDS.128 R72, [R0] ;  /* 0x0000000000487984 */ /* 0x000e240000000c00 */
[----:B------:R-:W-:Y:S01]  /*39ba0*/  BAR.SYNC.DEFER_BLOCKING 0x0 ;  /* 0x0000000000007b1d */ /* 0x000fe20000010000 */
[----:B--2---:R-:W-:-:S05]  /*39bb0*/  F2FP.BF16.F32.PACK_AB R19, R183, R186 ;  /* 0x000000bab713723e */ /* 0x004fca00000010ff */
[----:B------:R-:W2:Y:S04]  /*39bc0*/  LDL.LU R183, [R1+0xc04] ;  /* 0x000c040001b77983 */ /* 0x000ea80000300800 */
[----:B------:R-:W2:Y:S01]  /*39bd0*/  LDL.LU R186, [R1+0xc00] ;  /* 0x000c000001ba7983 */ /* 0x000ea20000300800 */
[----:B-----5:R-:W-:-:S03]  /*39be0*/  F2FP.BF16.F32.PACK_AB R14, R187, R184 ;  /* 0x000000b8bb0e723e */ /* 0x020fc600000010ff */
[----:B------:R-:W5:Y:S04]  /*39bf0*/  LDL.LU R187, [R1+0xcd4] ;  /* 0x000cd40001bb7983 */ /* 0x000f680000300800 */
[----:B------:R-:W5:Y:S01]  /*39c00*/  LDL.LU R184, [R1+0xcd0] ;  /* 0x000cd00001b87983 */ /* 0x000f620000300800 */
[----:B------:R-:W-:-:S03]  /*39c10*/  F2FP.BF16.F32.PACK_AB R15, R185, R94 ;  /* 0x0000005eb90f723e */ /* 0x000fc600000010ff */
[----:B------:R-:W5:Y:S04]  /*39c20*/  LDL.LU R185, [R1+0xc0c] ;  /* 0x000c0c0001b97983 */ /* 0x000f680000300800 */
[----:B------:R-:W5:Y:S01]  /*39c30*/  LDL.LU R94, [R1+0xc08] ;  /* 0x000c0800015e7983 */ /* 0x000f620000300800 */
[----:B---3--:R-:W-:-:S03]  /*39c40*/  F2FP.BF16.F32.PACK_AB R10, R95, R247 ;  /* 0x000000f75f0a723e */ /* 0x008fc600000010ff */
[----:B------:R-:W3:Y:S04]  /*39c50*/  LDL.LU R95, [R1+0xcdc] ;  /* 0x000cdc00015f7983 */ /* 0x000ee80000300800 */
[----:B------:R-:W3:Y:S04]  /*39c60*/  LDL.LU R247, [R1+0xcd8] ;  /* 0x000cd80001f77983 */ /* 0x000ee80000300800 */
[----:B------:R1:W-:Y:S01]  /*39c70*/  STSM.16.M88.4 [R252], R4 ;  /* 0x00000004fc007844 */ /* 0x0003e20000000200 */
[----:B------:R-:W-:Y:S01]  /*39c80*/  BAR.SYNC.DEFER_BLOCKING 0x0 ;  /* 0x0000000000007b1d */ /* 0x000fe20000010000 */
[----:B------:R-:W-:-:S02]  /*39c90*/  F2FP.BF16.F32.PACK_AB R16, R54, R55 ;  /* 0x000000373610723e */ /* 0x000fc400000010ff */
[----:B------:R-:W-:Y:S02]  /*39ca0*/  F2FP.BF16.F32.PACK_AB R17, R52, R53 ;  /* 0x000000353411723e */ /* 0x000fe400000010ff */
[----:B------:R-:W-:Y:S01]  /*39cb0*/  F2FP.BF16.F32.PACK_AB R18, R117, R122 ;  /* 0x0000007a7512723e */ /* 0x000fe200000010ff */
[----:B------:R-:W3:Y:S04]  /*39cc0*/  LDL.LU R113, [R1+0xaf4] ;  /* 0x000af40001717983 */ /* 0x000ee80000300800 */
[----:B------:R-:W3:Y:S04]  /*39cd0*/  LDL R24, [R1+0x68] ;  /* 0x0000680001187983 */ /* 0x000ee80000100800 */
[----:B------:R-:W3:Y:S04]  /*39ce0*/  LDL.LU R25, [R1+0xafc] ;  /* 0x000afc0001197983 */ /* 0x000ee80000300800 */
[----:B------:R-:W3:Y:S04]  /*39cf0*/  LDL.LU R20, [R1+0xaf8] ;  /* 0x000af80001147983 */ /* 0x000ee80000300800 */
[----:B------:R-:W0:Y:S01]  /*39d00*/  LDS.128 R68, [R0] ;  /* 0x0000000000447984 */ /* 0x000e220000000c00 */
[----:B------:R-:W-:Y:S06]  /*39d10*/  BAR.SYNC.DEFER_BLOCKING 0x0 ;  /* 0x0000000000007b1d */ /* 0x000fec0000010000 */
[----:B------:R-:W3:Y:S04]  /*39d20*/  LDL.LU R21, [R1+0xc24] ;  /* 0x000c240001157983 */ /* 0x000ee80000300800 */
[----:B------:R-:W3:Y:S04]  /*39d30*/  LDL.LU R118, [R1+0xc20] ;  /* 0x000c200001767983 */ /* 0x000ee80000300800 */
[----:B------:R-:W3:Y:S04]  /*39d40*/  LDL.LU R119, [R1+0xce4] ;  /* 0x000ce40001777983 */ /* 0x000ee80000300800 */
[----:B------:R-:W3:Y:S04]  /*39d50*/  LDL.LU R116, [R1+0xce0] ;  /* 0x000ce00001747983 */ /* 0x000ee80000300800 */
[----:B------:R2:W-:Y:S01]  /*39d60*/  STSM.16.M88.4 [R252], R16 ;  /* 0x00000010fc007844 */ /* 0x0005e20000000200 */
[----:B------:R-:W-:Y:S01]  /*39d70*/  BAR.SYNC.DEFER_BLOCKING 0x0 ;  /* 0x0000000000007b1d */ /* 0x000fe20000010000 */
[----:B----4-:R-:W-:-:S02]  /*39d80*/  F2FP.BF16.F32.PACK_AB R11, R123, R120 ;  /* 0x000000787b0b723e */ /* 0x010fc400000010ff */
[----:B-1----:R-:W-:-:S03]  /*39d90*/  F2FP.BF16.F32.PACK_AB R6, R121, R178 ;  /* 0x000000b27906723e */ /* 0x002fc600000010ff */
[----:B------:R-:W4:Y:S04]  /*39da0*/  LDL.LU R117, [R1+0xc2c] ;  /* 0x000c2c0001757983 */ /* 0x000f280000300800 */
[----:B------:R-:W4:Y:S01]  /*39db0*/  LDL.LU R122, [R1+0xc28] ;  /* 0x000c2800017a7983 */ /* 0x000f220000300800 */
[----:B------:R-:W-:-:S03]  /*39dc0*/  F2FP.BF16.F32.PACK_AB R7, R179, R182 ;  /* 0x000000b6b307723e */ /* 0x000fc600000010ff */
[----:B------:R-:W4:Y:S04]  /*39dd0*/  LDL.LU R123, [R1+0xcec] ;  /* 0x000cec00017b7983 */ /* 0x000f280000300800 */
[----:B------:R-:W4:Y:S04]  /*39de0*/  LDL.LU R120, [R1+0xce8] ;  /* 0x000ce80001787983 */ /* 0x000f280000300800 */
[----:B------:R-:W1:Y:S04]  /*39df0*/  LDS.128 R64, [R0] ;  /* 0x0000000000407984 */ /* 0x000e680000000c00 */
[----:B------:R-:W4:Y:S04]  /*39e00*/  LDL.LU R121, [R1+0xb24] ;  /* 0x000b240001797983 */ /* 0x000f280000300800 */
[----:B------:R-:W4:Y:S04]  /*39e10*/  LDL.LU R178, [R1+0xb1c] ;  /* 0x000b1c0001b27983 */ /* 0x000f280000300800 */
[----:B------:R-:W4:Y:S04]  /*39e20*/  LDL.LU R179, [R1+0xb2c] ;  /* 0x000b2c0001b37983 */ /* 0x000f280000300800 */
[----:B------:R-:W4:Y:S01]  /*39e30*/  LDL.LU R182, [R1+0xb28] ;  /* 0x000b280001b67983 */ /* 0x000f220000300800 */
[----:B------:R-:W-:-:S02]  /*39e40*/  F2FP.BF16.F32.PACK_AB R12, R50, R51 ;  /* 0x00000033320c723e */ /* 0x000fc400000010ff */
[----:B------:R-:W-:Y:S01]  /*39e50*/  F2FP.BF16.F32.PACK_AB R13, R48, R49 ;  /* 0x00000031300d723e */ /* 0x000fe200000010ff */
[----:B------:R-:W-:Y:S06]  /*39e60*/  BAR.SYNC.DEFER_BLOCKING 0x0 ;  /* 0x0000000000007b1d */ /* 0x000fec0000010000 */
[----:B------:R0:W-:Y:S02]  /*39e70*/  STSM.16.M88.4 [R252], R12 ;  /* 0x0000000cfc007844 */ /* 0x0001e40000000200 */
[----:B------:R-:W-:Y:S01]  /*39e80*/  BAR.SYNC.DEFER_BLOCKING 0x0 ;  /* 0x0000000000007b1d */ /* 0x000fe20000010000 */
[----:B------:R-:W-:-:S02]  /*39e90*/  F2FP.BF16.F32.PACK_AB R8, R46, R47 ;  /* 0x0000002f2e08723e */ /* 0x000fc400000010ff */
[----:B------:R-:W-:-:S03]  /*39ea0*/  F2FP.BF16.F32.PACK_AB R9, R44, R45 ;  /* 0x0000002d2c09723e */ /* 0x000fc600000010ff */
[----:B------:R-:W1:Y:S02]  /*39eb0*/  LDS.128 R52, [R0] ;  /* 0x0000000000347984 */ /* 0x000e640000000c00 */
[----:B------:R-:W-:Y:S01]  /*39ec0*/  BAR.SYNC.DEFER_BLOCKING 0x0 ;  /* 0x0000000000007b1d */ /* 0x000fe20000010000 */
[----:B--2---:R-:W-:-:S05]  /*39ed0*/  F2FP.BF16.F32.PACK_AB R18, R183, R186 ;  /* 0x000000bab712723e */ /* 0x004fca00000010ff */
[----:B------:R-:W2:Y:S04]  /*39ee0*/  LDL.LU R183, [R1+0xc44] ;  /* 0x000c440001b77983 */ /* 0x000ea80000300800 */
[----:B------:R-:W2:Y:S01]  /*39ef0*/  LDL.LU R186, [R1+0xc40] ;  /* 0x000c400001ba7983 */ /* 0x000ea20000300800 */
[----:B-----5:R-:W-:-:S03]  /*39f00*/  F2FP.BF16.F32.PACK_AB R19, R187, R184 ;  /* 0x000000b8bb13723e */ /* 0x020fc600000010ff */
[----:B------:R-:W5:Y:S04]  /*39f10*/  LDL.LU R187, [R1+0xcf4] ;  /* 0x000cf40001bb7983 */ /* 0x000f680000300800 */
[----:B------:R-:W5:Y:S01]  /*39f20*/  LDL.LU R184, [R1+0xcf0] ;  /* 0x000cf00001b87983 */ /* 0x000f620000300800 */
[----:B0-----:R-:W-:-:S03]  /*39f30*/  F2FP.BF16.F32.PACK_AB R14, R185, R94 ;  /* 0x0000005eb90e723e */ /* 0x001fc600000010ff */
        /* <DEDUP_REMOVED lines=9> */
[----:B------:R-:W-:Y:S02]  /*39fd0*/  F2FP.BF16.F32.PACK_AB R16, R38, R39 ;  /* 0x000000272610723e */ /* 0x000fe400000010ff */
[----:B------:R-:W-:Y:S01]  /*39fe0*/  F2FP.BF16.F32.PACK_AB R17, R36, R37 ;  /* 0x000000252411723e */ /* 0x000fe200000010ff */
[----:B------:R-:W3:Y:S04]  /*39ff0*/  LDL.LU R108, [R1+0xb54] ;  /* 0x000b5400016c7983 */ /* 0x000ee80000300800 */
[----:B------:R-:W3:Y:S01]  /*3a000*/  LDL.LU R109, [R1+0xb4c] ;  /* 0x000b4c00016d7983 */ /* 0x000ee20000300800 */
[----:B0-----:R-:W-:-:S03]  /*3a010*/  F2FP.BF16.F32.PACK_AB R9, R113, R24 ;  /* 0x000000187109723e */ /* 0x001fc600000010ff */
[----:B------:R-:W3:Y:S04]  /*3a020*/  LDL.LU R114, [R1] ;  /* 0x0000000001727983 */ /* 0x000ee80000300800 */
[----:B------:R-:W3:Y:S04]  /*3a030*/  LDL.LU R115, [R1+0xb5c] ;  /* 0x000b5c0001737983 */ /* 0x000ee80000300800 */
[----:B------:R-:W0:Y:S01]  /*3a040*/  LDS.128 R60, [R0] ;  /* 0x00000000003c7984 */ /* 0x000e220000000c00 */
[----:B------:R-:W-:Y:S06]  /*3a050*/  BAR.SYNC.DEFER_BLOCKING 0x0 ;  /* 0x0000000000007b1d */ /* 0x000fec0000010000 */
[----:B------:R-:W3:Y:S01]  /*3a060*/  LDL.LU R112, [R1+0xb58] ;  /* 0x000b580001707983 */ /* 0x000ee20000300800 */
[----:B------:R-:W-:-:S03]  /*3a070*/  F2FP.BF16.F32.PACK_AB R10, R21, R118 ;  /* 0x00000076150a723e */ /* 0x000fc600000010ff */
[----:B------:R-:W3:Y:S04]  /*3a080*/  LDL.LU R113, [R1+0xc64] ;  /* 0x000c640001717983 */ /* 0x000ee80000300800 */
[----:B------:R-:W3:Y:S04]  /*3a090*/  LDL.LU R24, [R1+0xc60] ;  /* 0x000c600001187983 */ /* 0x000ee80000300800 */
[----:B------:R1:W-:Y:S01]  /*3a0a0*/  STSM.16.M88.4 [R252], R4 ;  /* 0x00000004fc007844 */ /* 0x0003e20000000200 */
[----:B------:R-:W-:Y:S06]  /*3a0b0*/  BAR.SYNC.DEFER_BLOCKING 0x0 ;  /* 0x0000000000007b1d */ /* 0x000fec0000010000 */
[----:B------:R-:W0:Y:S02]  /*3a0c0*/  LDS.128 R56, [R0] ;  /* 0x0000000000387984 */ /* 0x000e240000000c00 */
[----:B------:R-:W-:Y:S06]  /*3a0d0*/  BAR.SYNC.DEFER_BLOCKING 0x0 ;  /* 0x0000000000007b1d */ /* 0x000fec0000010000 */
[----:B------:R4:W-:Y:S02]  /*3a0e0*/  STSM.16.M88.4 [R252], R16 ;  /* 0x00000010fc007844 */ /* 0x0009e40000000200 */
[----:B------:R-:W-:Y:S01]  /*3a0f0*/  BAR.SYNC.DEFER_BLOCKING 0x0 ;  /* 0x0000000000007b1d */ /* 0x000fe20000010000 */
[----:B-1----:R-:W-:-:S02]  /*3a100*/  F2FP.BF16.F32.PACK_AB R5, R25, R20 ;  /* 0x000000141905723e */ /* 0x002fc400000010ff */
[----:B------:R-:W-:-:S03]  /*3a110*/  F2FP.BF16.F32.PACK_AB R11, R119, R116 ;  /* 0x00000074770b723e */ /* 0x000fc600000010ff */
[----:B------:R-:W3:Y:S04]  /*3a120*/  LDL.LU R25, [R1+0xd04] ;  /* 0x000d040001197983 */ /* 0x000ee80000300800 */
[----:B------:R-:W3:Y:S01]  /*3a130*/  LDL.LU R20, [R1+0xd00] ;  /* 0x000d000001147983 */ /* 0x000ee20000300800 */
[----:B------:R-:W-:-:S03]  /*3a140*/  F2FP.BF16.F32.PACK_AB R12, R34, R35 ;  /* 0x00000023220c723e */ /* 0x000fc600000010ff */
[----:B------:R-:W3:Y:S01]  /*3a150*/  LDL.LU R21, [R1+0xc6c] ;  /* 0x000c6c0001157983 */ /* 0x000ee20000300800 */
[----:B------:R-:W-:-:S03]  /*3a160*/  F2FP.BF16.F32.PACK_AB R13, R32, R33 ;  /* 0x00000021200d723e */ /* 0x000fc600000010ff */
[----:B------:R-:W3:Y:S04]  /*3a170*/  LDL.LU R118, [R1+0xc68] ;  /* 0x000c680001767983 */ /* 0x000ee80000300800 */
[----:B------:R-:W1:Y:S01]  /*3a180*/  LDS.128 R48, [R0] ;  /* 0x0000000000307984 */ /* 0x000e620000000c00 */
[----:B------:R-:W-:Y:S01]  /*3a190*/  BAR.SYNC.DEFER_BLOCKING 0x0 ;  /* 0x0000000000007b1d */ /* 0x000fe20000010000 */
[----:B----4-:R-:W-:Y:S02]  /*3a1a0*/  F2FP.BF16.F32.PACK_AB R6, R117, R122 ;  /* 0x0000007a7506723e */ /* 0x010fe400000010ff */
[----:B------:R-:W-:-:S03]  /*3a1b0*/  F2FP.BF16.F32.PACK_AB R7, R123, R120 ;  /* 0x000000787b07723e */ /* 0x000fc600000010ff */
[----:B------:R-:W4:Y:S04]  /*3a1c0*/  LDL.LU R119, [R1+0xd0c] ;  /* 0x000d0c0001777983 */ /* 0x000f280000300800 */
[----:B------:R-:W4:Y:S01]  /*3a1d0*/  LDL.LU R116, [R1+0xd08] ;  /* 0x000d080001747983 */ /* 0x000f220000300800 */
[----:B------:R-:W-:-:S03]  /*3a1e0*/  F2FP.BF16.F32.PACK_AB R17, R121, R178 ;  /* 0x000000b27911723e */ /* 0x000fc600000010ff */
[----:B------:R-:W4:Y:S04]  /*3a1f0*/  LDL.LU R117, [R1+0x8] ;  /* 0x0000080001757983 */ /* 0x000f280000300800 */
[----:B------:R-:W4:Y:S04]  /*3a200*/  LDL.LU R122, [R1+0x4] ;  /* 0x00000400017a7983 */ /* 0x000f280000300800 */
[----:B------:R-:W4:Y:S04]  /*3a210*/  LDL.LU R123, [R1+0xb84] ;  /* 0x000b8400017b7983 */ /* 0x000f280000300800 */
[----:B------:R-:W4:Y:S04]  /*3a220*/  LDL.LU R120, [R1+0xb7c] ;  /* 0x000b7c0001787983 */ /* 0x000f280000300800 */
[----:B------:R0:W-:Y:S04]  /*3a230*/  STSM.16.M88.4 [R252], R12 ;  /* 0x0000000cfc007844 */ /* 0x0001e80000000200 */
[----:B------:R-:W4:Y:S04]  /*3a240*/  LDL R121, [R1+0x20] ;  /* 0x0000200001797983 */ /* 0x000f280000100800 */
[----:B------:R-:W4:Y:S01]  /*3a250*/  LDL.LU R178, [R1+0xc] ;  /* 0x00000c0001b27983 */ /* 0x000f220000300800 */
[----:B------:R-:W-:Y:S01]  /*3a260*/  BAR.SYNC.DEFER_BLOCKING 0x0 ;  /* 0x0000000000007b1d */ /* 0x000fe20000010000 */
[----:B0-----:R-:W-:-:S02]  /*3a270*/  F2FP.BF16.F32.PACK_AB R13, R179, R182 ;  /* 0x000000b6b30d723e */ /* 0x001fc400000010ff */
[----:B--2---:R-:W-:-:S03]  /*3a280*/  F2FP.BF16.F32.PACK_AB R18, R183, R186 ;  /* 0x000000bab712723e */ /* 0x004fc600000010ff */
[----:B------:R-:W2:Y:S04]  /*3a290*/  LDL.LU R179, [R1+0xb8c] ;  /* 0x000b8c0001b37983 */ /* 0x000ea80000300800 */
[----:B------:R-:W2:Y:S04]  /*3a2a0*/  LDL.LU R182, [R1+0xb88] ;  /* 0x000b880001b67983 */ /* 0x000ea80000300800 */
[----:B------:R-:W2:Y:S04]  /*3a2b0*/  LDL.LU R183, [R1+0xc84] ;  /* 0x000c840001b77983 */ /* 0x000ea80000300800 */
[----:B------:R-:W2:Y:S04]  /*3a2c0*/  LDL.LU R186, [R1+0xc80] ;  /* 0x000c800001ba7983 */ /* 0x000ea80000300800 */
[----:B------:R-:W0:Y:S01]  /*3a2d0*/  LDS.128 R44, [R0] ;  /* 0x00000000002c7984 */ /* 0x000e220000000c00 */
        /* <DEDUP_REMOVED lines=8> */
[----:B------:R-:W3:Y:S01]  /*3a360*/  LDL.LU R247, [R1+0xd18] ;  /* 0x000d180001f77983 */ /* 0x000ee20000300800 */
[----:B------:R-:W-:Y:S01]  /*3a370*/  F2FP.BF16.F32.PACK_AB R8, R30, R31 ;  /* 0x0000001f1e08723e */ /* 0x000fe200000010ff */
[----:B------:R-:W-:Y:S01]  /*3a380*/  BAR.SYNC.DEFER_BLOCKING 0x0 ;  /* 0x0000000000007b1d */ /* 0x000fe20000010000 */
[----:B------:R-:W-:-:S05]  /*3a390*/  F2FP.BF16.F32.PACK_AB R4, R26, R27 ;  /* 0x0000001b1a04723e */ /* 0x000fca00000010ff */
[----:B------:R-:W3:Y:S04]  /*3a3a0*/  LDL R104, [R1+0x30] ;  /* 0x0000300001687983 */ /* 0x000ee80000100800 */
[----:B------:R-:W3:Y:S04]  /*3a3b0*/  LDL R105, [R1+0x28] ;  /* 0x0000280001697983 */ /* 0x000ee80000100800 */
[----:B------:R-:W3:Y:S04]  /*3a3c0*/  LDL.LU R102, [R1+0xbb4] ;  /* 0x000bb40001667983 */ /* 0x000ee80000300800 */
[----:B------:R-:W3:Y:S04]  /*3a3d0*/  LDL.LU R103, [R1+0xbac] ;  /* 0x000bac0001677983 */ /* 0x000ee80000300800 */
[----:B------:R1:W-:Y:S01]  /*3a3e0*/  STSM.16.M88.4 [R252], R8 ;  /* 0x00000008fc007844 */ /* 0x0003e20000000200 */
[----:B------:R-:W-:Y:S01]  /*3a3f0*/  BAR.SYNC.DEFER_BLOCKING 0x0 ;  /* 0x0000000000007b1d */ /* 0x000fe20000010000 */
[----:B------:R-:W-:-:S05]  /*3a400*/  F2FP.BF16.F32.PACK_AB R16, R22, R23 ;  /* 0x000000171610723e */ /* 0x000fca00000010ff */
[----:B------:R-:W3:Y:S04]  /*3a410*/  LDL R100, [R1+0x40] ;  /* 0x0000400001647983 */ /* 0x000ee80000100800 */
[----:B------:R-:W3:Y:S01]  /*3a420*/  LDL R101, [R1+0x38] ;  /* 0x0000380001657983 */ /* 0x000ee20000100800 */
[----:B-1----:R-:W-:-:S03]  /*3a430*/  F2FP.BF16.F32.PACK_AB R9, R108, R109 ;  /* 0x0000006d6c09723e */ /* 0x002fc600000010ff */
[----:B------:R-:W3:Y:S04]  /*3a440*/  LDL.LU R110, [R1+0xbbc] ;  /* 0x000bbc00016e7983 */ /* 0x000ee80000300800 */
[----:B------:R-:W3:Y:S04]  /*3a450*/  LDL.LU R111, [R1+0xbb8] ;  /* 0x000bb800016f7983 */ /* 0x000ee80000300800 */
[----:B------:R-:W1:Y:S01]  /*3a460*/  LDS.128 R32, [R0] ;  /* 0x0000000000207984 */ /* 0x000e620000000c00 */
[----:B------:R-:W-:Y:S01]  /*3a470*/  BAR.SYNC.DEFER_BLOCKING 0x0 ;  /* 0x0000000000007b1d */ /* 0x000fe20000010000 */
[----:B------:R-:W-:-:S05]  /*3a480*/  F2FP.BF16.F32.PACK_AB R10, R113, R24 ;  /* 0x00000018710a723e */ /* 0x000fca00000010ff */
[----:B------:R-:W3:Y:S04]  /*3a490*/  LDL.LU R108, [R1+0xca4] ;  /* 0x000ca400016c7983 */ /* 0x000ee80000300800 */
[----:B------:R-:W3:Y:S04]  /*3a4a0*/  LDL.LU R109, [R1+0xca0] ;  /* 0x000ca000016d7983 */ /* 0x000ee80000300800 */
[----:B------:R0:W-:Y:S01]  /*3a4b0*/  STSM.16.M88.4 [R252], R4 ;  /* 0x00000004fc007844 */ /* 0x0001e20000000200 */
[----:B------:R-:W-:Y:S06]  /*3a4c0*/  BAR.SYNC.DEFER_BLOCKING 0x0 ;  /* 0x0000000000007b1d */ /* 0x000fec0000010000 */
[----:B------:R-:W1:Y:S02]  /*3a4d0*/  LDS.128 R40, [R0] ;  /* 0x0000000000287984 */ /* 0x000e640000000c00 */
[----:B------:R-:W-:Y:S01]  /*3a4e0*/  BAR.SYNC.DEFER_BLOCKING 0x0 ;  /* 0x0000000000007b1d */ /* 0x000fe20000010000 */
[----:B0-----:R-:W-:-:S02]  /*3a4f0*/  F2FP.BF16.F32.PACK_AB R4, R114, R246 ;  /* 0x000000f67204723e */ /* 0x001fc400000010ff */
[----:B------:R-:W-:-:S03]  /*3a500*/  F2FP.BF16.F32.PACK_AB R5, R115, R112 ;  /* 0x000000707305723e */ /* 0x000fc600000010ff */
[----:B------:R-:W3:Y:S04]  /*3a510*/  LDL.LU R114, [R1+0xd24] ;  /* 0x000d240001727983 */ /* 0x000ee80000300800 */
[----:B------:R-:W3:Y:S04]  /*3a520*/  LDL.LU R115, [R1+0xd20] ;  /* 0x000d200001737983 */ /* 0x000ee80000300800 */
[----:B------:R-:W3:Y:S01]  /*3a530*/  LDL.LU R112, [R1+0xcac] ;  /* 0x000cac0001707983 */ /* 0x000ee20000300800 */
[----:B------:R-:W-:-:S03]  /*3a540*/  F2FP.BF16.F32.PACK_AB R6, R21, R118 ;  /* 0x000000761506723e */ /* 0x000fc600000010ff */
[----:B------:R-:W3:Y:S01]  /*3a550*/  LDL.LU R113, [R1+0xca8] ;  /* 0x000ca80001717983 */ /* 0x000ee20000300800 */
[----:B------:R-:W-:-:S03]  /*3a560*/  F2FP.BF16.F32.PACK_AB R8, R245, R244 ;  /* 0x000000f4f508723e */ /* 0x000fc600000010ff */
[----:B------:R0:W-:Y:S04]  /*3a570*/  STSM.16.M88.4 [R252], R16 ;  /* 0x00000010fc007844 */ /* 0x0001e80000000200 */
[----:B------:R-:W3:Y:S01]  /*3a580*/  LDL.LU R118, [R1+0xd2c] ;  /* 0x000d2c0001767983 */ /* 0x000ee20000300800 */
[----:B------:R-:W-:Y:S01]  /*3a590*/  BAR.SYNC.DEFER_BLOCKING 0x0 ;  /* 0x0000000000007b1d */ /* 0x000fe20000010000 */
[----:B----4-:R-:W-:-:S05]  /*3a5a0*/  F2FP.BF16.F32.PACK_AB R7, R119, R116 ;  /* 0x000000747707723e */ /* 0x010fca00000010ff */
[----:B------:R-:W4:Y:S04]  /*3a5b0*/  LDL.LU R119, [R1+0xd28] ;  /* 0x000d280001777983 */ /* 0x000f280000300800 */
[----:B------:R-:W4:Y:S01]  /*3a5c0*/  LDL R116, [R1+0x50] ;  /* 0x0000500001747983 */ /* 0x000f220000100800 */
[----:B0-----:R-:W-:-:S03]  /*3a5d0*/  F2FP.BF16.F32.PACK_AB R16, R117, R122 ;  /* 0x0000007a7510723e */ /* 0x001fc600000010ff */
[----:B------:R-:W4:Y:S04]  /*3a5e0*/  LDL R117, [R1+0x48] ;  /* 0x0000480001757983 */ /* 0x000f280000100800 */
[----:B------:R-:W4:Y:S01]  /*3a5f0*/  LDL.LU R122, [R1+0xbe4] ;  /* 0x000be400017a7983 */ /* 0x000f220000300800 */
[----:B------:R-:W-:-:S03]  /*3a600*/  F2FP.BF16.F32.PACK_AB R17, R123, R120 ;  /* 0x000000787b11723e */ /* 0x000fc600000010ff */
[----:B------:R-:W0:Y:S01]  /*3a610*/  LDS.128 R36, [R0] ;  /* 0x0000000000247984 */ /* 0x000e220000000c00 */
[----:B------:R-:W-:-:S03]  /*3a620*/  F2FP.BF16.F32.PACK_AB R244, R121, R178 ;  /* 0x000000b279f4723e */ /* 0x000fc600000010ff */
[----:B------:R-:W4:Y:S04]  /*3a630*/  LDL.LU R178, [R1+0xbdc] ;  /* 0x000bdc0001b27983 */ /* 0x000f280000300800 */
[----:B------:R-:W4:Y:S04]  /*3a640*/  LDL R120, [R1+0x60] ;  /* 0x0000600001787983 */ /* 0x000f280000100800 */
[----:B------:R-:W4:Y:S01]  /*3a650*/  LDL R121, [R1+0x58] ;  /* 0x0000580001797983 */ /* 0x000f220000100800 */
[----:B--2---:R-:W-:-:S03]  /*3a660*/  F2FP.BF16.F32.PACK_AB R245, R179, R182 ;  /* 0x000000b6b3f5723e */ /* 0x004fc600000010ff */
[----:B------:R-:W2:Y:S01]  /*3a670*/  LDL.LU R179, [R1+0xbec] ;  /* 0x000bec0001b37983 */ /* 0x000ea20000300800 */
[----:B------:R-:W-:Y:S02]  /*3a680*/  F2FP.BF16.F32.PACK_AB R18, R183, R186 ;  /* 0x000000bab712723e */ /* 0x000fe400000010ff */
[----:B-----5:R-:W-:Y:S01]  /*3a690*/  F2FP.BF16.F32.PACK_AB R19, R187, R184 ;  /* 0x000000b8bb13723e */ /* 0x020fe200000010ff */
[----:B------:R-:W-:Y:S06]  /*3a6a0*/  BAR.SYNC.DEFER_BLOCKING 0x0 ;  /* 0x0000000000007b1d */ /* 0x000fec0000010000 */
[----:B------:R-:W2:Y:S04]  /*3a6b0*/  LDL.LU R184, [R1+0xbe8] ;  /* 0x000be80001b87983 */ /* 0x000ea80000300800 */
[----:B------:R-:W5:Y:S04]  /*3a6c0*/  LDL.LU R123, [R1+0xcc4] ;  /* 0x000cc400017b7983 */ /* 0x000f680000300800 */
[----:B------:R-:W5:Y:S04]  /*3a6d0*/  LDL.LU R182, [R1+0xcc0] ;  /* 0x000cc00001b67983 */ /* 0x000f680000300800 */
[----:B------:R-:W5:Y:S01]  /*3a6e0*/  LDL.LU R183, [R1+0xd34] ;  /* 0x000d340001b77983 */ /* 0x000f620000300800 */
[----:B------:R-:W-:-:S03]  /*3a6f0*/  F2FP.BF16.F32.PACK_AB R246, R185, R94 ;  /* 0x0000005eb9f6723e */ /* 0x000fc600000010ff */
[----:B------:R-:W5:Y:S04]  /*3a700*/  LDL.LU R186, [R1+0xd30] ;  /* 0x000d300001ba7983 */ /* 0x000f680000300800 */
[----:B------:R-:W5:Y:S04]  /*3a710*/  LDL.LU R187, [R1+0xccc] ;  /* 0x000ccc0001bb7983 */ /* 0x000f680000300800 */
[----:B------:R-:W5:Y:S04]  /*3a720*/  LDL.LU R185, [R1+0xcc8] ;  /* 0x000cc80001b97983 */ /* 0x000f680000300800 */
[----:B------:R-:W5:Y:S01]  /*3a730*/  LDL.LU R94, [R1+0xd3c] ;  /* 0x000d3c00015e7983 */ /* 0x000f620000300800 */
[----:B---3--:R-:W-:-:S03]  /*3a740*/  F2FP.BF16.F32.PACK_AB R247, R95, R247 ;  /* 0x000000f75ff7723e */ /* 0x008fc600000010ff */
[----:B------:R-:W3:Y:S01]  /*3a750*/  LDL.LU R95, [R1+0xd38] ;  /* 0x000d3800015f7983 */ /* 0x000ee20000300800 */
[----:B------:R-:W-:-:S05]  /*3a760*/  F2FP.BF16.F32.PACK_AB R12, R29, R28 ;  /* 0x0000001c1d0c723e */ /* 0x000fca00000010ff */
[----:B------:R-:W-:Y:S01]  /*3a770*/  STSM.16.M88.4 [R252], R12 ;  /* 0x0000000cfc007844 */ /* 0x000fe20000000200 */
[----:B------:R-:W-:Y:S01]  /*3a780*/  BAR.SYNC.DEFER_BLOCKING 0x0 ;  /* 0x0000000000007b1d */ /* 0x000fe20000010000 */
[----:B------:R-:W-:-:S05]  /*3a790*/  F2FP.BF16.F32.PACK_AB R11, R25, R20 ;  /* 0x00000014190b723e */ /* 0x000fca00000010ff */
[----:B------:R-:W0:Y:S02]  /*3a7a0*/  LDS.128 R28, [R0] ;  /* 0x00000000001c7984 */ /* 0x000e240000000c00 */
[----:B------:R-:W-:Y:S06]  /*3a7b0*/  BAR.SYNC.DEFER_BLOCKING 0x0 ;  /* 0x0000000000007b1d */ /* 0x000fec0000010000 */
[----:B------:R1:W-:Y:S02]  /*3a7c0*/  STSM.16.M88.4 [R252], R8 ;  /* 0x00000008fc007844 */ /* 0x0003e40000000200 */
[----:B------:R-:W-:Y:S06]  /*3a7d0*/  BAR.SYNC.DEFER_BLOCKING 0x0 ;  /* 0x0000000000007b1d */ /* 0x000fec0000010000 */
[----:B------:R-:W0:Y:S02]  /*3a7e0*/  LDS.128 R24, [R0] ;  /* 0x0000000000187984 */ /* 0x000e240000000c00 */
[----:B------:R-:W-:Y:S06]  /*3a7f0*/  BAR.SYNC.DEFER_BLOCKING 0x0 ;  /* 0x0000000000007b1d */ /* 0x000fec0000010000 */
[----:B------:R-:W-:Y:S02]  /*3a800*/  STSM.16.M88.4 [R252], R4 ;  /* 0x00000004fc007844 */ /* 0x000fe40000000200 */
[----:B------:R-:W-:Y:S06]  /*3a810*/  BAR.SYNC.DEFER_BLOCKING 0x0 ;  /* 0x0000000000007b1d */ /* 0x000fec0000010000 */
[----:B------:R-:W0:Y:S02]  /*3a820*/  LDS.128 R12, [R0] ;  /* 0x00000000000c7984 */ /* 0x000e240000000c00 */
[----:B------:R-:W-:Y:S06]  /*3a830*/  BAR.SYNC.DEFER_BLOCKING 0x0 ;  /* 0x0000000000007b1d */ /* 0x000fec0000010000 */
[----:B------:R-:W-:Y:S02]  /*3a840*/  STSM.16.M88.4 [R252], R16 ;  /* 0x00000010fc007844 */ /* 0x000fe40000000200 */
[----:B------:R-:W-:Y:S06]  /*3a850*/  BAR.SYNC.DEFER_BLOCKING 0x0 ;  /* 0x0000000000007b1d */ /* 0x000fec0000010000 */
[----:B------:R-:W0:Y:S02]  /*3a860*/  LDS.128 R20, [R0] ;  /* 0x0000000000147984 */ /* 0x000e240000000c00 */
[----:B------:R-:W-:Y:S01]  /*3a870*/  BAR.SYNC.DEFER_BLOCKING 0x0 ;  /* 0x0000000000007b1d */ /* 0x000fe20000010000 */
[----:B----4-:R-:W-:-:S02]  /*3a880*/  F2FP.BF16.F32.PACK_AB R84, R120, R121 ;  /* 0x000000797854723e */ /* 0x010fc400000010ff */
[----:B-1----:R-:W-:-:S03]  /*3a890*/  F2FP.BF16.F32.PACK_AB R9, R102, R103 ;  /* 0x000000676609723e */ /* 0x002fc600000010ff */
[----:B------:R1:W-:Y:S01]  /*3a8a0*/  STSM.16.M88.4 [R252], R244 ;  /* 0x000000f4fc007844 */ /* 0x0003e20000000200 */
[----:B--2---:R-:W-:Y:S02]  /*3a8b0*/  F2FP.BF16.F32.PACK_AB R85, R179, R184 ;  /* 0x000000b8b355723e */ /* 0x004fe400000010ff */
[----:B------:R-:W-:Y:S01]  /*3a8c0*/  F2FP.BF16.F32.PACK_AB R11, R114, R115 ;  /* 0x00000073720b723e */ /* 0x000fe200000010ff */
[----:B------:R-:W-:Y:S01]  /*3a8d0*/  BAR.SYNC.DEFER_BLOCKING 0x0 ;  /* 0x0000000000007b1d */ /* 0x000fe20000010000 */
[----:B-1----:R-:W-:-:S05]  /*3a8e0*/  F2FP.BF16.F32.PACK_AB R245, R122, R178 ;  /* 0x000000b27af5723e */ /* 0x002fca00000010ff */
[----:B------:R-:W2:Y:S04]  /*3a8f0*/  LDL.LU R178, [R1+0x10] ;  /* 0x0000100001b27983 */ /* 0x000ea80000300800 */
[----:B------:R-:W4:Y:S04]  /*3a900*/  LDL.LU.64 R120, [R1+0x450] ;  /* 0x0004500001787983 */ /* 0x000f280000300a00 */
[----:B------:R-:W4:Y:S04]  /*3a910*/  LDL.LU.64 R102, [R1+0x448] ;  /* 0x0004480001667983 */ /* 0x000f280000300a00 */
[----:B------:R-:W4:Y:S01]  /*3a920*/  LDL.LU R179, [R1+0x14] ;  /* 0x0000140001b37983 */ /* 0x000f220000300800 */
[----:B-----5:R-:W-:-:S02]  /*3a930*/  F2FP.BF16.F32.PACK_AB R246, R123, R182 ;  /* 0x000000b67bf6723e */ /* 0x020fc400000010ff */
[----:B------:R-:W-:Y:S01]  /*3a940*/  F2FP.BF16.F32.PACK_AB R247, R183, R186 ;  /* 0x000000bab7f7723e */ /* 0x000fe200000010ff */
[----:B------:R-:W5:Y:S01]  /*3a950*/  LDL.LU R184, [R1+0x18] ;  /* 0x0000180001b87983 */ /* 0x000f620000300800 */
[----:B------:R-:W-:-:S03]  /*3a960*/  F2FP.BF16.F32.PACK_AB R86, R187, R185 ;  /* 0x000000b9bb56723e */ /* 0x000fc600000010ff */
[----:B------:R-:W5:Y:S01]  /*3a970*/  LDL.LU.64 R114, [R1+0x440] ;  /* 0x0004400001727983 */ /* 0x000f620000300a00 */
[----:B------:R-:W-:-:S03]  /*3a980*/  F2FP.BF16.F32.PACK_AB R4, R100, R101 ;  /* 0x000000656404723e */ /* 0x000fc600000010ff */
[----:B------:R-:W5:Y:S04]  /*3a990*/  LDL.LU.64 R182, [R1+0x438] ;  /* 0x0004380001b67983 */ /* 0x000f680000300a00 */
[----:B------:R-:W5:Y:S04]  /*3a9a0*/  LDL.LU.64 R186, [R1+0x430] ;  /* 0x0004300001ba7983 */ /* 0x000f680000300a00 */
[----:B------:R-:W5:Y:S04]  /*3a9b0*/  LDL.LU.64 R100, [R1+0x428] ;  /* 0x0004280001647983 */ /* 0x000f680000300a00 */
[----:B------:R-:W5:Y:S01]  /*3a9c0*/  LDL.LU R185, [R1+0x1c] ;  /* 0x00001c0001b97983 */ /* 0x000f620000300800 */
[----:B------:R-:W-:-:S03]  /*3a9d0*/  F2FP.BF16.F32.PACK_AB R5, R110, R111 ;  /* 0x0000006f6e05723e */ /* 0x000fc600000010ff */
[----:B------:R-:W5:Y:S01]  /*3a9e0*/  LDL.LU.64 R110, [R1+0x420] ;  /* 0x00042000016e7983 */ /* 0x000f620000300a00 */
[----:B------:R-:W-:-:S03]  /*3a9f0*/  F2FP.BF16.F32.PACK_AB R10, R108, R109 ;  /* 0x0000006d6c0a723e */ /* 0x000fc600000010ff */
[----:B------:R-:W5:Y:S04]  /*3aa00*/  LDL.LU.64 R108, [R1+0x418] ;  /* 0x00041800016c7983 */ /* 0x000f680000300a00 */
[----:B------:R-:W1:Y:S01]  /*3aa10*/  LDS.128 R16, [R0] ;  /* 0x0000000000107984 */ /* 0x000e620000000c00 */
[----:B---3--:R-:W-:Y:S01]  /*3aa20*/  F2FP.BF16.F32.PACK_AB R87, R94, R95 ;  /* 0x0000005f5e57723e */ /* 0x008fe200000010ff */
[----:B------:R-:W-:Y:S06]  /*3aa30*/  BAR.SYNC.DEFER_BLOCKING 0x0 ;  /* 0x0000000000007b1d */ /* 0x000fec0000010000 */
[----:B------:R-:W3:Y:S01]  /*3aa40*/  LDL.LU.64 R94, [R1+0x410] ;  /* 0x00041000015e7983 */ /* 0x000ee20000300a00 */
[----:B------:R-:W-:-:S05]  /*3aa50*/  F2FP.BF16.F32.PACK_AB R8, R104, R105 ;  /* 0x000000696808723e */ /* 0x000fca00000010ff */
[----:B------:R-:W-:Y:S01]  /*3aa60*/  STSM.16.M88.4 [R252], R8 ;  /* 0x00000008fc007844 */ /* 0x000fe20000000200 */
[----:B------:R-:W-:Y:S01]  /*3aa70*/  BAR.SYNC.DEFER_BLOCKING 0x0 ;  /* 0x0000000000007b1d */ /* 0x000fe20000010000 */
[----:B------:R-:W-:Y:S02]  /*3aa80*/  F2FP.BF16.F32.PACK_AB R6, R112, R113 ;  /* 0x000000717006723e */ /* 0x000fe400000010ff */
[----:B------:R-:W-:Y:S02]  /*3aa90*/  F2FP.BF16.F32.PACK_AB R7, R118, R119 ;  /* 0x000000777607723e */ /* 0x000fe400000010ff */
[----:B------:R-:W-:Y:S01]  /*3aaa0*/  F2FP.BF16.F32.PACK_AB R244, R116, R117 ;  /* 0x0000007574f4723e */ /* 0x000fe200000010ff */
[----:B------:R-:W3:Y:S04]  /*3aab0*/  LDL.LU.64 R112, [R1+0x408] ;  /* 0x0004080001707983 */ /* 0x000ee80000300a00 */
[----:B------:R-:W3:Y:S04]  /*3aac0*/  LDL.LU.64 R118, [R1+0x400] ;  /* 0x0004000001767983 */ /* 0x000ee80000300a00 */
[----:B------:R-:W3:Y:S04]  /*3aad0*/  LDL.LU.64 R116, [R1+0x3f8] ;  /* 0x0003f80001747983 */ /* 0x000ee80000300a00 */
[----:B------:R-:W3:Y:S04]  /*3aae0*/  LDL.LU.64 R122, [R1+0x3f0] ;  /* 0x0003f000017a7983 */ /* 0x000ee80000300a00 */
[----:B------:R-:W1:Y:S01]  /*3aaf0*/  LDS.128 R8, [R0] ;  /* 0x0000000000087984 */ /* 0x000e620000000c00 */
[----:B------:R-:W-:Y:S06]  /*3ab00*/  BAR.SYNC.DEFER_BLOCKING 0x0 ;  /* 0x0000000000007b1d */ /* 0x000fec0000010000 */
[----:B------:R-:W-:Y:S02]  /*3ab10*/  STSM.16.M88.4 [R252], R4 ;  /* 0x00000004fc007844 */ /* 0x000fe40000000200 */
[----:B------:R-:W-:Y:S06]  /*3ab20*/  BAR.SYNC.DEFER_BLOCKING 0x0 ;  /* 0x0000000000007b1d */ /* 0x000fec0000010000 */
[----:B------:R-:W1:Y:S02]  /*3ab30*/  LDS.128 R4, [R0] ;  /* 0x0000000000047984 */ /* 0x000e640000000c00 */
[----:B------:R-:W-:Y:S06]  /*3ab40*/  BAR.SYNC.DEFER_BLOCKING 0x0 ;  /* 0x0000000000007b1d */ /* 0x000fec0000010000 */
[----:B------:R-:W-:Y:S02]  /*3ab50*/  STSM.16.M88.4 [R252], R244 ;  /* 0x000000f4fc007844 */ /* 0x000fe40000000200 */
[----:B------:R-:W-:Y:S06]  /*3ab60*/  BAR.SYNC.DEFER_BLOCKING 0x0 ;  /* 0x0000000000007b1d */ /* 0x000fec0000010000 */
[----:B------:R-:W1:Y:S02]  /*3ab70*/  LDS.128 R244, [R0] ;  /* 0x0000000000f47984 */ /* 0x000e640000000c00 */
[----:B------:R-:W-:Y:S06]  /*3ab80*/  BAR.SYNC.DEFER_BLOCKING 0x0 ;  /* 0x0000000000007b1d */ /* 0x000fec0000010000 */
[----:B------:R2:W-:Y:S02]  /*3ab90*/  STSM.16.M88.4 [R252], R84 ;  /* 0x00000054fc007844 */ /* 0x0005e40000000200 */
[----:B------:R-:W-:Y:S01]  /*3aba0*/  BAR.SYNC.DEFER_BLOCKING 0x0 ;  /* 0x0000000000007b1d */ /* 0x000fe20000010000 */
[----:B--2---:R-:W-:-:S05]  /*3abb0*/  PRMT R252, R178, 0x7632, R252 ;  /* 0x00007632b2fc7816 */ /* 0x004fca00000000fc */
[----:B------:R-:W-:Y:S04]  /*3abc0*/  STG.E.U16 desc[UR4][R2.64], R178 ;  /* 0x000000b202007986 */ /* 0x000fe8000c101504 */
[----:B----4-:R2:W-:Y:S01]  /*3abd0*/  STG.E.U16 desc[UR4][R120.64], R252 ;  /* 0x000000fc78007986 */ /* 0x0105e2000c101504 */
[----:B------:R-:W-:-:S03]  /*3abe0*/  PRMT R77, R179, 0x7632, R77 ;  /* 0x00007632b34d7816 */ /* 0x000fc6000000004d */
[----:B------:R4:W-:Y:S04]  /*3abf0*/  STG.E.U16 desc[UR4][R102.64], R179 ;  /* 0x000000b366007986 */ /* 0x0009e8000c101504 */
[----:B--2---:R-:W2:Y:S04]  /*3ac00*/  LDL.LU.64 R120, [R1+0x3e8] ;  /* 0x0003e80001787983 */ /* 0x004ea80000300a00 */
[----:B----4-:R-:W4:Y:S01]  /*3ac10*/  LDL.LU.64 R178, [R1+0x3e0] ;  /* 0x0003e00001b27983 */ /* 0x010f220000300a00 */
[----:B-----5:R-:W-:-:S03]  /*3ac20*/  PRMT R252, R184, 0x7632, R252 ;  /* 0x00007632b8fc7816 */ /* 0x020fc600000000fc */
[----:B------:R5:W-:Y:S04]  /*3ac30*/  STG.E.U16 desc[UR4][R114.64], R77 ;  /* 0x0000004d72007986 */ /* 0x000be8000c101504 */
[----:B------:R0:W-:Y:S01]  /*3ac40*/  STG.E.U16 desc[UR4][R182.64], R184 ;  /* 0x000000b8b6007986 */ /* 0x0001e2000c101504 */
[----:B------:R-:W-:-:S03]  /*3ac50*/  PRMT R76, R185, 0x7632, R76 ;  /* 0x00007632b94c7816 */ /* 0x000fc6000000004c */
[----:B-----5:R-:W5:Y:S04]  /*3ac60*/  LDL.LU.64 R114, [R1+0x3d8] ;  /* 0x0003d80001727983 */ /* 0x020f680000300a00 */
[----:B0-----:R-:W5:Y:S04]  /*3ac70*/  LDL.LU.64 R182, [R1+0x3d0] ;  /* 0x0003d00001b67983 */ /* 0x001f680000300a00 */
[----:B------:R0:W-:Y:S04]  /*3ac80*/  STG.E.U16 desc[UR4][R186.64], R252 ;  /* 0x000000fcba007986 */ /* 0x0001e8000c101504 */
[----:B------:R1:W-:Y:S04]  /*3ac90*/  STG.E.U16 desc[UR4][R100.64], R185 ;  /* 0x000000b964007986 */ /* 0x0003e8000c101504 */
[----:B------:R1:W-:Y:S04]  /*3aca0*/  STG.E.U16 desc[UR4][R110.64], R76 ;  /* 0x0000004c6e007986 */ /* 0x0003e8000c101504 */
[----:B0-----:R-:W5:Y:S01]  /*3acb0*/  LDL.LU.64 R186, [R1+0x3c8] ;  /* 0x0003c80001ba7983 */ /* 0x001f620000300a00 */
[----:B------:R-:W-:-:S03]  /*3acc0*/  PRMT R252, R248, 0x7632, R252 ;  /* 0x00007632f8fc7816 */ /* 0x000fc600000000fc */
[----:B-1----:R-:W5:Y:S04]  /*3acd0*/  LDL.LU.64 R184, [R1+0x3c0] ;  /* 0x0003c00001b87983 */ /* 0x002f680000300a00 */
[----:B------:R-:W5:Y:S04]  /*3ace0*/  LDL.LU.64 R110, [R1+0x3b8] ;  /* 0x0003b800016e7983 */ /* 0x000f680000300a00 */
[----:B------:R0:W-:Y:S04]  /*3acf0*/  STG.E.U16 desc[UR4][R108.64], R248 ;  /* 0x000000f86c007986 */ /* 0x0001e8000c101504 */
[----:B---3--:R1:W-:Y:S04]  /*3ad00*/  STG.E.U16 desc[UR4][R94.64], R252 ;  /* 0x000000fc5e007986 */ /* 0x0083e8000c101504 */
[----:B0-----:R-:W3:Y:S04]  /*3ad10*/  LDL.LU.64 R108, [R1+0x3b0] ;  /* 0x0003b000016c7983 */ /* 0x001ee80000300a00 */
[----:B-1----:R-:W3:Y:S01]  /*3ad20*/  LDL.LU.64 R94, [R1+0x3a8] ;  /* 0x0003a800015e7983 */ /* 0x002ee20000300a00 */
[----:B------:R-:W-:-:S03]  /*3ad30*/  PRMT R252, R249, 0x7632, R252 ;  /* 0x00007632f9fc7816 */ /* 0x000fc600000000fc */
[----:B------:R0:W-:Y:S01]  /*3ad40*/  STG.E.U16 desc[UR4][R112.64], R249 ;  /* 0x000000f970007986 */ /* 0x0001e2000c101504 */
[----:B------:R-:W-:-:S03]  /*3ad50*/  PRMT R248, R250, 0x7632, R248 ;  /* 0x00007632faf87816 */ /* 0x000fc600000000f8 */
[----:B------:R1:W-:Y:S04]  /*3ad60*/  STG.E.U16 desc[UR4][R118.64], R252 ;  /* 0x000000fc76007986 */ /* 0x0003e8000c101504 */
[----:B0-----:R-:W3:Y:S01]  /*3ad70*/  LDL.LU.64 R112, [R1+0x3a0] ;  /* 0x0003a00001707983 */ /* 0x001ee20000300a00 */
[----:B------:R-:W-:-:S03]  /*3ad80*/  PRMT R249, R251, 0x7632, R249 ;  /* 0x00007632fbf97816 */ /* 0x000fc600000000f9 */
[----:B-1----:R-:W3:Y:S04]  /*3ad90*/  LDL.LU.64 R118, [R1+0x398] ;  /* 0x0003980001767983 */ /* 0x002ee80000300a00 */
[----:B------:R0:W-:Y:S04]  /*3ada0*/  STG.E.U16 desc[UR4][R116.64], R250 ;  /* 0x000000fa74007986 */ /* 0x0001e8000c101504 */
[----:B------:R1:W-:Y:S04]  /*3adb0*/  STG.E.U16 desc[UR4][R122.64], R248 ;  /* 0x000000f87a007986 */ /* 0x0003e8000c101504 */
[----:B0-----:R-:W3:Y:S04]  /*3adc0*/  LDL.LU.64 R116, [R1+0x390] ;  /* 0x0003900001747983 */ /* 0x001ee80000300a00 */
[----:B-1----:R-:W3:Y:S01]  /*3add0*/  LDL.LU.64 R122, [R1+0x388] ;  /* 0x00038800017a7983 */ /* 0x002ee20000300a00 */
[----:B------:R-:W-:-:S03]  /*3ade0*/  PRMT R248, R240, 0x7632, R248 ;  /* 0x00007632f0f87816 */ /* 0x000fc600000000f8 */
[----:B--2---:R0:W-:Y:S04]  /*3adf0*/  STG.E.U16 desc[UR4][R120.64], R251 ;  /* 0x000000fb78007986 */ /* 0x0041e8000c101504 */
[----:B----4-:R1:W-:Y:S04]  /*3ae00*/  STG.E.U16 desc[UR4][R178.64], R249 ;  /* 0x000000f9b2007986 */ /* 0x0103e8000c101504 */
[----:B0-----:R-:W2:Y:S01]  /*3ae10*/  LDL.LU.64 R120, [R1+0x380] ;  /* 0x0003800001787983 */ /* 0x001ea20000300a00 */
[----:B------:R-:W0:Y:S03]  /*3ae20*/  LDC R251, c[0x0][0x278] ;  /* 0x00009e00fffb7b82 */ /* 0x000e260000000800 */
[----:B-1----:R-:W4:Y:S04]  /*3ae30*/  LDL.LU.64 R178, [R1+0x378] ;  /* 0x0003780001b27983 */ /* 0x002f280000300a00 */
[----:B-----5:R1:W-:Y:S04]  /*3ae40*/  STG.E.U16 desc[UR4][R114.64], R240 ;  /* 0x000000f072007986 */ /* 0x0203e8000c101504 */
[----:B------:R5:W-:Y:S04]  /*3ae50*/  STG.E.U16 desc[UR4][R182.64], R248 ;  /* 0x000000f8b6007986 */ /* 0x000be8000c101504 */
[----:B-1----:R-:W4:Y:S01]  /*3ae60*/  LDL.LU.64 R114, [R1+0x370] ;  /* 0x0003700001727983 */ /* 0x002f220000300a00 */
[----:B-----5:R-:W-:-:S03]  /*3ae70*/  PRMT R248, R241, 0x7632, R248 ;  /* 0x00007632f1f87816 */ /* 0x020fc600000000f8 */
[----:B------:R-:W5:Y:S01]  /*3ae80*/  LDL.LU.64 R182, [R1+0x368] ;  /* 0x0003680001b67983 */ /* 0x000f620000300a00 */
[----:B------:R-:W-:-:S03]  /*3ae90*/  PRMT R240, R242, 0x7632, R240 ;  /* 0x00007632f2f07816 */ /* 0x000fc600000000f0 */
[----:B------:R1:W-:Y:S04]  /*3aea0*/  STG.E.U16 desc[UR4][R186.64], R241 ;  /* 0x000000f1ba007986 */ /* 0x0003e8000c101504 */
[----:B------:R0:W-:Y:S04]  /*3aeb0*/  STG.E.U16 desc[UR4][R184.64], R248 ;  /* 0x000000f8b8007986 */ /* 0x0001e8000c101504 */
[----:B------:R0:W-:Y:S04]  /*3aec0*/  STG.E.U16 desc[UR4][R110.64], R242 ;  /* 0x000000f26e007986 */ /* 0x0001e8000c101504 */
[----:B-1----:R-:W5:Y:S04]  /*3aed0*/  LDL.LU.64 R186, [R1+0x360] ;  /* 0x0003600001ba7983 */ /* 0x002f680000300a00 */
[----:B0-----:R-:W5:Y:S04]  /*3aee0*/  LDL.LU.64 R184, [R1+0x358] ;  /* 0x0003580001b87983 */ /* 0x001f680000300a00 */
[----:B------:R-:W5:Y:S04]  /*3aef0*/  LDL.LU.64 R110, [R1+0x350] ;  /* 0x00035000016e7983 */ /* 0x000f680000300a00 */
[----:B---3--:R0:W-:Y:S04]  /*3af00*/  STG.E.U16 desc[UR4][R108.64], R240 ;  /* 0x000000f06c007986 */ /* 0x0081e8000c101504 */
[----:B------:R1:W-:Y:S04]  /*3af10*/  STG.E.U16 desc[UR4][R94.64], R243 ;  /* 0x000000f35e007986 */ /* 0x0003e8000c101504 */
[----:B0-----:R-:W3:Y:S04]  /*3af20*/  LDL.LU.64 R108, [R1+0x348] ;  /* 0x00034800016c7983 */ /* 0x001ee80000300a00 */
[----:B-1----:R-:W3:Y:S01]  /*3af30*/  LDL.LU.64 R94, [R1+0x340] ;  /* 0x00034000015e7983 */ /* 0x002ee20000300a00 */
[----:B------:R-:W-:-:S02]  /*3af40*/  PRMT R241, R243, 0x7632, R241 ;  /* 0x00007632f3f17816 */ /* 0x000fc400000000f1 */
[----:B------:R-:W-:-:S03]  /*3af50*/  PRMT R240, R236, 0x7632, R240 ;  /* 0x00007632ecf07816 */ /* 0x000fc600000000f0 */
[----:B------:R0:W-:Y:S04]  /*3af60*/  STG.E.U16 desc[UR4][R112.64], R241 ;  /* 0x000000f170007986 */ /* 0x0001e8000c101504 */
[----:B------:R1:W-:Y:S04]  /*3af70*/  STG.E.U16 desc[UR4][R118.64], R236 ;  /* 0x000000ec76007986 */ /* 0x0003e8000c101504 */
[----:B0-----:R-:W3:Y:S04]  /*3af80*/  LDL.LU.64 R112, [R1+0x338] ;  /* 0x0003380001707983 */ /* 0x001ee80000300a00 */
[----:B-1----:R-:W3:Y:S04]  /*3af90*/  LDL.LU.64 R118, [R1+0x330] ;  /* 0x0003300001767983 */ /* 0x002ee80000300a00 */
[----:B------:R0:W-:Y:S04]  /*3afa0*/  STG.E.U16 desc[UR4][R116.64], R240 ;  /* 0x000000f074007986 */ /* 0x0001e8000c101504 */
[----:B------:R1:W-:Y:S04]  /*3afb0*/  STG.E.U16 desc[UR4][R122.64], R237 ;  /* 0x000000ed7a007986 */ /* 0x0003e8000c101504 */
[----:B0-----:R-:W3:Y:S01]  /*3afc0*/  LDL.LU.64 R116, [R1+0x328] ;  /* 0x0003280001747983 */ /* 0x001ee20000300a00 */
[----:B------:R-:W-:-:S03]  /*3afd0*/  PRMT R240, R237, 0x7632, R240 ;  /* 0x00007632edf07816 */ /* 0x000fc600000000f0 */
[----:B-1----:R-:W3:Y:S01]  /*3afe0*/  LDL.LU.64 R122, [R1+0x320] ;  /* 0x00032000017a7983 */ /* 0x002ee20000300a00 */
[----:B------:R-:W-:Y:S02]  /*3aff0*/  PRMT R236, R238, 0x7632, R236 ;  /* 0x00007632eeec7816 */ /* 0x000fe400000000ec */
[----:B------:R-:W-:Y:S01]  /*3b000*/  PRMT R237, R239, 0x7632, R237 ;  /* 0x00007632efed7816 */ /* 0x000fe200000000ed */
[----:B--2---:R0:W-:Y:S04]  /*3b010*/  STG.E.U16 desc[UR4][R120.64], R240 ;  /* 0x000000f078007986 */ /* 0x0041e8000c101504 */
[----:B----4-:R1:W-:Y:S04]  /*3b020*/  STG.E.U16 desc[UR4][R178.64], R238 ;  /* 0x000000eeb2007986 */ /* 0x0103e8000c101504 */
[----:B0-----:R-:W2:Y:S04]  /*3b030*/  LDL.LU.64 R120, [R1+0x318] ;  /* 0x0003180001787983 */ /* 0x001ea80000300a00 */
[----:B-1----:R-:W4:Y:S04]  /*3b040*/  LDL.LU.64 R178, [R1+0x310] ;  /* 0x0003100001b27983 */ /* 0x002f280000300a00 */
[----:B------:R0:W-:Y:S04]  /*3b050*/  STG.E.U16 desc[UR4][R114.64], R236 ;  /* 0x000000ec72007986 */ /* 0x0001e8000c101504 */
[----:B-----5:R1:W-:Y:S01]  /*3b060*/  STG.E.U16 desc[UR4][R182.64], R239 ;  /* 0x000000efb6007986 */ /* 0x0203e2000c101504 */
[----:B0-----:R-:W-:-:S03]  /*3b070*/  PRMT R236, R232, 0x7632, R236 ;  /* 0x00007632e8ec7816 */ /* 0x001fc600000000ec */
[----:B------:R-:W5:Y:S04]  /*3b080*/  LDL.LU.64 R114, [R1+0x308] ;  /* 0x0003080001727983 */ /* 0x000f680000300a00 */
[----:B-1----:R-:W5:Y:S04]  /*3b090*/  LDL.LU.64 R182, [R1+0x300] ;  /* 0x0003000001b67983 */ /* 0x002f680000300a00 */
[----:B------:R0:W-:Y:S04]  /*3b0a0*/  STG.E.U16 desc[UR4][R186.64], R237 ;  /* 0x000000edba007986 */ /* 0x0001e8000c101504 */
[----:B------:R1:W-:Y:S04]  /*3b0b0*/  STG.E.U16 desc[UR4][R184.64], R232 ;  /* 0x000000e8b8007986 */ /* 0x0003e8000c101504 */
[----:B------:R1:W-:Y:S04]  /*3b0c0*/  STG.E.U16 desc[UR4][R110.64], R236 ;  /* 0x000000ec6e007986 */ /* 0x0003e8000c101504 */
[----:B0-----:R-:W5:Y:S04]  /*3b0d0*/  LDL.LU.64 R186, [R1+0x2f8] ;  /* 0x0002f80001ba7983 */ /* 0x001f680000300a00 */
[----:B-1----:R-:W5:Y:S01]  /*3b0e0*/  LDL.LU.64 R184, [R1+0x2f0] ;  /* 0x0002f00001b87983 */ /* 0x002f620000300a00 */
[----:B------:R-:W-:-:S03]  /*3b0f0*/  PRMT R236, R233, 0x7632, R236 ;  /* 0x00007632e9ec7816 */ /* 0x000fc600000000ec */
[----:B------:R-:W5:Y:S04]  /*3b100*/  LDL.LU.64 R110, [R1+0x2e8] ;  /* 0x0002e800016e7983 */ /* 0x000f680000300a00 */
[----:B---3--:R0:W-:Y:S04]  /*3b110*/  STG.E.U16 desc[UR4][R108.64], R233 ;  /* 0x000000e96c007986 */ /* 0x0081e8000c101504 */
[----:B------:R1:W-:Y:S04]  /*3b120*/  STG.E.U16 desc[UR4][R94.64], R236 ;  /* 0x000000ec5e007986 */ /* 0x0003e8000c101504 */
[----:B0-----:R-:W3:Y:S04]  /*3b130*/  LDL.LU.64 R108, [R1+0x2e0] ;  /* 0x0002e000016c7983 */ /* 0x001ee80000300a00 */
[----:B-1----:R-:W3:Y:S01]  /*3b140*/  LDL.LU.64 R94, [R1+0x2d8] ;  /* 0x0002d800015e7983 */ /* 0x002ee20000300a00 */
[----:B------:R-:W-:-:S03]  /*3b150*/  PRMT R232, R234, 0x7632, R232 ;  /* 0x00007632eae87816 */ /* 0x000fc600000000e8 */
[----:B------:R0:W-:Y:S01]  /*3b160*/  STG.E.U16 desc[UR4][R112.64], R234 ;  /* 0x000000ea70007986 */ /* 0x0001e2000c101504 */
[----:B------:R-:W-:-:S03]  /*3b170*/  PRMT R233, R235, 0x7632, R233 ;  /* 0x00007632ebe97816 */ /* 0x000fc600000000e9 */
[----:B------:R1:W-:Y:S04]  /*3b180*/  STG.E.U16 desc[UR4][R118.64], R232 ;  /* 0x000000e876007986 */ /* 0x0003e8000c101504 */
[----:B0-----:R-:W3:Y:S04]  /*3b190*/  LDL.LU.64 R112, [R1+0x2d0] ;  /* 0x0002d00001707983 */ /* 0x001ee80000300a00 */
[----:B-1----:R-:W3:Y:S01]  /*3b1a0*/  LDL.LU.64 R118, [R1+0x2c8] ;  /* 0x0002c80001767983 */ /* 0x002ee20000300a00 */
[----:B------:R-:W-:-:S03]  /*3b1b0*/  PRMT R232, R228, 0x7632, R232 ;  /* 0x00007632e4e87816 */ /* 0x000fc600000000e8 */
[----:B------:R0:W-:Y:S04]  /*3b1c0*/  STG.E.U16 desc[UR4][R116.64], R235 ;  /* 0x000000eb74007986 */ /* 0x0001e8000c101504 */
[----:B------:R1:W-:Y:S04]  /*3b1d0*/  STG.E.U16 desc[UR4][R122.64], R233 ;  /* 0x000000e97a007986 */ /* 0x0003e8000c101504 */
[----:B0-----:R-:W3:Y:S04]  /*3b1e0*/  LDL.LU.64 R116, [R1+0x2c0] ;  /* 0x0002c00001747983 */ /* 0x001ee80000300a00 */
[----:B-1----:R-:W3:Y:S04]  /*3b1f0*/  LDL.LU.64 R122, [R1+0x2b8] ;  /* 0x0002b800017a7983 */ /* 0x002ee80000300a00 */
[----:B--2---:R0:W-:Y:S04]  /*3b200*/  STG.E.U16 desc[UR4][R120.64], R228 ;  /* 0x000000e478007986 */ /* 0x0041e8000c101504 */
[----:B----4-:R1:W-:Y:S04]  /*3b210*/  STG.E.U16 desc[UR4][R178.64], R232 ;  /* 0x000000e8b2007986 */ /* 0x0103e8000c101504 */
[----:B0-----:R-:W2:Y:S04]  /*3b220*/  LDL.LU.64 R120, [R1+0x2b0] ;  /* 0x0002b00001787983 */ /* 0x001ea80000300a00 */
[----:B-1----:R-:W4:Y:S01]  /*3b230*/  LDL.LU.64 R178, [R1+0x2a8] ;  /* 0x0002a80001b27983 */ /* 0x002f220000300a00 */
[----:B------:R-:W-:-:S02]  /*3b240*/  PRMT R232, R229, 0x7632, R232 ;  /* 0x00007632e5e87816 */ /* 0x000fc400000000e8 */
[----:B------:R-:W-:Y:S01]  /*3b250*/  PRMT R228, R230, 0x7632, R228 ;  /* 0x00007632e6e47816 */ /* 0x000fe200000000e4 */
[----:B-----5:R0:W-:Y:S04]  /*3b260*/  STG.E.U16 desc[UR4][R114.64], R229 ;  /* 0x000000e572007986 */ /* 0x0201e8000c101504 */
[----:B------:R1:W-:Y:S04]  /*3b270*/  STG.E.U16 desc[UR4][R182.64], R232 ;  /* 0x000000e8b6007986 */ /* 0x0003e8000c101504 */
[----:B0-----:R-:W5:Y:S01]  /*3b280*/  LDL.LU.64 R114, [R1+0x2a0] ;  /* 0x0002a00001727983 */ /* 0x001f620000300a00 */
[----:B------:R-:W-:-:S03]  /*3b290*/  PRMT R229, R231, 0x7632, R229 ;  /* 0x00007632e7e57816 */ /* 0x000fc600000000e5 */
[----:B-1----:R-:W5:Y:S04]  /*3b2a0*/  LDL.LU.64 R182, [R1+0x298] ;  /* 0x0002980001b67983 */ /* 0x002f680000300a00 */
[----:B------:R0:W-:Y:S04]  /*3b2b0*/  STG.E.U16 desc[UR4][R186.64], R230 ;  /* 0x000000e6ba007986 */ /* 0x0001e8000c101504 */
[----:B------:R1:W-:Y:S04]  /*3b2c0*/  STG.E.U16 desc[UR4][R184.64], R228 ;  /* 0x000000e4b8007986 */ /* 0x0003e8000c101504 */
[----:B0-----:R-:W5:Y:S01]  /*3b2d0*/  LDL.LU.64 R186, [R1+0x290] ;  /* 0x0002900001ba7983 */ /* 0x001f620000300a00 */
[----:B------:R-:W0:Y:S03]  /*3b2e0*/  LDC R230, c[0x0][0x278] ;  /* 0x00009e00ffe67b82 */ /* 0x000e260000000800 */
[----:B-1----:R-:W5:Y:S04]  /*3b2f0*/  LDL.LU.64 R184, [R1+0x288] ;  /* 0x0002880001b87983 */ /* 0x002f680000300a00 */
[----:B------:R1:W-:Y:S04]  /*3b300*/  STG.E.U16 desc[UR4][R110.64], R231 ;  /* 0x000000e76e007986 */ /* 0x0003e8000c101504 */
[----:B---3--:R3:W-:Y:S04]  /*3b310*/  STG.E.U16 desc[UR4][R108.64], R229 ;  /* 0x000000e56c007986 */ /* 0x0087e8000c101504 */
[----:B------:R0:W-:Y:S04]  /*3b320*/  STG.E.U16 desc[UR4][R94.64], R224 ;  /* 0x000000e05e007986 */ /* 0x0001e8000c101504 */
[----:B-1----:R-:W5:Y:S04]  /*3b330*/  LDL.LU.64 R110, [R1+0x280] ;  /* 0x00028000016e7983 */ /* 0x002f680000300a00 */
[----:B---3--:R-:W3:Y:S01]  /*3b340*/  LDL.LU.64 R108, [R1+0x278] ;  /* 0x00027800016c7983 */ /* 0x008ee20000300a00 */
[----:B------:R-:W-:Y:S01]  /*3b350*/  PRMT R228, R224, 0x7632, R228 ;  /* 0x00007632e0e47816 */ /* 0x000fe200000000e4 */
[----:B------:R-:W1:Y:S02]  /*3b360*/  LDC R229, c[0x0][0x278] ;  /* 0x00009e00ffe57b82 */ /* 0x000e640000000800 */
[----:B0-----:R-:W3:Y:S04]  /*3b370*/  LDL.LU.64 R94, [R1+0x270] ;  /* 0x00027000015e7983 */ /* 0x001ee80000300a00 */
[----:B------:R0:W-:Y:S01]  /*3b380*/  STG.E.U16 desc[UR4][R112.64], R228 ;  /* 0x000000e470007986 */ /* 0x0001e2000c101504 */
[----:B------:R-:W-:-:S03]  /*3b390*/  PRMT R224, R226, 0x7632, R224 ;  /* 0x00007632e2e07816 */ /* 0x000fc600000000e0 */
[----:B------:R0:W-:Y:S02]  /*3b3a0*/  STG.E.U16 desc[UR4][R118.64], R225 ;  /* 0x000000e176007986 */ /* 0x0001e4000c101504 */
[----:B0-----:R-:W-:Y:S02]  /*3b3b0*/  PRMT R228, R225, 0x7632, R228 ;  /* 0x00007632e1e47816 */ /* 0x001fe400000000e4 */
[----:B------:R-:W3:Y:S04]  /*3b3c0*/  LDL.LU.64 R112, [R1+0x268] ;  /* 0x0002680001707983 */ /* 0x000ee80000300a00 */
[----:B------:R-:W3:Y:S04]  /*3b3d0*/  LDL.LU.64 R100, [R1+0x260] ;  /* 0x0002600001647983 */ /* 0x000ee80000300a00 */
[----:B------:R0:W-:Y:S04]  /*3b3e0*/  STG.E.U16 desc[UR4][R116.64], R228 ;  /* 0x000000e474007986 */ /* 0x0001e8000c101504 */
[----:B------:R-:W3:Y:S04]  /*3b3f0*/  LDL.LU.64 R118, [R1+0x258] ;  /* 0x0002580001767983 */ /* 0x000ee80000300a00 */
[----:B------:R1:W-:Y:S04]  /*3b400*/  STG.E.U16 desc[UR4][R122.64], R226 ;  /* 0x000000e27a007986 */ /* 0x0003e8000c101504 */
[----:B0-----:R-:W3:Y:S01]  /*3b410*/  LDL.LU.64 R116, [R1+0x250] ;  /* 0x0002500001747983 */ /* 0x001ee20000300a00 */
[----:B------:R-:W-:Y:S01]  /*3b420*/  PRMT R225, R227, 0x7632, R225 ;  /* 0x00007632e3e17816 */ /* 0x000fe200000000e1 */
[----:B------:R-:W0:Y:S02]  /*3b430*/  LDC R228, c[0x0][0x278] ;  /* 0x00009e00ffe47b82 */ /* 0x000e240000000800 */
[----:B-1----:R-:W3:Y:S06]  /*3b440*/  LDL.LU.64 R122, [R1+0x248] ;  /* 0x00024800017a7983 */ /* 0x002eec0000300a00 */
[----:B------:R-:W1:Y:S01]  /*3b450*/  LDC R226, c[0x0][0x278] ;  /* 0x00009e00ffe27b82 */ /* 0x000e620000000800 */
[----:B--2---:R2:W-:Y:S04]  /*3b460*/  STG.E.U16 desc[UR4][R120.64], R224 ;  /* 0x000000e078007986 */ /* 0x0045e8000c101504 */
[----:B----4-:R4:W-:Y:S04]  /*3b470*/  STG.E.U16 desc[UR4][R178.64], R227 ;  /* 0x000000e3b2007986 */ /* 0x0109e8000c101504 */
[----:B--2---:R-:W2:Y:S04]  /*3b480*/  LDL.LU.64 R120, [R1+0x240] ;  /* 0x0002400001787983 */ /* 0x004ea80000300a00 */
[----:B----4-:R-:W4:Y:S01]  /*3b490*/  LDL.LU.64 R178, [R1+0x238] ;  /* 0x0002380001b27983 */ /* 0x010f220000300a00 */
[----:B------:R-:W-:Y:S01]  /*3b4a0*/  PRMT R224, R220, 0x7632, R224 ;  /* 0x00007632dce07816 */ /* 0x000fe200000000e0 */
[----:B------:R-:W0:Y:S02]  /*3b4b0*/  LDC R227, c[0x0][0x278] ;  /* 0x00009e00ffe37b82 */ /* 0x000e240000000800 */
[----:B-----5:R5:W-:Y:S04]  /*3b4c0*/  STG.E.U16 desc[UR4][R114.64], R225 ;  /* 0x000000e172007986 */ /* 0x020be8000c101504 */
[----:B------:R1:W-:Y:S01]  /*3b4d0*/  STG.E.U16 desc[UR4][R182.64], R220 ;  /* 0x000000dcb6007986 */ /* 0x0003e2000c101504 */
[----:B------:R-:W0:Y:S01]  /*3b4e0*/  S2R R250, SR_CTAID.Y ;  /* 0x0000000000fa7919 */ /* 0x000e220000002600 */
[----:B-----5:R-:W5:Y:S02]  /*3b4f0*/  LDC R225, c[0x0][0x278] ;  /* 0x00009e00ffe17b82 */ /* 0x020f640000000800 */
[----:B-1----:R-:W5:Y:S01]  /*3b500*/  LDL.LU.64 R182, [R1+0x230] ;  /* 0x0002300001b67983 */ /* 0x002f620000300a00 */
[----:B------:R-:W-:-:S03]  /*3b510*/  PRMT R220, R222, 0x7632, R220 ;  /* 0x00007632dedc7816 */ /* 0x000fc600000000dc */
[----:B------:R1:W-:Y:S04]  /*3b520*/  STG.E.U16 desc[UR4][R186.64], R224 ;  /* 0x000000e0ba007986 */ /* 0x0003e8000c101504 */
[----:B------:R-:W5:Y:S04]  /*3b530*/  LDL.LU.64 R114, [R1+0x228] ;  /* 0x0002280001727983 */ /* 0x000f680000300a00 */
[----:B------:R0:W-:Y:S01]  /*3b540*/  STG.E.U16 desc[UR4][R184.64], R221 ;  /* 0x000000ddb8007986 */ /* 0x0001e2000c101504 */
[----:B-1----:R-:W-:-:S03]  /*3b550*/  PRMT R224, R221, 0x7632, R224 ;  /* 0x00007632dde07816 */ /* 0x002fc600000000e0 */
[----:B------:R-:W5:Y:S04]  /*3b560*/  LDL.LU.64 R186, [R1+0x220] ;  /* 0x0002200001ba7983 */ /* 0x000f680000300a00 */
[----:B0-----:R-:W5:Y:S04]  /*3b570*/  LDL.LU.64 R184, [R1+0x218] ;  /* 0x0002180001b87983 */ /* 0x001f680000300a00 */
[----:B------:R0:W-:Y:S04]  /*3b580*/  STG.E.U16 desc[UR4][R110.64], R224 ;  /* 0x000000e06e007986 */ /* 0x0001e8000c101504 */
[----:B---3--:R-:W-:Y:S04]  /*3b590*/  STG.E.U16 desc[UR4][R108.64], R222 ;  /* 0x000000de6c007986 */ /* 0x008fe8000c101504 */
[----:B------:R1:W-:Y:S04]  /*3b5a0*/  STG.E.U16 desc[UR4][R94.64], R220 ;  /* 0x000000dc5e007986 */ /* 0x0003e8000c101504 */
[----:B0-----:R-:W3:Y:S01]  /*3b5b0*/  LDL.LU.64 R110, [R1+0x210] ;  /* 0x00021000016e7983 */ /* 0x001ee20000300a00 */
[----:B------:R-:W-:Y:S01]  /*3b5c0*/  PRMT R221, R223, 0x7632, R221 ;  /* 0x00007632dfdd7816 */ /* 0x000fe200000000dd */
[----:B------:R-:W0:Y:S02]  /*3b5d0*/  LDC R224, c[0x0][0x278] ;  /* 0x00009e00ffe07b82 */ /* 0x000e240000000800 */
[----:B-1----:R-:W3:Y:S01]  /*3b5e0*/  LDL.LU.64 R94, [R1+0x208] ;  /* 0x00020800015e7983 */ /* 0x002ee20000300a00 */
[----:B------:R-:W-:-:S05]  /*3b5f0*/  PRMT R220, R216, 0x7632, R220 ;  /* 0x00007632d8dc7816 */ /* 0x000fca00000000dc */
[----:B------:R-:W1:Y:S01]  /*3b600*/  LDC R222, c[0x0][0x278] ;  /* 0x00009e00ffde7b82 */ /* 0x000e620000000800 */
[----:B------:R0:W-:Y:S04]  /*3b610*/  STG.E.U16 desc[UR4][R112.64], R223 ;  /* 0x000000df70007986 */ /* 0x0001e8000c101504 */
[----:B------:R-:W3:Y:S04]  /*3b620*/  LDL.LU.64 R108, [R1+0x200] ;  /* 0x00020000016c7983 */ /* 0x000ee80000300a00 */
[----:B------:R0:W-:Y:S04]  /*3b630*/  STG.E.U16 desc[UR4][R100.64], R221 ;  /* 0x000000dd64007986 */ /* 0x0001e8000c101504 */
[----:B0-----:R-:W3:Y:S01]  /*3b640*/  LDL.LU.64 R112, [R1+0x1f8] ;  /* 0x0001f80001707983 */ /* 0x001ee20000300a00 */
[----:B------:R-:W0:Y:S03]  /*3b650*/  LDC R223, c[0x0][0x278] ;  /* 0x00009e00ffdf7b82 */ /* 0x000e260000000800 */
[----:B------:R1:W-:Y:S04]  /*3b660*/  STG.E.U16 desc[UR4][R118.64], R216 ;  /* 0x000000d876007986 */ /* 0x0003e8000c101504 */
[----:B------:R1:W-:Y:S01]  /*3b670*/  STG.E.U16 desc[UR4][R116.64], R220 ;  /* 0x000000dc74007986 */ /* 0x0003e2000c101504 */
[----:B------:R-:W0:Y:S03]  /*3b680*/  LDC R221, c[0x0][0x278] ;  /* 0x00009e00ffdd7b82 */ /* 0x000e260000000800 */
[----:B-1----:R-:W3:Y:S01]  /*3b690*/  LDL.LU.64 R118, [R1+0x1f0] ;  /* 0x0001f00001767983 */ /* 0x002ee20000300a00 */
[----:B------:R-:W-:-:S03]  /*3b6a0*/  PRMT R220, R217, 0x7632, R220 ;  /* 0x00007632d9dc7816 */ /* 0x000fc600000000dc */
[----:B------:R-:W3:Y:S04]  /*3b6b0*/  LDL.LU.64 R116, [R1+0x1e8] ;  /* 0x0001e80001747983 */ /* 0x000ee80000300a00 */
[----:B------:R1:W-:Y:S04]  /*3b6c0*/  STG.E.U16 desc[UR4][R122.64], R217 ;  /* 0x000000d97a007986 */ /* 0x0003e8000c101504 */
[----:B-1----:R-:W3:Y:S01]  /*3b6d0*/  LDL.LU.64 R122, [R1+0x1e0] ;  /* 0x0001e000017a7983 */ /* 0x002ee20000300a00 */
[----:B------:R-:W-:Y:S02]  /*3b6e0*/  PRMT R216, R218, 0x7632, R216 ;  /* 0x00007632dad87816 */ /* 0x000fe400000000d8 */
[----:B------:R-:W-:Y:S01]  /*3b6f0*/  PRMT R217, R219, 0x7632, R217 ;  /* 0x00007632dbd97816 */ /* 0x000fe200000000d9 */
[----:B--2---:R1:W-:Y:S04]  /*3b700*/  STG.E.U16 desc[UR4][R120.64], R220 ;  /* 0x000000dc78007986 */ /* 0x0043e8000c101504 */
[----:B----4-:R2:W-:Y:S04]  /*3b710*/  STG.E.U16 desc[UR4][R178.64], R218 ;  /* 0x000000dab2007986 */ /* 0x0105e8000c101504 */
[----:B-1----:R-:W4:Y:S01]  /*3b720*/  LDL.LU.64 R120, [R1+0x1d8] ;  /* 0x0001d80001787983 */ /* 0x002f220000300a00 */
[----:B------:R-:W1:Y:S03]  /*3b730*/  LDC R220, c[0x0][0x278] ;  /* 0x00009e00ffdc7b82 */ /* 0x000e660000000800 */
[----:B--2---:R-:W2:Y:S05]  /*3b740*/  LDL.LU.64 R178, [R1+0x1d0] ;  /* 0x0001d00001b27983 */ /* 0x004eaa0000300a00 */
[----:B------:R-:W1:Y:S01]  /*3b750*/  LDC R218, c[0x0][0x278] ;  /* 0x00009e00ffda7b82 */ /* 0x000e620000000800 */
[----:B-----5:R5:W-:Y:S04]  /*3b760*/  STG.E.U16 desc[UR4][R182.64], R216 ;  /* 0x000000d8b6007986 */ /* 0x020be8000c101504 */
[----:B------:R0:W-:Y:S04]  /*3b770*/  STG.E.U16 desc[UR4][R114.64], R219 ;  /* 0x000000db72007986 */ /* 0x0001e8000c101504 */
[----:B-----5:R-:W5:Y:S01]  /*3b780*/  LDL.LU.64 R182, [R1+0x1c8] ;  /* 0x0001c80001b67983 */ /* 0x020f620000300a00 */
[----:B------:R-:W-:-:S03]  /*3b790*/  PRMT R216, R212, 0x7632, R216 ;  /* 0x00007632d4d87816 */ /* 0x000fc600000000d8 */
[----:B------:R0:W-:Y:S02]  /*3b7a0*/  STG.E.U16 desc[UR4][R186.64], R217 ;  /* 0x000000d9ba007986 */ /* 0x0001e4000c101504 */
[----:B0-----:R-:W0:Y:S02]  /*3b7b0*/  LDC R219, c[0x0][0x278] ;  /* 0x00009e00ffdb7b82 */ /* 0x001e240000000800 */
[----:B------:R1:W-:Y:S04]  /*3b7c0*/  STG.E.U16 desc[UR4][R184.64], R212 ;  /* 0x000000d4b8007986 */ /* 0x0003e8000c101504 */
[----:B------:R-:W5:Y:S02]  /*3b7d0*/  LDL.LU.64 R186, [R1+0x1c0] ;  /* 0x0001c00001ba7983 */ /* 0x000f640000300a00 */
[----:B------:R-:W0:Y:S02]  /*3b7e0*/  LDC R217, c[0x0][0x278] ;  /* 0x00009e00ffd97b82 */ /* 0x000e240000000800 */
[----:B------:R-:W5:Y:S04]  /*3b7f0*/  LDL.LU.64 R114, [R1+0x1b8] ;  /* 0x0001b80001727983 */ /* 0x000f680000300a00 */
[----:B-1----:R-:W5:Y:S04]  /*3b800*/  LDL.LU.64 R184, [R1+0x1b0] ;  /* 0x0001b00001b87983 */ /* 0x002f680000300a00 */
[----:B---3--:R-:W-:Y:S04]  /*3b810*/  STG.E.U16 desc[UR4][R110.64], R216 ;  /* 0x000000d86e007986 */ /* 0x008fe8000c101504 */
[----:B------:R1:W-:Y:S04]  /*3b820*/  STG.E.U16 desc[UR4][R94.64], R213 ;  /* 0x000000d55e007986 */ /* 0x0003e8000c101504 */
[----:B-1----:R-:W3:Y:S01]  /*3b830*/  LDL.LU.64 R94, [R1+0x1a8] ;  /* 0x0001a800015e7983 */ /* 0x002ee20000300a00 */
[----:B------:R-:W-:-:S02]  /*3b840*/  PRMT R216, R213, 0x7632, R216 ;  /* 0x00007632d5d87816 */ /* 0x000fc400000000d8 */
[----:B------:R-:W-:Y:S01]  /*3b850*/  PRMT R212, R214, 0x7632, R212 ;  /* 0x00007632d6d47816 */ /* 0x000fe200000000d4 */
[----:B------:R-:W3:Y:S01]  /*3b860*/  LDL.LU.64 R102, [R1+0x1a0] ;  /* 0x0001a00001667983 */ /* 0x000ee20000300a00 */
[----:B------:R-:W-:-:S03]  /*3b870*/  PRMT R213, R215, 0x7632, R213 ;  /* 0x00007632d7d57816 */ /* 0x000fc600000000d5 */
[----:B------:R1:W-:Y:S04]  /*3b880*/  STG.E.U16 desc[UR4][R108.64], R216 ;  /* 0x000000d86c007986 */ /* 0x0003e8000c101504 */
[----:B------:R0:W-:Y:S04]  /*3b890*/  STG.E.U16 desc[UR4][R112.64], R214 ;  /* 0x000000d670007986 */ /* 0x0001e8000c101504 */
[----:B------:R-:W3:Y:S04]  /*3b8a0*/  LDL.LU.64 R100, [R1+0x198] ;  /* 0x0001980001647983 */ /* 0x000ee80000300a00 */
[----:B------:R0:W-:Y:S01]  /*3b8b0*/  STG.E.U16 desc[UR4][R118.64], R212 ;  /* 0x000000d476007986 */ /* 0x0001e2000c101504 */
[----:B-1----:R-:W1:Y:S03]  /*3b8c0*/  LDC R216, c[0x0][0x278] ;  /* 0x00009e00ffd87b82 */ /* 0x002e660000000800 */
[----:B0-----:R-:W3:Y:S04]  /*3b8d0*/  LDL.LU.64 R112, [R1+0x190] ;  /* 0x0001900001707983 */ /* 0x001ee80000300a00 */
[----:B------:R0:W-:Y:S01]  /*3b8e0*/  STG.E.U16 desc[UR4][R116.64], R215 ;  /* 0x000000d774007986 */ /* 0x0001e2000c101504 */
[----:B------:R-:W1:Y:S03]  /*3b8f0*/  LDC R214, c[0x0][0x278] ;  /* 0x00009e00ffd67b82 */ /* 0x000e660000000800 */
[----:B------:R-:W3:Y:S01]  /*3b900*/  LDL.LU.64 R118, [R1+0x188] ;  /* 0x0001880001767983 */ /* 0x000ee20000300a00 */
[----:B------:R-:W-:-:S03]  /*3b910*/  PRMT R212, R208, 0x7632, R212 ;  /* 0x00007632d0d47816 */ /* 0x000fc600000000d4 */
[----:B0-----:R-:W3:Y:S01]  /*3b920*/  LDL.LU.64 R116, [R1+0x180] ;  /* 0x0001800001747983 */ /* 0x001ee20000300a00 */
[----:B------:R-:W0:Y:S03]  /*3b930*/  LDC R215, c[0x0][0x278] ;  /* 0x00009e00ffd77b82 */ /* 0x000e260000000800 */
[----:B------:R1:W-:Y:S04]  /*3b940*/  STG.E.U16 desc[UR4][R122.64], R213 ;  /* 0x000000d57a007986 */ /* 0x0003e8000c101504 */
[----:B------:R-:W3:Y:S04]  /*3b950*/  LDL.LU.64 R110, [R1+0x178] ;  /* 0x00017800016e7983 */ /* 0x000ee80000300a00 */
[----:B-1----:R-:W3:Y:S01]  /*3b960*/  LDL.LU.64 R122, [R1+0x170] ;  /* 0x00017000017a7983 */ /* 0x002ee20000300a00 */
[----:B------:R-:W1:Y:S03]  /*3b970*/  LDC R213, c[0x0][0x278] ;  /* 0x00009e00ffd57b82 */ /* 0x000e660000000800 */
[----:B----4-:R-:W-:Y:S04]  /*3b980*/  STG.E.U16 desc[UR4][R120.64], R208 ;  /* 0x000000d078007986 */ /* 0x010fe8000c101504 */
[----:B--2---:R2:W-:Y:S04]  /*3b990*/  STG.E.U16 desc[UR4][R178.64], R212 ;  /* 0x000000d4b2007986 */ /* 0x0045e8000c101504 */
[----:B--2---:R-:W2:Y:S01]  /*3b9a0*/  LDL.LU.64 R178, [R1+0x168] ;  /* 0x0001680001b27983 */ /* 0x004ea20000300a00 */
[----:B------:R-:W-:-:S03]  /*3b9b0*/  PRMT R212, R209, 0x7632, R212 ;  /* 0x00007632d1d47816 */ /* 0x000fc600000000d4 */
[----:B------:R-:W4:Y:S01]  /*3b9c0*/  LDL.LU.64 R120, [R1+0x160] ;  /* 0x0001600001787983 */ /* 0x000f220000300a00 */
[----:B------:R-:W-:-:S03]  /*3b9d0*/  PRMT R208, R210, 0x7632, R208 ;  /* 0x00007632d2d07816 */ /* 0x000fc600000000d0 */
[----:B-----5:R5:W-:Y:S04]  /*3b9e0*/  STG.E.U16 desc[UR4][R182.64], R209 ;  /* 0x000000d1b6007986 */ /* 0x020be8000c101504 */
[----:B-----5:R-:W5:Y:S04]  /*3b9f0*/  LDL.LU.64 R182, [R1+0x158] ;  /* 0x0001580001b67983 */ /* 0x020f680000300a00 */
[----:B------:R0:W-:Y:S04]  /*3ba00*/  STG.E.U16 desc[UR4][R186.64], R212 ;  /* 0x000000d4ba007986 */ /* 0x0001e8000c101504 */
[----:B------:R1:W-:Y:S04]  /*3ba10*/  STG.E.U16 desc[UR4][R114.64], R210 ;  /* 0x000000d272007986 */ /* 0x0003e8000c101504 */
[----:B0-----:R-:W5:Y:S01]  /*3ba20*/  LDL.LU.64 R186, [R1+0x150] ;  /* 0x0001500001ba7983 */ /* 0x001f620000300a00 */
[----:B------:R-:W-:Y:S01]  /*3ba30*/  PRMT R209, R211, 0x7632, R209 ;  /* 0x00007632d3d17816 */ /* 0x000fe200000000d1 */
[----:B------:R-:W0:Y:S02]  /*3ba40*/  LDC R212, c[0x0][0x278] ;  /* 0x00009e00ffd47b82 */ /* 0x000e240000000800 */
[----:B------:R1:W-:Y:S04]  /*3ba50*/  STG.E.U16 desc[UR4][R184.64], R208 ;  /* 0x000000d0b8007986 */ /* 0x0003e8000c101504 */
[----:B------:R-:W5:Y:S02]  /*3ba60*/  LDL.LU.64 R108, [R1+0x148] ;  /* 0x00014800016c7983 */ /* 0x000f640000300a00 */
[----:B-1----:R-:W1:Y:S02]  /*3ba70*/  LDC R210, c[0x0][0x278] ;  /* 0x00009e00ffd27b82 */ /* 0x002e640000000800 */
[----:B------:R-:W5:Y:S04]  /*3ba80*/  LDL.LU.64 R184, [R1+0x140] ;  /* 0x0001400001b87983 */ /* 0x000f680000300a00 */
[----:B---3--:R3:W-:Y:S04]  /*3ba90*/  STG.E.U16 desc[UR4][R94.64], R211 ;  /* 0x000000d35e007986 */ /* 0x0087e8000c101504 */
[----:B---3--:R-:W3:Y:S01]  /*3baa0*/  LDL.LU.64 R94, [R1+0x138] ;  /* 0x00013800015e7983 */ /* 0x008ee20000300a00 */
[----:B------:R-:W-:Y:S01]  /*3bab0*/  PRMT R208, R204, 0x7632, R208 ;  /* 0x00007632ccd07816 */ /* 0x000fe200000000d0 */
[----:B------:R-:W1:Y:S02]  /*3bac0*/  LDC R211, c[0x0][0x278] ;  /* 0x00009e00ffd37b82 */ /* 0x000e640000000800 */
[----:B------:R0:W-:Y:S04]  /*3bad0*/  STG.E.U16 desc[UR4][R102.64], R209 ;  /* 0x000000d166007986 */ /* 0x0001e8000c101504 */
[----:B------:R0:W-:Y:S04]  /*3bae0*/  STG.E.U16 desc[UR4][R100.64], R204 ;  /* 0x000000cc64007986 */ /* 0x0001e8000c101504 */
[----:B------:R0:W-:Y:S04]  /*3baf0*/  STG.E.U16 desc[UR4][R112.64], R208 ;  /* 0x000000d070007986 */ /* 0x0001e8000c101504 */
[----:B------:R-:W3:Y:S01]  /*3bb00*/  LDL.LU.64 R114, [R1+0x130] ;  /* 0x0001300001727983 */ /* 0x000ee20000300a00 */
[----:B0-----:R-:W0:Y:S03]  /*3bb10*/  LDC R209, c[0x0][0x278] ;  /* 0x00009e00ffd17b82 */ /* 0x001e260000000800 */
[----:B------:R1:W-:Y:S01]  /*3bb20*/  STG.E.U16 desc[UR4][R118.64], R205 ;  /* 0x000000cd76007986 */ /* 0x0003e2000c101504 */
[----:B------:R-:W-:-:S02]  /*3bb30*/  PRMT R204, R206, 0x7632, R204 ;  /* 0x00007632cecc7816 */ /* 0x000fc400000000cc */
[----:B------:R-:W-:Y:S01]  /*3bb40*/  PRMT R208, R205, 0x7632, R208 ;  /* 0x00007632cdd07816 */ /* 0x000fe200000000d0 */
[----:B------:R-:W3:Y:S04]  /*3bb50*/  LDL.LU.64 R112, [R1+0x128] ;  /* 0x0001280001707983 */ /* 0x000ee80000300a00 */
[----:B------:R1:W-:Y:S04]  /*3bb60*/  STG.E.U16 desc[UR4][R116.64], R208 ;  /* 0x000000d074007986 */ /* 0x0003e8000c101504 */
[----:B-1----:R-:W3:Y:S04]  /*3bb70*/  LDL.LU.64 R118, [R1+0x120] ;  /* 0x0001200001767983 */ /* 0x002ee80000300a00 */
[----:B------:R1:W-:Y:S04]  /*3bb80*/  STG.E.U16 desc[UR4][R110.64], R206 ;  /* 0x000000ce6e007986 */ /* 0x0003e8000c101504 */
[----:B------:R-:W3:Y:S01]  /*3bb90*/  LDL.LU.64 R116, [R1+0x118] ;  /* 0x0001180001747983 */ /* 0x000ee20000300a00 */
[----:B------:R-:W-:Y:S01]  /*3bba0*/  PRMT R205, R207, 0x7632, R205 ;  /* 0x00007632cfcd7816 */ /* 0x000fe200000000cd */
[----:B------:R-:W0:Y:S02]  /*3bbb0*/  LDC R208, c[0x0][0x278] ;  /* 0x00009e00ffd07b82 */ /* 0x000e240000000800 */
[----:B------:R1:W-:Y:S06]  /*3bbc0*/  STG.E.U16 desc[UR4][R122.64], R204 ;  /* 0x000000cc7a007986 */ /* 0x0003ec000c101504 */
[----:B-1----:R-:W1:Y:S01]  /*3bbd0*/  LDC R206, c[0x0][0x278] ;  /* 0x00009e00ffce7b82 */ /* 0x002e620000000800 */
[----:B------:R-:W3:Y:S01]  /*3bbe0*/  LDL.LU.64 R122, [R1+0x110] ;  /* 0x00011000017a7983 */ /* 0x000ee20000300a00 */
[----:B------:R-:W-:-:S03]  /*3bbf0*/  PRMT R204, R200, 0x7632, R204 ;  /* 0x00007632c8cc7816 */ /* 0x000fc600000000cc */
[----:B--2---:R2:W-:Y:S04]  /*3bc00*/  STG.E.U16 desc[UR4][R178.64], R207 ;  /* 0x000000cfb2007986 */ /* 0x0045e8000c101504 */
[----:B--2---:R-:W2:Y:S01]  /*3bc10*/  LDL.LU.64 R178, [R1+0x108] ;  /* 0x0001080001b27983 */ /* 0x004ea20000300a00 */
[----:B------:R-:W1:Y:S03]  /*3bc20*/  LDC R207, c[0x0][0x278] ;  /* 0x00009e00ffcf7b82 */ /* 0x000e660000000800 */
[----:B----4-:R4:W-:Y:S04]  /*3bc30*/  STG.E.U16 desc[UR4][R120.64], R205 ;  /* 0x000000cd78007986 */ /* 0x0109e8000c101504 */
[----:B-----5:R5:W-:Y:S04]  /*3bc40*/  STG.E.U16 desc[UR4][R182.64], R200 ;  /* 0x000000c8b6007986 */ /* 0x020be8000c101504 */
[----:B----4-:R-:W4:Y:S01]  /*3bc50*/  LDL.LU.64 R120, [R1+0x100] ;  /* 0x0001000001787983 */ /* 0x010f220000300a00 */
[----:B------:R-:W1:Y:S03]  /*3bc60*/  LDC R205, c[0x0][0x278] ;  /* 0x00009e00ffcd7b82 */ /* 0x000e660000000800 */
[----:B-----5:R-:W5:Y:S04]  /*3bc70*/  LDL.LU.64 R182, [R1+0xf8] ;  /* 0x0000f80001b67983 */ /* 0x020f680000300a00 */
[----:B------:R0:W-:Y:S04]  /*3bc80*/  STG.E.U16 desc[UR4][R186.64], R204 ;  /* 0x000000ccba007986 */ /* 0x0001e8000c101504 */
[----:B------:R-:W-:Y:S01]  /*3bc90*/  STG.E.U16 desc[UR4][R108.64], R201 ;  /* 0x000000c96c007986 */ /* 0x000fe2000c101504 */
[----:B0-----:R-:W-:-:S03]  /*3bca0*/  PRMT R204, R201, 0x7632, R204 ;  /* 0x00007632c9cc7816 */ /* 0x001fc600000000cc */
[----:B------:R-:W5:Y:S04]  /*3bcb0*/  LDL.LU.64 R186, [R1+0xf0] ;  /* 0x0000f00001ba7983 */ /* 0x000f680000300a00 */
[----:B------:R0:W-:Y:S04]  /*3bcc0*/  STG.E.U16 desc[UR4][R184.64], R204 ;  /* 0x000000ccb8007986 */ /* 0x0001e8000c101504 */
[----:B0-----:R-:W5:Y:S01]  /*3bcd0*/  LDL.LU.64 R184, [R1+0xe8] ;  /* 0x0000e80001b87983 */ /* 0x001f620000300a00 */
[----:B------:R-:W-:Y:S01]  /*3bce0*/  PRMT R200, R202, 0x7632, R200 ;  /* 0x00007632cac87816 */ /* 0x000fe200000000c8 */
[----:B------:R-:W0:Y:S02]  /*3bcf0*/  LDC R204, c[0x0][0x278] ;  /* 0x00009e00ffcc7b82 */ /* 0x000e240000000800 */
[----:B---3--:R3:W-:Y:S04]  /*3bd00*/  STG.E.U16 desc[UR4][R94.64], R202 ;  /* 0x000000ca5e007986 */ /* 0x0087e8000c101504 */
[----:B---3--:R-:W3:Y:S01]  /*3bd10*/  LDL.LU.64 R94, [R1+0xe0] ;  /* 0x0000e000015e7983 */ /* 0x008ee20000300a00 */
[----:B------:R-:W-:Y:S01]  /*3bd20*/  PRMT R201, R203, 0x7632, R201 ;  /* 0x00007632cbc97816 */ /* 0x000fe200000000c9 */
[----:B------:R-:W1:Y:S02]  /*3bd30*/  LDC R202, c[0x0][0x278] ;  /* 0x00009e00ffca7b82 */ /* 0x000e640000000800 */
[----:B------:R-:W3:Y:S04]  /*3bd40*/  LDL.LU.64 R104, [R1+0xd8] ;  /* 0x0000d80001687983 */ /* 0x000ee80000300a00 */
[----:B------:R-:W3:Y:S04]  /*3bd50*/  LDL.LU.64 R102, [R1+0xd0] ;  /* 0x0000d00001667983 */ /* 0x000ee80000300a00 */
[----:B------:R-:W3:Y:S04]  /*3bd60*/  LDL.LU.64 R100, [R1+0xc8] ;  /* 0x0000c80001647983 */ /* 0x000ee80000300a00 */
[----:B------:R-:W3:Y:S04]  /*3bd70*/  LDL.LU.64 R110, [R1+0x4c0] ;  /* 0x0004c000016e7983 */ /* 0x000ee80000300a00 */
[----:B------:R-:W3:Y:S04]  /*3bd80*/  LDL.LU.64 R108, [R1+0x4b8] ;  /* 0x0004b800016c7983 */ /* 0x000ee80000300a00 */
[----:B------:R0:W-:Y:S04]  /*3bd90*/  STG.E.U16 desc[UR4][R114.64], R200 ;  /* 0x000000c872007986 */ /* 0x0001e8000c101504 */
[----:B------:R0:W-:Y:S04]  /*3bda0*/  STG.E.U16 desc[UR4][R112.64], R203 ;  /* 0x000000cb70007986 */ /* 0x0001e8000c101504 */
[----:B------:R1:W-:Y:S04]  /*3bdb0*/  STG.E.U16 desc[UR4][R118.64], R201 ;  /* 0x000000c976007986 */ /* 0x0003e8000c101504 */
[----:B0-----:R-:W3:Y:S01]  /*3bdc0*/  LDL.LU.64 R114, [R1+0x4b0] ;  /* 0x0004b00001727983 */ /* 0x001ee20000300a00 */
[----:B------:R-:W-:-:S03]  /*3bdd0*/  PRMT R200, R196, 0x7632, R200 ;  /* 0x00007632c4c87816 */ /* 0x000fc600000000c8 */
[----:B------:R-:W3:Y:S01]  /*3bde0*/  LDL.LU.64 R112, [R1+0x4a8] ;  /* 0x0004a80001707983 */ /* 0x000ee20000300a00 */
[----:B------:R-:W0:Y:S03]  /*3bdf0*/  LDC R203, c[0x0][0x278] ;  /* 0x00009e00ffcb7b82 */ /* 0x000e260000000800 */
[----:B-1----:R-:W3:Y:S04]  /*3be00*/  LDL.LU.64 R118, [R1+0x4a0] ;  /* 0x0004a00001767983 */ /* 0x002ee80000300a00 */
[----:B------:R1:W-:Y:S01]  /*3be10*/  STG.E.U16 desc[UR4][R116.64], R196 ;  /* 0x000000c474007986 */ /* 0x0003e2000c101504 */
[----:B------:R-:W0:Y:S03]  /*3be20*/  LDC R201, c[0x0][0x278] ;  /* 0x00009e00ffc97b82 */ /* 0x000e260000000800 */
[----:B------:R1:W-:Y:S04]  /*3be30*/  STG.E.U16 desc[UR4][R122.64], R200 ;  /* 0x000000c87a007986 */ /* 0x0003e8000c101504 */
[----:B-1----:R-:W3:Y:S01]  /*3be40*/  LDL.LU.64 R116, [R1+0x498] ;  /* 0x0004980001747983 */ /* 0x002ee20000300a00 */
[----:B------:R-:W-:-:S02]  /*3be50*/  PRMT R196, R198, 0x7632, R196 ;  /* 0x00007632c6c47816 */ /* 0x000fc400000000c4 */
[----:B------:R-:W-:Y:S01]  /*3be60*/  PRMT R200, R197, 0x7632, R200 ;  /* 0x00007632c5c87816 */ /* 0x000fe200000000c8 */
[----:B--2---:R1:W-:Y:S04]  /*3be70*/  STG.E.U16 desc[UR4][R178.64], R197 ;  /* 0x000000c5b2007986 */ /* 0x0043e8000c101504 */
[----:B-1----:R-:W2:Y:S04]  /*3be80*/  LDL.LU.64 R178, [R1+0x490] ;  /* 0x0004900001b27983 */ /* 0x002ea80000300a00 */
[----:B------:R-:W2:Y:S01]  /*3be90*/  LDL.LU.64 R122, [R1+0x488] ;  /* 0x00048800017a7983 */ /* 0x000ea20000300a00 */
[----:B------:R-:W-:-:S03]  /*3bea0*/  PRMT R197, R199, 0x7632, R197 ;  /* 0x00007632c7c57816 */ /* 0x000fc600000000c5 */
[----:B----4-:R1:W-:Y:S04]  /*3beb0*/  STG.E.U16 desc[UR4][R120.64], R200 ;  /* 0x000000c878007986 */ /* 0x0103e8000c101504 */
[----:B-----5:R4:W-:Y:S04]  /*3bec0*/  STG.E.U16 desc[UR4][R182.64], R198 ;  /* 0x000000c6b6007986 */ /* 0x0209e8000c101504 */
[----:B-1----:R-:W5:Y:S01]  /*3bed0*/  LDL.LU.64 R120, [R1+0x480] ;  /* 0x0004800001787983 */ /* 0x002f620000300a00 */
[----:B------:R-:W1:Y:S03]  /*3bee0*/  LDC R200, c[0x0][0x278] ;  /* 0x00009e00ffc87b82 */ /* 0x000e660000000800 */
[----:B----4-:R-:W4:Y:S04]  /*3bef0*/  LDL.LU.64 R182, [R1+0x478] ;  /* 0x0004780001b67983 */ /* 0x010f280000300a00 */
[----:B------:R0:W-:Y:S01]  /*3bf00*/  STG.E.U16 desc[UR4][R186.64], R196 ;  /* 0x000000c4ba007986 */ /* 0x0001e2000c101504 */
[----:B------:R-:W1:Y:S03]  /*3bf10*/  LDC R198, c[0x0][0x278] ;  /* 0x00009e00ffc67b82 */ /* 0x000e660000000800 */
[----:B0-----:R-:W4:Y:S04]  /*3bf20*/  LDL.LU.64 R186, [R1+0x470] ;  /* 0x0004700001ba7983 */ /* 0x001f280000300a00 */
[----:B------:R0:W-:Y:S04]  /*3bf30*/  STG.E.U16 desc[UR4][R184.64], R199 ;  /* 0x000000c7b8007986 */ /* 0x0001e8000c101504 */
[----:B0-----:R-:W4:Y:S01]  /*3bf40*/  LDL.LU.64 R184, [R1+0x468] ;  /* 0x0004680001b87983 */ /* 0x001f220000300a00 */
[----:B------:R-:W-:Y:S01]  /*3bf50*/  PRMT R196, R192, 0x7632, R196 ;  /* 0x00007632c0c47816 */ /* 0x000fe200000000c4 */
[----:B------:R-:W0:Y:S02]  /*3bf60*/  LDC R199, c[0x0][0x278] ;  /* 0x00009e00ffc77b82 */ /* 0x000e240000000800 */
[----:B---3--:R3:W-:Y:S04]  /*3bf70*/  STG.E.U16 desc[UR4][R94.64], R197 ;  /* 0x000000c55e007986 */ /* 0x0087e8000c101504 */
[----:B---3--:R-:W3:Y:S02]  /*3bf80*/  LDL.LU.64 R94, [R1+0x460] ;  /* 0x00046000015e7983 */ /* 0x008ee40000300a00 */
[----:B------:R-:W1:Y:S02]  /*3bf90*/  LDC R197, c[0x0][0x278] ;  /* 0x00009e00ffc57b82 */ /* 0x000e640000000800 */
[----:B------:R-:W-:Y:S04]  /*3bfa0*/  STG.E.U16 desc[UR4][R104.64], R192 ;  /* 0x000000c068007986 */ /* 0x000fe8000c101504 */
[----:B------:R0:W-:Y:S04]  /*3bfb0*/  STG.E.U16 desc[UR4][R102.64], R196 ;  /* 0x000000c466007986 */ /* 0x0001e8000c101504 */
[----:B------:R0:W-:Y:S02]  /*3bfc0*/  STG.E.U16 desc[UR4][R100.64], R193 ;  /* 0x000000c164007986 */ /* 0x0001e4000c101504 */
[----:B0-----:R-:W-:-:S02]  /*3bfd0*/  PRMT R196, R193, 0x7632, R196 ;  /* 0x00007632c1c47816 */ /* 0x001fc400000000c4 */
[----:B------:R-:W0:Y:S03]  /*3bfe0*/  LDC.64 R192, c[0x0][0x270] ;  /* 0x00009c00ffc07b82 */ /* 0x000e260000000a00 */
[----:B------:R1:W-:Y:S04]  /*3bff0*/  STG.E.U16 desc[UR4][R110.64], R196 ;  /* 0x000000c46e007986 */ /* 0x0003e8000c101504 */
[----:B------:R1:W-:Y:S02]  /*3c000*/  STG.E.U16 desc[UR4][R108.64], R194 ;  /* 0x000000c26c007986 */ /* 0x0003e4000c101504 */
[----:B-1----:R-:W-:Y:S02]  /*3c010*/  PRMT R196, R194, 0x7632, R196 ;  /* 0x00007632c2c47816 */ /* 0x002fe400000000c4 */
[----:B------:R-:W-:-:S03]  /*3c020*/  PRMT R194, R195, 0x7632, R194 ;  /* 0x00007632c3c27816 */ /* 0x000fc600000000c2 */
[----:B------:R1:W-:Y:S04]  /*3c030*/  STG.E.U16 desc[UR4][R114.64], R196 ;  /* 0x000000c472007986 */ /* 0x0003e8000c101504 */
[----:B------:R-:W-:Y:S04]  /*3c040*/  STG.E.U16 desc[UR4][R112.64], R195 ;  /* 0x000000c370007986 */ /* 0x000fe8000c101504 */
[----:B------:R1:W-:Y:S04]  /*3c050*/  STG.E.U16 desc[UR4][R118.64], R194 ;  /* 0x000000c276007986 */ /* 0x0003e8000c101504 */
[----:B------:R0:W-:Y:S01]  /*3c060*/  STG.E.U16 desc[UR4][R116.64], R188 ;  /* 0x000000bc74007986 */ /* 0x0001e2000c101504 */
[----:B-1----:R-:W1:Y:S01]  /*3c070*/  LDC R196, c[0x0][0x278] ;  /* 0x00009e00ffc47b82 */ /* 0x002e620000000800 */
[----:B------:R-:W-:-:S07]  /*3c080*/  PRMT R194, R188, 0x7632, R194 ;  /* 0x00007632bcc27816 */ /* 0x000fce00000000c2 */
[----:B------:R-:W1:Y:S01]  /*3c090*/  LDC R195, c[0x0][0x228] ;  /* 0x00008a00ffc37b82 */ /* 0x000e620000000800 */
[----:B0-----:R-:W-:Y:S01]  /*3c0a0*/  PRMT R188, R189, 0x7632, R188 ;  /* 0x00007632bdbc7816 */ /* 0x001fe200000000bc */
[----:B--2---:R0:W-:Y:S02]  /*3c0b0*/  STG.E.U16 desc[UR4][R178.64], R194 ;  /* 0x000000c2b2007986 */ /* 0x0041e4000c101504 */
[----:B0-----:R-:W0:Y:S04]  /*3c0c0*/  S2R R179, SR_TID.X ;  /* 0x0000000000b37919 */ /* 0x001e280000002100 */
[----:B------:R-:W2:Y:S01]  /*3c0d0*/  LDC R194, c[0x0][0x278] ;  /* 0x00009e00ffc27b82 */ /* 0x000ea20000000800 */
[----:B------:R-:W0:Y:S01]  /*3c0e0*/  S2R R178, SR_CTAID.X ;  /* 0x0000000000b27919 */ /* 0x000e220000002500 */
[----:B------:R1:W-:Y:S04]  /*3c0f0*/  STG.E.U16 desc[UR4][R122.64], R189 ;  /* 0x000000bd7a007986 */ /* 0x0003e8000c101504 */
[----:B-----5:R-:W-:Y:S04]  /*3c100*/  STG.E.U16 desc[UR4][R120.64], R188 ;  /* 0x000000bc78007986 */ /* 0x020fe8000c101504 */
[----:B----4-:R4:W-:Y:S01]  /*3c110*/  STG.E.U16 desc[UR4][R182.64], R190 ;  /* 0x000000beb6007986 */ /* 0x0109e2000c101504 */
[----:B-1----:R-:W-:-:S05]  /*3c120*/  PRMT R189, R190, 0x7632, R189 ;  /* 0x00007632bebd7816 */ /* 0x002fca00000000bd */
[----:B------:R1:W-:Y:S01]  /*3c130*/  STG.E.U16 desc[UR4][R186.64], R189 ;  /* 0x000000bdba007986 */ /* 0x0003e2000c101504 */
[----:B0-----:R-:W-:-:S03]  /*3c140*/  PRMT R252, R179, 0x6540, R178 ;  /* 0x00006540b3fc7816 */ /* 0x001fc600000000b2 */
[----:B----4-:R-:W4:Y:S01]  /*3c150*/  LDL.LU.64 R182, [R1+0x8d8] ;  /* 0x0008d80001b67983 */ /* 0x010f220000300a00 */
[----:B------:R-:W-:Y:S01]  /*3c160*/  IMAD R188, R250, R192, RZ ;  /* 0x000000c0fabc7224 */ /* 0x000fe200078e02ff */
[----:B------:R-:W0:Y:S01]  /*3c170*/  LDC R190, c[0x0][0x278] ;  /* 0x00009e00ffbe7b82 */ /* 0x000e220000000800 */
[----:B-1----:R-:W-:Y:S01]  /*3c180*/  PRMT R189, R191, 0x7632, R189 ;  /* 0x00007632bfbd7816 */ /* 0x002fe200000000bd */
[----:B------:R1:W-:Y:S01]  /*3c190*/  STG.E.U16 desc[UR4][R184.64], R191 ;  /* 0x000000bfb8007986 */ /* 0x0003e2000c101504 */
[----:B------:R-:W-:Y:S01]  /*3c1a0*/  IMAD R192, R252, R193, RZ ;  /* 0x000000c1fcc07224 */ /* 0x000fe200078e02ff */
[----:B------:R-:W-:-:S04]  /*3c1b0*/  SHF.L.U32 R188, R188, 0x1, RZ ;  /* 0x00000001bcbc7819 */ /* 0x000fc800000006ff */
[----:B------:R-:W5:Y:S08]  /*3c1c0*/  LDC R193, c[0x0][0x278] ;  /* 0x00009e00ffc17b82 */ /* 0x000f700000000800 */
[----:B-1----:R-:W1:Y:S01]  /*3c1d0*/  LDC R191, c[0x0][0x278] ;  /* 0x00009e00ffbf7b82 */ /* 0x002e620000000800 */
[----:B---3--:R3:W-:Y:S04]  /*3c1e0*/  STG.E.U16 desc[UR4][R94.64], R189 ;  /* 0x000000bd5e007986 */ /* 0x0087e8000c101504 */
[----:B---3--:R-:W3:Y:S01]  /*3c1f0*/  LDL.LU.64 R94, [R1+0x8c8] ;  /* 0x0008c800015e7983 */ /* 0x008ee20000300a00 */
[----:B------:R-:W-:-:S02]  /*3c200*/  SHF.L.U32 R192, R192, 0x1, RZ ;  /* 0x00000001c0c07819 */ /* 0x000fc400000006ff */
[----:B------:R-:W5:Y:S01]  /*3c210*/  LDC R189, c[0x0][0x278] ;  /* 0x00009e00ffbd7b82 */ /* 0x000f620000000800 */
[----:B------:R-:W3:Y:S04]  /*3c220*/  LDL.LU.64 R184, [R1+0x8b0] ;  /* 0x0008b00001b87983 */ /* 0x000ee80000300a00 */
[----:B------:R-:W3:Y:S04]  /*3c230*/  LDL.LU.64 R178, [R1+0x8a0] ;  /* 0x0008a00001b27983 */ /* 0x000ee80000300a00 */
[----:B------:R-:W3:Y:S04]  /*3c240*/  LDL.LU.64 R186, [R1+0x890] ;  /* 0x0008900001ba7983 */ /* 0x000ee80000300a00 */
[----:B------:R-:W2:Y:S04]  /*3c250*/  LDL.LU.64 R82, [R1+0x540] ;  /* 0x0005400001527983 */ /* 0x000ea80000300a00 */
[----:B------:R-:W5:Y:S04]  /*3c260*/  LDL.LU.64 R76, [R1+0x538] ;  /* 0x00053800014c7983 */ /* 0x000f680000300a00 */
[----:B------:R-:W4:Y:S04]  /*3c270*/  LDL.LU.64 R78, [R1+0x530] ;  /* 0x00053000014e7983 */ /* 0x000f280000300a00 */
[----:B------:R-:W3:Y:S04]  /*3c280*/  LDL.LU.64 R120, [R1+0x528] ;  /* 0x0005280001787983 */ /* 0x000ee80000300a00 */
[----:B------:R-:W2:Y:S04]  /*3c290*/  LDL.LU.64 R84, [R1+0x520] ;  /* 0x0005200001547983 */ /* 0x000ea80000300a00 */
        /* <DEDUP_REMOVED lines=15> */
[----:B------:R-:W2:Y:S01]  /*3c390*/  LDL.LU.64 R114, [R1+0xa8] ;  /* 0x0000a80001727983 */ /* 0x000ea20000300a00 */
[----:B------:R-:W-:-:S02]  /*3c3a0*/  IADD3 R192, R192, R195, R188 ;  /* 0x000000c3c0c07210 */ /* 0x000fc40007ffe0bc */
[----:B------:R-:W0:Y:S01]  /*3c3b0*/  LDC R195, c[0x0][0x278] ;  /* 0x00009e00ffc37b82 */ /* 0x000e220000000800 */
[----:B------:R-:W2:Y:S04]  /*3c3c0*/  LDL.LU.64 R232, [R1+0x50] ;  /* 0x0000500001e87983 */ /* 0x000ea80000300a00 */
[----:B------:R-:W2:Y:S03]  /*3c3d0*/  LDL.LU.64 R234, [R1+0x48] ;  /* 0x0000480001ea7983 */ /* 0x000ea60000300a00 */
[----:B------:R-:W1:Y:S01]  /*3c3e0*/  LDC R188, c[0x0][0x278] ;  /* 0x00009e00ffbc7b82 */ /* 0x000e620000000800 */
[----:B------:R-:W0:Y:S04]  /*3c3f0*/  LDL.LU.64 R236, [R1+0x40] ;  /* 0x0000400001ec7983 */ /* 0x000e280000300a00 */
[----:B------:R-:W2:Y:S04]  /*3c400*/  LDL.LU.64 R238, [R1+0x38] ;  /* 0x0000380001ee7983 */ /* 0x000ea80000300a00 */
[----:B------:R-:W2:Y:S04]  /*3c410*/  LDL.LU.64 R240, [R1+0x30] ;  /* 0x0000300001f07983 */ /* 0x000ea80000300a00 */
[----:B------:R-:W2:Y:S04]  /*3c420*/  LDL.LU.64 R242, [R1+0x28] ;  /* 0x0000280001f27983 */ /* 0x000ea80000300a00 */
[----:B------:R-:W2:Y:S01]  /*3c430*/  LDL.LU.64 R248, [R1+0x20] ;  /* 0x0000200001f87983 */ /* 0x000ea20000300a00 */
[----:B-----5:R-:W-:-:S02]  /*3c440*/  IMAD R76, R227, 0x202, R192 ;  /* 0x00000202e34c7824 */ /* 0x020fc400078e02c0 */
[--C-:B----4-:R-:W-:Y:S02]  /*3c450*/  IMAD R78, R226, 0x204, R192.reuse ;  /* 0x00000204e24e7824 */ /* 0x110fe400078e02c0 */
[----:B------:R-:W4:Y:S01]  /*3c460*/  LDL.LU.64 R226, [R1+0x58] ;  /* 0x0000580001e27983 */ /* 0x000f220000300a00 */
[--C-:B---3--:R-:W-:Y:S02]  /*3c470*/  IMAD R120, R225, 0x206, R192.reuse ;  /* 0x00000206e1787824 */ /* 0x108fe400078e02c0 */
[--C-:B--2---:R-:W-:Y:S02]  /*3c480*/  IMAD R84, R224, 0x208, R192.reuse ;  /* 0x00000208e0547824 */ /* 0x104fe400078e02c0 */
[----:B------:R-:W2:Y:S01]  /*3c490*/  LDL.LU.64 R224, [R1+0x60] ;  /* 0x0000600001e07983 */ /* 0x000ea20000300a00 */
[--C-:B------:R-:W-:Y:S02]  /*3c4a0*/  IMAD R86, R223, 0x20a, R192.reuse ;  /* 0x0000020adf567824 */ /* 0x100fe400078e02c0 */
[----:B------:R-:W-:-:S02]  /*3c4b0*/  IMAD R88, R222, 0x20c, R192 ;  /* 0x0000020cde587824 */ /* 0x000fc400078e02c0 */
[----:B------:R-:W3:Y:S01]  /*3c4c0*/  LDL.LU.64 R222, [R1+0x68] ;  /* 0x0000680001de7983 */ /* 0x000ee20000300a00 */
[--C-:B------:R-:W-:Y:S02]  /*3c4d0*/  IMAD R122, R221, 0x20e, R192.reuse ;  /* 0x0000020edd7a7824 */ /* 0x100fe400078e02c0 */
[--C-:B------:R-:W-:Y:S02]  /*3c4e0*/  IMAD R90, R220, 0x210, R192.reuse ;  /* 0x00000210dc5a7824 */ /* 0x100fe400078e02c0 */
[----:B------:R-:W5:Y:S01]  /*3c4f0*/  LDL.LU.64 R220, [R1+0x70] ;  /* 0x0000700001dc7983 */ /* 0x000f620000300a00 */
[--C-:B------:R-:W-:Y:S02]  /*3c500*/  IMAD R96, R219, 0x212, R192.reuse ;  /* 0x00000212db607824 */ /* 0x100fe400078e02c0 */
[--C-:B------:R-:W-:Y:S02]  /*3c510*/  IMAD R98, R218, 0x214, R192.reuse ;  /* 0x00000214da627824 */ /* 0x100fe400078e02c0 */
[----:B------:R-:W5:Y:S01]  /*3c520*/  LDL.LU.64 R218, [R1+0x78] ;  /* 0x0000780001da7983 */ /* 0x000f620000300a00 */
[----:B------:R-:W-:-:S02]  /*3c530*/  IMAD R116, R217, 0x216, R192 ;  /* 0x00000216d9747824 */ /* 0x000fc400078e02c0 */
[--C-:B------:R-:W-:Y:S02]  /*3c540*/  IMAD R104, R216, 0x218, R192.reuse ;  /* 0x00000218d8687824 */ /* 0x100fe400078e02c0 */
[----:B------:R-:W5:Y:S01]  /*3c550*/  LDL.LU.64 R216, [R1+0x80] ;  /* 0x0000800001d87983 */ /* 0x000f620000300a00 */
[--C-:B------:R-:W-:Y:S02]  /*3c560*/  IMAD R106, R215, 0x21a, R192.reuse ;  /* 0x0000021ad76a7824 */ /* 0x100fe400078e02c0 */
[--C-:B------:R-:W-:Y:S02]  /*3c570*/  IMAD R100, R214, 0x21c, R192.reuse ;  /* 0x0000021cd6647824 */ /* 0x100fe400078e02c0 */
[----:B------:R-:W5:Y:S01]  /*3c580*/  LDL.LU.64 R214, [R1+0x88] ;  /* 0x0000880001d67983 */ /* 0x000f620000300a00 */
[--C-:B------:R-:W-:Y:S02]  /*3c590*/  IMAD R118, R213, 0x21e, R192.reuse ;  /* 0x0000021ed5767824 */ /* 0x100fe400078e02c0 */
[----:B------:R-:W-:-:S02]  /*3c5a0*/  IMAD R102, R212, 0x220, R192 ;  /* 0x00000220d4667824 */ /* 0x000fc400078e02c0 */
[----:B------:R-:W5:Y:S01]  /*3c5b0*/  LDL.LU.64 R212, [R1+0x90] ;  /* 0x0000900001d47983 */ /* 0x000f620000300a00 */
[--C-:B------:R-:W-:Y:S02]  /*3c5c0*/  IMAD R112, R211, 0x222, R192.reuse ;  /* 0x00000222d3707824 */ /* 0x100fe400078e02c0 */
[--C-:B------:R-:W-:Y:S02]  /*3c5d0*/  IMAD R108, R210, 0x224, R192.reuse ;  /* 0x00000224d26c7824 */ /* 0x100fe400078e02c0 */
[----:B------:R-:W5:Y:S01]  /*3c5e0*/  LDL.LU.64 R210, [R1+0x98] ;  /* 0x0000980001d27983 */ /* 0x000f620000300a00 */
[--C-:B------:R-:W-:Y:S02]  /*3c5f0*/  IMAD R110, R209, 0x226, R192.reuse ;  /* 0x00000226d16e7824 */ /* 0x100fe400078e02c0 */
[--C-:B------:R-:W-:Y:S02]  /*3c600*/  IMAD R114, R208, 0x228, R192.reuse ;  /* 0x00000228d0727824 */ /* 0x100fe400078e02c0 */
[----:B------:R-:W5:Y:S01]  /*3c610*/  LDL.LU.64 R208, [R1+0xa0] ;  /* 0x0000a00001d07983 */ /* 0x000f620000300a00 */
[--C-:B------:R-:W-:Y:S01]  /*3c620*/  IMAD R232, R197, 0x23e, R192.reuse ;  /* 0x0000023ec5e87824 */ /* 0x100fe200078e02c0 */
[----:B------:R-:W-:Y:S01]  /*3c630*/  LEA R82, R228, R192, 0x9 ;  /* 0x000000c0e4527211 */ /* 0x000fe200078e48ff */
[----:B------:R-:W-:-:S02]  /*3c640*/  IMAD R234, R196, 0x240, R192 ;  /* 0x00000240c4ea7824 */ /* 0x000fc400078e02c0 */
[--C-:B0-----:R-:W-:Y:S02]  /*3c650*/  IMAD R236, R195, 0x242, R192.reuse ;  /* 0x00000242c3ec7824 */ /* 0x101fe400078e02c0 */
[--C-:B------:R-:W-:Y:S02]  /*3c660*/  IMAD R238, R194, 0x244, R192.reuse ;  /* 0x00000244c2ee7824 */ /* 0x100fe400078e02c0 */
[--C-:B------:R-:W-:Y:S02]  /*3c670*/  IMAD R248, R190, 0x24a, R192.reuse ;  /* 0x0000024abef87824 */ /* 0x100fe400078e02c0 */
[--C-:B------:R-:W-:Y:S02]  /*3c680*/  IMAD R190, R229, 0x24e, R192.reuse ;  /* 0x0000024ee5be7824 */ /* 0x100fe400078e02c0 */
[--C-:B----4-:R-:W-:Y:S02]  /*3c690*/  IMAD R226, R198, 0x23c, R192.reuse ;  /* 0x0000023cc6e27824 */ /* 0x110fe400078e02c0 */
[----:B--2---:R-:W-:-:S02]  /*3c6a0*/  IMAD R224, R199, 0x23a, R192 ;  /* 0x0000023ac7e07824 */ /* 0x004fc400078e02c0 */
[--C-:B---3--:R-:W-:Y:S02]  /*3c6b0*/  IMAD R222, R200, 0x238, R192.reuse ;  /* 0x00000238c8de7824 */ /* 0x108fe400078e02c0 */
[--C-:B-----5:R-:W-:Y:S02]  /*3c6c0*/  IMAD R220, R201, 0x236, R192.reuse ;  /* 0x00000236c9dc7824 */ /* 0x120fe400078e02c0 */
[--C-:B------:R-:W-:Y:S02]  /*3c6d0*/  IMAD R214, R204, 0x230, R192.reuse ;  /* 0x00000230ccd67824 */ /* 0x100fe400078e02c0 */
[--C-:B------:R-:W-:Y:S02]  /*3c6e0*/  IMAD R212, R205, 0x22e, R192.reuse ;  /* 0x0000022ecdd47824 */ /* 0x100fe400078e02c0 */
[--C-:B------:R-:W-:Y:S02]  /*3c6f0*/  IMAD R210, R206, 0x22c, R192.reuse ;  /* 0x0000022cced27824 */ /* 0x100fe400078e02c0 */
[----:B------:R-:W-:-:S02]  /*3c700*/  IMAD R208, R207, 0x22a, R192 ;  /* 0x0000022acfd07824 */ /* 0x000fc400078e02c0 */
[----:B------:R-:W2:Y:S04]  /*3c710*/  LDL.LU.64 R206, [R1+0x8b8] ;  /* 0x0008b80001ce7983 */ /* 0x000ea80000300a00 */
[----:B------:R-:W3:Y:S04]  /*3c720*/  LDL.LU.64 R204, [R1+0x8c0] ;  /* 0x0008c00001cc7983 */ /* 0x000ee80000300a00 */
[----:B------:R-:W4:Y:S04]  /*3c730*/  LDL.LU.64 R200, [R1+0x878] ;  /* 0x0008780001c87983 */ /* 0x000f280000300a00 */
[----:B------:R-:W5:Y:S04]  /*3c740*/  LDL.LU.64 R198, [R1+0x888] ;  /* 0x0008880001c67983 */ /* 0x000f680000300a00 */
[----:B------:R-:W4:Y:S04]  /*3c750*/  LDL.LU.64 R196, [R1+0x898] ;  /* 0x0008980001c47983 */ /* 0x000f280000300a00 */
[----:B------:R-:W5:Y:S04]  /*3c760*/  LDL.LU.64 R194, [R1+0x8a8] ;  /* 0x0008a80001c27983 */ /* 0x000f680000300a00 */
[----:B------:R-:W2:Y:S01]  /*3c770*/  LDL.LU.64 R228, [R1+0x8d0] ;  /* 0x0008d00001e47983 */ /* 0x000ea20000300a00 */
[----:B-1----:R-:W-:Y:S01]  /*3c780*/  LEA R182, R188, R192, 0x8 ;  /* 0x000000c0bcb67211 */ /* 0x002fe200078e40ff */
[--C-:B------:R-:W-:Y:S01]  /*3c790*/  IMAD R188, R189, 0x24c, R192.reuse ;  /* 0x0000024cbdbc7824 */ /* 0x100fe200078e02c0 */
[----:B------:R-:W-:Y:S01]  /*3c7a0*/  PRMT R189, R92, 0x7632, R189 ;  /* 0x000076325cbd7816 */ /* 0x000fe200000000bd */
[----:B------:R-:W-:-:S02]  /*3c7b0*/  IMAD R216, R203, 0x232, R192 ;  /* 0x00000232cbd87824 */ /* 0x000fc400078e02c0 */
[--C-:B------:R-:W-:Y:S02]  /*3c7c0*/  IMAD R218, R202, 0x234, R192.reuse ;  /* 0x00000234cada7824 */ /* 0x100fe400078e02c0 */
[--C-:B------:R-:W-:Y:S02]  /*3c7d0*/  IMAD R240, R193, 0x246, R192.reuse ;  /* 0x00000246c1f07824 */ /* 0x100fe400078e02c0 */
[--C-:B------:R-:W-:Y:S01]  /*3c7e0*/  IMAD R242, R191, 0x248, R192.reuse ;  /* 0x00000248bff27824 */ /* 0x100fe200078e02c0 */
[----:B------:R0:W-:Y:S01]  /*3c7f0*/  STG.E.U16 desc[UR4][R182.64], R92 ;  /* 0x0000005cb6007986 */ /* 0x0001e2000c101504 */
[----:B------:R-:W-:-:S03]  /*3c800*/  IMAD R192, R230, 0x250, R192 ;  /* 0x00000250e6c07824 */ /* 0x000fc600078e02c0 */
[----:B------:R-:W4:Y:S04]  /*3c810*/  LDL.LU.64 R230, [R1+0x880] ;  /* 0x0008800001e67983 */ /* 0x000f280000300a00 */
[----:B0-----:R-:W4:Y:S04]  /*3c820*/  LDL.LU.64 R182, [R1+0x870] ;  /* 0x0008700001b67983 */ /* 0x001f280000300a00 */
[----:B------:R-:W4:Y:S04]  /*3c830*/  LDL.LU.64 R202, [R1+0x868] ;  /* 0x0008680001ca7983 */ /* 0x000f280000300a00 */
[----:B--2---:R0:W-:Y:S04]  /*3c840*/  STG.E.U16 desc[UR4][R228.64], R189 ;  /* 0x000000bde4007986 */ /* 0x0041e8000c101504 */
[----:B------:R1:W-:Y:S04]  /*3c850*/  STG.E.U16 desc[UR4][R94.64], R93 ;  /* 0x0000005d5e007986 */ /* 0x0003e8000c101504 */
[----:B0-----:R-:W2:Y:S04]  /*3c860*/  LDL.LU.64 R228, [R1+0x860] ;  /* 0x0008600001e47983 */ /* 0x001ea80000300a00 */
[----:B-1----:R-:W5:Y:S01]  /*3c870*/  LDL.LU.64 R94, [R1+0xe18] ;  /* 0x000e1800015e7983 */ /* 0x002f620000300a00 */
[----:B------:R-:W-:-:S05]  /*3c880*/  PRMT R92, R93, 0x7632, R92 ;  /* 0x000076325d5c7816 */ /* 0x000fca000000005c */
[----:B---3--:R0:W-:Y:S04]  /*3c890*/  STG.E.U16 desc[UR4][R204.64], R92 ;  /* 0x0000005ccc007986 */ /* 0x0081e8000c101504 */
[----:B0-----:R-:W3:Y:S01]  /*3c8a0*/  LDL.LU.64 R204, [R1+0x858] ;  /* 0x0008580001cc7983 */ /* 0x001ee20000300a00 */
[----:B-----5:R-:W-:-:S03]  /*3c8b0*/  PRMT R93, R94, 0x7632, R93 ;  /* 0x000076325e5d7816 */ /* 0x020fc6000000005d */
[----:B------:R0:W-:Y:S04]  /*3c8c0*/  STG.E.U16 desc[UR4][R206.64], R94 ;  /* 0x0000005ece007986 */ /* 0x0001e8000c101504 */
[----:B------:R1:W-:Y:S04]  /*3c8d0*/  STG.E.U16 desc[UR4][R184.64], R93 ;  /* 0x0000005db8007986 */ /* 0x0003e8000c101504 */
[----:B0-----:R-:W5:Y:S04]  /*3c8e0*/  LDL.LU.64 R206, [R1+0x850] ;  /* 0x0008500001ce7983 */ /* 0x001f680000300a00 */
[----:B-1----:R-:W4:Y:S01]  /*3c8f0*/  LDL.LU.64 R184, [R1+0xe10] ;  /* 0x000e100001b87983 */ /* 0x002f220000300a00 */
[----:B------:R-:W-:-:S03]  /*3c900*/  PRMT R92, R95, 0x7632, R92 ;  /* 0x000076325f5c7816 */ /* 0x000fc6000000005c */
[----:B------:R0:W-:Y:S04]  /*3c910*/  STG.E.U16 desc[UR4][R194.64], R95 ;  /* 0x0000005fc2007986 */ /* 0x0001e8000c101504 */
[----:B------:R1:W-:Y:S04]  /*3c920*/  STG.E.U16 desc[UR4][R178.64], R92 ;  /* 0x0000005cb2007986 */ /* 0x0003e8000c101504 */
[----:B0-----:R-:W5:Y:S01]  /*3c930*/  LDL.LU.64 R194, [R1+0x840] ;  /* 0x0008400001c27983 */ /* 0x001f620000300a00 */
[----:B------:R-:W-:Y:S01]  /*3c940*/  IMAD R251, R251, 0x126, RZ ;  /* 0x00000126fbfb7824 */ /* 0x000fe200078e02ff */
[----:B------:R-:W0:Y:S02]  /*3c950*/  LDC R95, c[0x0][0x278] ;  /* 0x00009e00ff5f7b82 */ /* 0x000e240000000800 */
[----:B-1----:R-:W5:Y:S01]  /*3c960*/  LDL.LU.64 R178, [R1+0x838] ;  /* 0x0008380001b27983 */ /* 0x002f620000300a00 */
[----:B----4-:R-:W-:-:S03]  /*3c970*/  PRMT R93, R184, 0x7632, R93 ;  /* 0x00007632b85d7816 */ /* 0x010fc6000000005d */
[----:B------:R1:W-:Y:S04]  /*3c980*/  STG.E.U16 desc[UR4][R196.64], R184 ;  /* 0x000000b8c4007986 */ /* 0x0003e8000c101504 */
[----:B------:R4:W-:Y:S04]  /*3c990*/  STG.E.U16 desc[UR4][R186.64], R93 ;  /* 0x0000005dba007986 */ /* 0x0009e8000c101504 */
[----:B-1----:R-:W5:Y:S04]  /*3c9a0*/  LDL.LU.64 R196, [R1+0x828] ;  /* 0x0008280001c47983 */ /* 0x002f680000300a00 */
[----:B----4-:R-:W4:Y:S01]  /*3c9b0*/  LDL.LU.64 R186, [R1+0xe08] ;  /* 0x000e080001ba7983 */ /* 0x010f220000300a00 */
[----:B------:R-:W-:-:S03]  /*3c9c0*/  PRMT R92, R185, 0x7632, R92 ;  /* 0x00007632b95c7816 */ /* 0x000fc6000000005c */
[----:B------:R1:W-:Y:S04]  /*3c9d0*/  STG.E.U16 desc[UR4][R198.64], R185 ;  /* 0x000000b9c6007986 */ /* 0x0003e8000c101504 */
[----:B------:R2:W-:Y:S04]  /*3c9e0*/  STG.E.U16 desc[UR4][R230.64], R92 ;  /* 0x0000005ce6007986 */ /* 0x0005e8000c101504 */
[----:B-1----:R-:W5:Y:S04]  /*3c9f0*/  LDL.LU.64 R184, [R1+0x830] ;  /* 0x0008300001b87983 */ /* 0x002f680000300a00 */
[----:B------:R-:W5:Y:S01]  /*3ca00*/  LDL.LU.64 R198, [R1+0x820] ;  /* 0x0008200001c67983 */ /* 0x000f620000300a00 */
[----:B----4-:R-:W-:-:S03]  /*3ca10*/  PRMT R93, R186, 0x7632, R93 ;  /* 0x00007632ba5d7816 */ /* 0x010fc6000000005d */
[----:B------:R1:W-:Y:S01]  /*3ca20*/  STG.E.U16 desc[UR4][R200.64], R186 ;  /* 0x000000bac8007986 */ /* 0x0003e2000c101504 */
[----:B--2---:R-:W-:-:S03]  /*3ca30*/  PRMT R92, R187, 0x7632, R92 ;  /* 0x00007632bb5c7816 */ /* 0x004fc6000000005c */
[----:B------:R2:W-:Y:S04]  /*3ca40*/  STG.E.U16 desc[UR4][R182.64], R93 ;  /* 0x0000005db6007986 */ /* 0x0005e8000c101504 */
[----:B------:R4:W-:Y:S04]  /*3ca50*/  STG.E.U16 desc[UR4][R202.64], R187 ;  /* 0x000000bbca007986 */ /* 0x0009e8000c101504 */
[----:B-1----:R-:W5:Y:S04]  /*3ca60*/  LDL.LU.64 R200, [R1+0x810] ;  /* 0x0008100001c87983 */ /* 0x002f680000300a00 */
[----:B------:R-:W5:Y:S04]  /*3ca70*/  LDL.LU.64 R230, [R1+0x808] ;  /* 0x0008080001e67983 */ /* 0x000f680000300a00 */
[----:B--2---:R-:W2:Y:S04]  /*3ca80*/  LDL.LU.64 R182, [R1+0xe00] ;  /* 0x000e000001b67983 */ /* 0x004ea80000300a00 */
[----:B----4-:R-:W4:Y:S01]  /*3ca90*/  LDL.LU.64 R186, [R1+0x848] ;  /* 0x0008480001ba7983 */ /* 0x010f220000300a00 */
[----:B------:R-:W-:-:S03]  /*3caa0*/  PRMT R93, R180, 0x7632, R93 ;  /* 0x00007632b45d7816 */ /* 0x000fc6000000005d */
[----:B------:R-:W2:Y:S04]  /*3cab0*/  LDL.LU.64 R202, [R1+0x800] ;  /* 0x0008000001ca7983 */ /* 0x000ea80000300a00 */
[----:B------:R1:W-:Y:S04]  /*3cac0*/  STG.E.U16 desc[UR4][R228.64], R92 ;  /* 0x0000005ce4007986 */ /* 0x0003e8000c101504 */
[----:B---3--:R3:W-:Y:S04]  /*3cad0*/  STG.E.U16 desc[UR4][R204.64], R180 ;  /* 0x000000b4cc007986 */ /* 0x0087e8000c101504 */
[----:B-----5:R5:W-:Y:S04]  /*3cae0*/  STG.E.U16 desc[UR4][R206.64], R93 ;  /* 0x0000005dce007986 */ /* 0x020be8000c101504 */
[----:B-1----:R-:W2:Y:S01]  /*3caf0*/  LDL.LU.64 R228, [R1+0x7f8] ;  /* 0x0007f80001e47983 */ /* 0x002ea20000300a00 */
[----:B------:R-:W-:-:S03]  /*3cb00*/  PRMT R92, R181, 0x7632, R92 ;  /* 0x00007632b55c7816 */ /* 0x000fc6000000005c */
[----:B---3--:R-:W3:Y:S04]  /*3cb10*/  LDL.LU.64 R204, [R1+0x7f0] ;  /* 0x0007f00001cc7983 */ /* 0x008ee80000300a00 */
[----:B-----5:R-:W5:Y:S04]  /*3cb20*/  LDL.LU.64 R206, [R1+0x7e8] ;  /* 0x0007e80001ce7983 */ /* 0x020f680000300a00 */
[----:B----4-:R1:W-:Y:S04]  /*3cb30*/  STG.E.U16 desc[UR4][R186.64], R181 ;  /* 0x000000b5ba007986 */ /* 0x0103e8000c101504 */
[----:B------:R4:W-:Y:S04]  /*3cb40*/  STG.E.U16 desc[UR4][R194.64], R92 ;  /* 0x0000005cc2007986 */ /* 0x0009e8000c101504 */
[----:B--2---:R2:W-:Y:S04]  /*3cb50*/  STG.E.U16 desc[UR4][R178.64], R182 ;  /* 0x000000b6b2007986 */ /* 0x0045e8000c101504 */
[----:B-1----:R-:W3:Y:S04]  /*3cb60*/  LDL.LU.64 R180, [R1+0x818] ;  /* 0x0008180001b47983 */ /* 0x002ee80000300a00 */
[----:B------:R-:W5:Y:S04]  /*3cb70*/  LDL.LU.64 R186, [R1+0x7e0] ;  /* 0x0007e00001ba7983 */ /* 0x000f680000300a00 */
[----:B----4-:R-:W4:Y:S04]  /*3cb80*/  LDL.LU.64 R194, [R1+0x7d8] ;  /* 0x0007d80001c27983 */ /* 0x010f280000300a00 */
[----:B--2---:R-:W2:Y:S01]  /*3cb90*/  LDL.LU.64 R178, [R1+0xdf8] ;  /* 0x000df80001b27983 */ /* 0x004ea20000300a00 */
[----:B------:R-:W-:-:S02]  /*3cba0*/  PRMT R93, R182, 0x7632, R93 ;  /* 0x00007632b65d7816 */ /* 0x000fc4000000005d */
[----:B------:R-:W-:-:S03]  /*3cbb0*/  PRMT R92, R183, 0x7632, R92 ;  /* 0x00007632b75c7816 */ /* 0x000fc6000000005c */
[----:B------:R1:W-:Y:S04]  /*3cbc0*/  STG.E.U16 desc[UR4][R184.64], R93 ;  /* 0x0000005db8007986 */ /* 0x0003e8000c101504 */
[----:B------:R0:W-:Y:S04]  /*3cbd0*/  STG.E.U16 desc[UR4][R196.64], R183 ;  /* 0x000000b7c4007986 */ /* 0x0001e8000c101504 */
[----:B-1----:R-:W4:Y:S01]  /*3cbe0*/  LDL.LU.64 R184, [R1+0x7c8] ;  /* 0x0007c80001b87983 */ /* 0x002f220000300a00 */
[----:B------:R-:W-:-:S03]  /*3cbf0*/  PRMT R93, R176, 0x7632, R93 ;  /* 0x00007632b05d7816 */ /* 0x000fc6000000005d */
[----:B0-----:R-:W4:Y:S04]  /*3cc00*/  LDL.LU.64 R182, [R1+0x7d0] ;  /* 0x0007d00001b67983 */ /* 0x001f280000300a00 */
[----:B------:R-:W4:Y:S04]  /*3cc10*/  LDL.LU.64 R196, [R1+0x7c0] ;  /* 0x0007c00001c47983 */ /* 0x000f280000300a00 */
[----:B------:R0:W-:Y:S04]  /*3cc20*/  STG.E.U16 desc[UR4][R198.64], R92 ;  /* 0x0000005cc6007986 */ /* 0x0001e8000c101504 */
[----:B0-----:R-:W4:Y:S01]  /*3cc30*/  LDL.LU.64 R198, [R1+0x7b8] ;  /* 0x0007b80001c67983 */ /* 0x001f220000300a00 */
[----:B------:R-:W-:-:S03]  /*3cc40*/  PRMT R92, R177, 0x7632, R92 ;  /* 0x00007632b15c7816 */ /* 0x000fc6000000005c */
[----:B---3--:R-:W-:Y:S04]  /*3cc50*/  STG.E.U16 desc[UR4][R180.64], R176 ;  /* 0x000000b0b4007986 */ /* 0x008fe8000c101504 */
[----:B------:R0:W-:Y:S04]  /*3cc60*/  STG.E.U16 desc[UR4][R200.64], R93 ;  /* 0x0000005dc8007986 */ /* 0x0001e8000c101504 */
[----:B------:R1:W-:Y:S04]  /*3cc70*/  STG.E.U16 desc[UR4][R230.64], R177 ;  /* 0x000000b1e6007986 */ /* 0x0003e8000c101504 */
[----:B------:R3:W-:Y:S04]  /*3cc80*/  STG.E.U16 desc[UR4][R202.64], R92 ;  /* 0x0000005cca007986 */ /* 0x0007e8000c101504 */
[----:B0-----:R-:W4:Y:S01]  /*3cc90*/  LDL.LU.64 R200, [R1+0x7a8] ;  /* 0x0007a80001c87983 */ /* 0x001f220000300a00 */
[----:B--2---:R-:W-:-:S03]  /*3cca0*/  PRMT R93, R178, 0x7632, R93 ;  /* 0x00007632b25d7816 */ /* 0x004fc6000000005d */
[----:B-1----:R-:W2:Y:S04]  /*3ccb0*/  LDL.LU.64 R176, [R1+0x7b0] ;  /* 0x0007b00001b07983 */ /* 0x002ea80000300a00 */
[----:B------:R-:W2:Y:S04]  /*3ccc0*/  LDL.LU.64 R230, [R1+0x7a0] ;  /* 0x0007a00001e67983 */ /* 0x000ea80000300a00 */
[----:B---3--:R-:W3:Y:S04]  /*3ccd0*/  LDL.LU.64 R202, [R1+0x798] ;  /* 0x0007980001ca7983 */ /* 0x008ee80000300a00 */
[----:B------:R0:W-:Y:S04]  /*3cce0*/  STG.E.U16 desc[UR4][R228.64], R178 ;  /* 0x000000b2e4007986 */ /* 0x0001e8000c101504 */
[----:B------:R1:W-:Y:S04]  /*3ccf0*/  STG.E.U16 desc[UR4][R204.64], R93 ;  /* 0x0000005dcc007986 */ /* 0x0003e8000c101504 */
[----:B-----5:R5:W-:Y:S04]  /*3cd00*/  STG.E.U16 desc[UR4][R206.64], R179 ;  /* 0x000000b3ce007986 */ /* 0x020be8000c101504 */
[----:B0-----:R-:W3:Y:S04]  /*3cd10*/  LDL.LU.64 R228, [R1+0x790] ;  /* 0x0007900001e47983 */ /* 0x001ee80000300a00 */
[----:B-1----:R-:W3:Y:S04]  /*3cd20*/  LDL.LU.64 R204, [R1+0x788] ;  /* 0x0007880001cc7983 */ /* 0x002ee80000300a00 */
[----:B-----5:R-:W5:Y:S01]  /*3cd30*/  LDL.LU.64 R206, [R1+0x780] ;  /* 0x0007800001ce7983 */ /* 0x020f620000300a00 */
[----:B------:R-:W-:-:S02]  /*3cd40*/  PRMT R92, R179, 0x7632, R92 ;  /* 0x00007632b35c7816 */ /* 0x000fc4000000005c */
[----:B------:R-:W-:Y:S01]  /*3cd50*/  PRMT R93, R172, 0x7632, R93 ;  /* 0x00007632ac5d7816 */ /* 0x000fe2000000005d */
[----:B------:R-:W5:Y:S04]  /*3cd60*/  LDL.LU.64 R180, [R1+0x778] ;  /* 0x0007780001b47983 */ /* 0x000f680000300a00 */
[----:B------:R0:W-:Y:S04]  /*3cd70*/  STG.E.U16 desc[UR4][R186.64], R92 ;  /* 0x0000005cba007986 */ /* 0x0001e8000c101504 */
[----:B----4-:R1:W-:Y:S04]  /*3cd80*/  STG.E.U16 desc[UR4][R194.64], R172 ;  /* 0x000000acc2007986 */ /* 0x0103e8000c101504 */
[----:B------:R4:W-:Y:S01]  /*3cd90*/  STG.E.U16 desc[UR4][R182.64], R93 ;  /* 0x0000005db6007986 */ /* 0x0009e2000c101504 */
[----:B0-----:R-:W-:-:S03]  /*3cda0*/  PRMT R92, R173, 0x7632, R92 ;  /* 0x00007632ad5c7816 */ /* 0x001fc6000000005c */
[----:B------:R-:W5:Y:S04]  /*3cdb0*/  LDL.LU.64 R186, [R1+0x770] ;  /* 0x0007700001ba7983 */ /* 0x000f680000300a00 */
[----:B-1----:R-:W5:Y:S04]  /*3cdc0*/  LDL.LU.64 R194, [R1+0x768] ;  /* 0x0007680001c27983 */ /* 0x002f680000300a00 */
[----:B------:R-:W-:Y:S01]  /*3cdd0*/  STG.E.U16 desc[UR4][R184.64], R173 ;  /* 0x000000adb8007986 */ /* 0x000fe2000c101504 */
[----:B----4-:R-:W-:-:S03]  /*3cde0*/  PRMT R93, R174, 0x7632, R93 ;  /* 0x00007632ae5d7816 */ /* 0x010fc6000000005d */
[----:B------:R-:W4:Y:S04]  /*3cdf0*/  LDL.LU.64 R182, [R1+0x760] ;  /* 0x0007600001b67983 */ /* 0x000f280000300a00 */
[----:B------:R0:W-:Y:S04]  /*3ce00*/  STG.E.U16 desc[UR4][R196.64], R92 ;  /* 0x0000005cc4007986 */ /* 0x0001e8000c101504 */
[----:B------:R1:W-:Y:S04]  /*3ce10*/  STG.E.U16 desc[UR4][R198.64], R174 ;  /* 0x000000aec6007986 */ /* 0x0003e8000c101504 */
[----:B0-----:R-:W4:Y:S01]  /*3ce20*/  LDL.LU.64 R196, [R1+0x758] ;  /* 0x0007580001c47983 */ /* 0x001f220000300a00 */
[----:B------:R-:W-:-:S03]  /*3ce30*/  PRMT R92, R175, 0x7632, R92 ;  /* 0x00007632af5c7816 */ /* 0x000fc6000000005c */
[----:B------:R-:W4:Y:S04]  /*3ce40*/  LDL.LU.64 R184, [R1+0x750] ;  /* 0x0007500001b87983 */ /* 0x000f280000300a00 */
[----:B-1----:R-:W4:Y:S04]  /*3ce50*/  LDL.LU.64 R198, [R1+0x748] ;  /* 0x0007480001c67983 */ /* 0x002f280000300a00 */
[----:B--2---:R0:W-:Y:S04]  /*3ce60*/  STG.E.U16 desc[UR4][R176.64], R93 ;  /* 0x0000005db0007986 */ /* 0x0041e8000c101504 */
[----:B------:R1:W-:Y:S04]  /*3ce70*/  STG.E.U16 desc[UR4][R200.64], R175 ;  /* 0x000000afc8007986 */ /* 0x0003e8000c101504 */
[----:B------:R2:W-:Y:S01]  /*3ce80*/  STG.E.U16 desc[UR4][R230.64], R92 ;  /* 0x0000005ce6007986 */ /* 0x0005e2000c101504 */
[----:B0-----:R-:W-:-:S03]  /*3ce90*/  PRMT R93, R168, 0x7632, R93 ;  /* 0x00007632a85d7816 */ /* 0x001fc6000000005d */
[----:B---3--:R0:W-:Y:S04]  /*3cea0*/  STG.E.U16 desc[UR4][R202.64], R168 ;  /* 0x000000a8ca007986 */ /* 0x0081e8000c101504 */
[----:B-1----:R-:W3:Y:S04]  /*3ceb0*/  LDL.LU.64 R200, [R1+0x740] ;  /* 0x0007400001c87983 */ /* 0x002ee80000300a00 */
[----:B--2---:R-:W2:Y:S01]  /*3cec0*/  LDL.LU.64 R230, [R1+0x738] ;  /* 0x0007380001e67983 */ /* 0x004ea20000300a00 */
[----:B------:R-:W-:-:S03]  /*3ced0*/  PRMT R92, R169, 0x7632, R92 ;  /* 0x00007632a95c7816 */ /* 0x000fc6000000005c */
[----:B0-----:R-:W2:Y:S04]  /*3cee0*/  LDL.LU.64 R202, [R1+0x730] ;  /* 0x0007300001ca7983 */ /* 0x001ea80000300a00 */
[----:B------:R0:W-:Y:S04]  /*3cef0*/  STG.E.U16 desc[UR4][R228.64], R93 ;  /* 0x0000005de4007986 */ /* 0x0001e8000c101504 */
[----:B------:R1:W-:Y:S04]  /*3cf00*/  STG.E.U16 desc[UR4][R204.64], R169 ;  /* 0x000000a9cc007986 */ /* 0x0003e8000c101504 */
[----:B-----5:R5:W-:Y:S04]  /*3cf10*/  STG.E.U16 desc[UR4][R206.64], R92 ;  /* 0x0000005cce007986 */ /* 0x020be8000c101504 */
[----:B0-----:R-:W2:Y:S04]  /*3cf20*/  LDL.LU.64 R228, [R1+0x728] ;  /* 0x0007280001e47983 */ /* 0x001ea80000300a00 */
[----:B-1----:R-:W2:Y:S04]  /*3cf30*/  LDL.LU.64 R204, [R1+0x720] ;  /* 0x0007200001cc7983 */ /* 0x002ea80000300a00 */
[----:B-----5:R-:W5:Y:S01]  /*3cf40*/  LDL.LU.64 R206, [R1+0x718] ;  /* 0x0007180001ce7983 */ /* 0x020f620000300a00 */
[----:B------:R-:W-:-:S02]  /*3cf50*/  PRMT R93, R170, 0x7632, R93 ;  /* 0x00007632aa5d7816 */ /* 0x000fc4000000005d */
[----:B------:R-:W-:Y:S01]  /*3cf60*/  PRMT R92, R171, 0x7632, R92 ;  /* 0x00007632ab5c7816 */ /* 0x000fe2000000005c */
[----:B------:R0:W-:Y:S04]  /*3cf70*/  STG.E.U16 desc[UR4][R180.64], R170 ;  /* 0x000000aab4007986 */ /* 0x0001e8000c101504 */
[----:B------:R1:W-:Y:S04]  /*3cf80*/  STG.E.U16 desc[UR4][R186.64], R93 ;  /* 0x0000005dba007986 */ /* 0x0003e8000c101504 */
[----:B------:R1:W-:Y:S04]  /*3cf90*/  STG.E.U16 desc[UR4][R194.64], R171 ;  /* 0x000000abc2007986 */ /* 0x0003e8000c101504 */
[----:B0-----:R-:W5:Y:S04]  /*3cfa0*/  LDL.LU.64 R180, [R1+0x710] ;  /* 0x0007100001b47983 */ /* 0x001f680000300a00 */
[----:B-1----:R-:W5:Y:S01]  /*3cfb0*/  LDL.LU.64 R186, [R1+0x708] ;  /* 0x0007080001ba7983 */ /* 0x002f620000300a00 */
[----:B------:R-:W-:-:S03]  /*3cfc0*/  PRMT R93, R164, 0x7632, R93 ;  /* 0x00007632a45d7816 */ /* 0x000fc6000000005d */
[----:B------:R-:W5:Y:S04]  /*3cfd0*/  LDL.LU.64 R194, [R1+0x700] ;  /* 0x0007000001c27983 */ /* 0x000f680000300a00 */
[----:B----4-:R0:W-:Y:S04]  /*3cfe0*/  STG.E.U16 desc[UR4][R182.64], R92 ;  /* 0x0000005cb6007986 */ /* 0x0101e8000c101504 */
[----:B------:R1:W-:Y:S04]  /*3cff0*/  STG.E.U16 desc[UR4][R196.64], R164 ;  /* 0x000000a4c4007986 */ /* 0x0003e8000c101504 */
[----:B------:R4:W-:Y:S01]  /*3d000*/  STG.E.U16 desc[UR4][R184.64], R93 ;  /* 0x0000005db8007986 */ /* 0x0009e2000c101504 */
[----:B0-----:R-:W-:-:S03]  /*3d010*/  PRMT R92, R165, 0x7632, R92 ;  /* 0x00007632a55c7816 */ /* 0x001fc6000000005c */
[----:B------:R0:W-:Y:S04]  /*3d020*/  STG.E.U16 desc[UR4][R198.64], R165 ;  /* 0x000000a5c6007986 */ /* 0x0001e8000c101504 */
[----:B-1----:R-:W5:Y:S04]  /*3d030*/  LDL.LU.64 R196, [R1+0x6f8] ;  /* 0x0006f80001c47983 */ /* 0x002f680000300a00 */
[----:B------:R-:W5:Y:S01]  /*3d040*/  LDL.LU.64 R178, [R1+0x6f0] ;  /* 0x0006f00001b27983 */ /* 0x000f620000300a00 */
[----:B----4-:R-:W-:-:S03]  /*3d050*/  PRMT R93, R166, 0x7632, R93 ;  /* 0x00007632a65d7816 */ /* 0x010fc6000000005d */
[----:B------:R-:W4:Y:S04]  /*3d060*/  LDL.LU.64 R176, [R1+0x6e8] ;  /* 0x0006e80001b07983 */ /* 0x000f280000300a00 */
[----:B0-----:R-:W4:Y:S04]  /*3d070*/  LDL.LU.64 R198, [R1+0x6e0] ;  /* 0x0006e00001c67983 */ /* 0x001f280000300a00 */
[----:B---3--:R0:W-:Y:S04]  /*3d080*/  STG.E.U16 desc[UR4][R200.64], R92 ;  /* 0x0000005cc8007986 */ /* 0x0081e8000c101504 */
[----:B--2---:R-:W-:Y:S04]  /*3d090*/  STG.E.U16 desc[UR4][R230.64], R166 ;  /* 0x000000a6e6007986 */ /* 0x004fe8000c101504 */
[----:B------:R1:W-:Y:S04]  /*3d0a0*/  STG.E.U16 desc[UR4][R202.64], R93 ;  /* 0x0000005dca007986 */ /* 0x0003e8000c101504 */
[----:B0-----:R-:W2:Y:S01]  /*3d0b0*/  LDL.LU.64 R200, [R1+0x6d8] ;  /* 0x0006d80001c87983 */ /* 0x001ea20000300a00 */
[----:B------:R-:W-:-:S03]  /*3d0c0*/  PRMT R92, R167, 0x7632, R92 ;  /* 0x00007632a75c7816 */ /* 0x000fc6000000005c */
[----:B------:R-:W3:Y:S04]  /*3d0d0*/  LDL.LU.64 R184, [R1+0x6d0] ;  /* 0x0006d00001b87983 */ /* 0x000ee80000300a00 */
[----:B-1----:R-:W3:Y:S04]  /*3d0e0*/  LDL.LU.64 R202, [R1+0x6c8] ;  /* 0x0006c80001ca7983 */ /* 0x002ee80000300a00 */
[----:B------:R-:W3:Y:S04]  /*3d0f0*/  LDL.LU.64 R182, [R1+0x6c0] ;  /* 0x0006c00001b67983 */ /* 0x000ee80000300a00 */
[----:B------:R-:W-:Y:S04]  /*3d100*/  STG.E.U16 desc[UR4][R228.64], R167 ;  /* 0x000000a7e4007986 */ /* 0x000fe8000c101504 */
[----:B------:R0:W-:Y:S04]  /*3d110*/  STG.E.U16 desc[UR4][R204.64], R92 ;  /* 0x0000005ccc007986 */ /* 0x0001e8000c101504 */
[----:B-----5:R1:W-:Y:S04]  /*3d120*/  STG.E.U16 desc[UR4][R206.64], R160 ;  /* 0x000000a0ce007986 */ /* 0x0203e8000c101504 */
[----:B0-----:R-:W5:Y:S04]  /*3d130*/  LDL.LU.64 R204, [R1+0x6b8] ;  /* 0x0006b80001cc7983 */ /* 0x001f680000300a00 */
[----:B------:R-:W5:Y:S04]  /*3d140*/  LDL.LU.64 R230, [R1+0x6b0] ;  /* 0x0006b00001e67983 */ /* 0x000f680000300a00 */
[----:B------:R-:W5:Y:S04]  /*3d150*/  LDL.LU.64 R228, [R1+0x6a8] ;  /* 0x0006a80001e47983 */ /* 0x000f680000300a00 */
[----:B-1----:R-:W5:Y:S01]  /*3d160*/  LDL.LU.64 R206, [R1+0x6a0] ;  /* 0x0006a00001ce7983 */ /* 0x002f620000300a00 */
[----:B------:R-:W-:-:S02]  /*3d170*/  PRMT R93, R160, 0x7632, R93 ;  /* 0x00007632a05d7816 */ /* 0x000fc4000000005d */
[----:B------:R-:W-:-:S03]  /*3d180*/  PRMT R92, R161, 0x7632, R92 ;  /* 0x00007632a15c7816 */ /* 0x000fc6000000005c */
[----:B------:R0:W-:Y:S04]  /*3d190*/  STG.E.U16 desc[UR4][R180.64], R93 ;  /* 0x0000005db4007986 */ /* 0x0001e8000c101504 */
[----:B------:R-:W-:Y:S04]  /*3d1a0*/  STG.E.U16 desc[UR4][R186.64], R161 ;  /* 0x000000a1ba007986 */ /* 0x000fe8000c101504 */
[----:B------:R1:W-:Y:S01]  /*3d1b0*/  STG.E.U16 desc[UR4][R194.64], R92 ;  /* 0x0000005cc2007986 */ /* 0x0003e2000c101504 */
[----:B0-----:R-:W-:-:S03]  /*3d1c0*/  PRMT R93, R162, 0x7632, R93 ;  /* 0x00007632a25d7816 */ /* 0x001fc6000000005d */
[----:B------:R-:W5:Y:S04]  /*3d1d0*/  LDL.LU.64 R180, [R1+0x698] ;  /* 0x0006980001b47983 */ /* 0x000f680000300a00 */
[----:B------:R0:W-:Y:S01]  /*3d1e0*/  STG.E.U16 desc[UR4][R196.64], R162 ;  /* 0x000000a2c4007986 */ /* 0x0001e2000c101504 */
[----:B-1----:R-:W-:-:S03]  /*3d1f0*/  PRMT R92, R163, 0x7632, R92 ;  /* 0x00007632a35c7816 */ /* 0x002fc6000000005c */
[----:B------:R-:W5:Y:S04]  /*3d200*/  LDL.LU.64 R194, [R1+0x690] ;  /* 0x0006900001c27983 */ /* 0x000f680000300a00 */
[----:B------:R1:W-:Y:S04]  /*3d210*/  STG.E.U16 desc[UR4][R178.64], R93 ;  /* 0x0000005db2007986 */ /* 0x0003e8000c101504 */
[----:B------:R-:W5:Y:S04]  /*3d220*/  LDL.LU.64 R186, [R1+0x688] ;  /* 0x0006880001ba7983 */ /* 0x000f680000300a00 */
[----:B----4-:R-:W-:Y:S04]  /*3d230*/  STG.E.U16 desc[UR4][R176.64], R163 ;  /* 0x000000a3b0007986 */ /* 0x010fe8000c101504 */
[----:B0-----:R-:W4:Y:S01]  /*3d240*/  LDL.LU.64 R196, [R1+0x680] ;  /* 0x0006800001c47983 */ /* 0x001f220000300a00 */
[----:B-1----:R-:W-:-:S03]  /*3d250*/  PRMT R93, R156, 0x7632, R93 ;  /* 0x000076329c5d7816 */ /* 0x002fc6000000005d */
[----:B------:R0:W-:Y:S04]  /*3d260*/  STG.E.U16 desc[UR4][R198.64], R92 ;  /* 0x0000005cc6007986 */ /* 0x0001e8000c101504 */
[----:B0-----:R-:W4:Y:S01]  /*3d270*/  LDL.LU.64 R198, [R1+0x678] ;  /* 0x0006780001c67983 */ /* 0x001f220000300a00 */
[----:B------:R-:W-:-:S03]  /*3d280*/  PRMT R92, R157, 0x7632, R92 ;  /* 0x000076329d5c7816 */ /* 0x000fc6000000005c */
[----:B--2---:R0:W-:Y:S04]  /*3d290*/  STG.E.U16 desc[UR4][R200.64], R156 ;  /* 0x0000009cc8007986 */ /* 0x0041e8000c101504 */
[----:B---3--:R1:W-:Y:S04]  /*3d2a0*/  STG.E.U16 desc[UR4][R184.64], R93 ;  /* 0x0000005db8007986 */ /* 0x0083e8000c101504 */
[----:B------:R2:W-:Y:S04]  /*3d2b0*/  STG.E.U16 desc[UR4][R202.64], R157 ;  /* 0x0000009dca007986 */ /* 0x0005e8000c101504 */
[----:B0-----:R-:W3:Y:S01]  /*3d2c0*/  LDL.LU.64 R200, [R1+0x670] ;  /* 0x0006700001c87983 */ /* 0x001ee20000300a00 */
[----:B-1----:R-:W-:-:S03]  /*3d2d0*/  PRMT R93, R158, 0x7632, R93 ;  /* 0x000076329e5d7816 */ /* 0x002fc6000000005d */
[----:B------:R-:W3:Y:S04]  /*3d2e0*/  LDL.LU.64 R184, [R1+0x668] ;  /* 0x0006680001b87983 */ /* 0x000ee80000300a00 */
[----:B------:R0:W-:Y:S04]  /*3d2f0*/  STG.E.U16 desc[UR4][R182.64], R92 ;  /* 0x0000005cb6007986 */ /* 0x0001e8000c101504 */
[----:B--2---:R-:W2:Y:S01]  /*3d300*/  LDL.LU.64 R202, [R1+0x660] ;  /* 0x0006600001ca7983 */ /* 0x004ea20000300a00 */
[----:B0-----:R-:W-:-:S03]  /*3d310*/  PRMT R92, R159, 0x7632, R92 ;  /* 0x000076329f5c7816 */ /* 0x001fc6000000005c */
[----:B-----5:R0:W-:Y:S04]  /*3d320*/  STG.E.U16 desc[UR4][R204.64], R158 ;  /* 0x0000009ecc007986 */ /* 0x0201e8000c101504 */
[----:B------:R1:W-:Y:S04]  /*3d330*/  STG.E.U16 desc[UR4][R230.64], R93 ;  /* 0x0000005de6007986 */ /* 0x0003e8000c101504 */
[----:B------:R-:W-:Y:S04]  /*3d340*/  STG.E.U16 desc[UR4][R228.64], R159 ;  /* 0x0000009fe4007986 */ /* 0x000fe8000c101504 */
[----:B0-----:R-:W5:Y:S04]  /*3d350*/  LDL.LU.64 R204, [R1+0x658] ;  /* 0x0006580001cc7983 */ /* 0x001f680000300a00 */
[----:B------:R0:W-:Y:S04]  /*3d360*/  STG.E.U16 desc[UR4][R206.64], R92 ;  /* 0x0000005cce007986 */ /* 0x0001e8000c101504 */
[----:B-1----:R-:W5:Y:S04]  /*3d370*/  LDL.LU.64 R230, [R1+0x650] ;  /* 0x0006500001e67983 */ /* 0x002f680000300a00 */
[----:B0-----:R-:W5:Y:S01]  /*3d380*/  LDL.LU.64 R206, [R1+0x648] ;  /* 0x0006480001ce7983 */ /* 0x001f620000300a00 */
[----:B------:R-:W-:-:S02]  /*3d390*/  PRMT R93, R152, 0x7632, R93 ;  /* 0x00007632985d7816 */ /* 0x000fc4000000005d */
[----:B------:R-:W-:Y:S01]  /*3d3a0*/  PRMT R92, R153, 0x7632, R92 ;  /* 0x00007632995c7816 */ /* 0x000fe2000000005c */
[----:B------:R-:W-:Y:S04]  /*3d3b0*/  STG.E.U16 desc[UR4][R180.64], R152 ;  /* 0x00000098b4007986 */ /* 0x000fe8000c101504 */
[----:B------:R-:W5:Y:S04]  /*3d3c0*/  LDL.LU.64 R228, [R1+0x640] ;  /* 0x0006400001e47983 */ /* 0x000f680000300a00 */
[----:B------:R0:W-:Y:S04]  /*3d3d0*/  STG.E.U16 desc[UR4][R194.64], R93 ;  /* 0x0000005dc2007986 */ /* 0x0001e8000c101504 */
[----:B------:R-:W-:Y:S04]  /*3d3e0*/  STG.E.U16 desc[UR4][R186.64], R153 ;  /* 0x00000099ba007986 */ /* 0x000fe8000c101504 */
[----:B0-----:R-:W5:Y:S01]  /*3d3f0*/  LDL.LU.64 R194, [R1+0x638] ;  /* 0x0006380001c27983 */ /* 0x001f620000300a00 */
[----:B------:R-:W-:-:S03]  /*3d400*/  PRMT R93, R154, 0x7632, R93 ;  /* 0x000076329a5d7816 */ /* 0x000fc6000000005d */
[----:B------:R-:W5:Y:S04]  /*3d410*/  LDL.LU.64 R172, [R1+0x630] ;  /* 0x0006300001ac7983 */ /* 0x000f680000300a00 */
[----:B----4-:R0:W-:Y:S04]  /*3d420*/  STG.E.U16 desc[UR4][R196.64], R92 ;  /* 0x0000005cc4007986 */ /* 0x0101e8000c101504 */
[----:B------:R-:W4:Y:S04]  /*3d430*/  LDL.LU.64 R178, [R1+0x628] ;  /* 0x0006280001b27983 */ /* 0x000f280000300a00 */
[----:B------:R1:W-:Y:S04]  /*3d440*/  STG.E.U16 desc[UR4][R198.64], R154 ;  /* 0x0000009ac6007986 */ /* 0x0003e8000c101504 */
[----:B0-----:R-:W4:Y:S01]  /*3d450*/  LDL.LU.64 R196, [R1+0x620] ;  /* 0x0006200001c47983 */ /* 0x001f220000300a00 */
[----:B------:R-:W-:-:S03]  /*3d460*/  PRMT R92, R155, 0x7632, R92 ;  /* 0x000076329b5c7816 */ /* 0x000fc6000000005c */
[----:B-1----:R-:W4:Y:S04]  /*3d470*/  LDL.LU.64 R198, [R1+0x618] ;  /* 0x0006180001c67983 */ /* 0x002f280000300a00 */
[----:B------:R-:W4:Y:S04]  /*3d480*/  LDL.LU.64 R176, [R1+0x610] ;  /* 0x0006100001b07983 */ /* 0x000f280000300a00 */
[----:B---3--:R0:W-:Y:S04]  /*3d490*/  STG.E.U16 desc[UR4][R200.64], R93 ;  /* 0x0000005dc8007986 */ /* 0x0081e8000c101504 */
[----:B------:R-:W-:Y:S04]  /*3d4a0*/  STG.E.U16 desc[UR4][R184.64], R155 ;  /* 0x0000009bb8007986 */ /* 0x000fe8000c101504 */
[----:B0-----:R-:W3:Y:S01]  /*3d4b0*/  LDL.LU.64 R200, [R1+0x5f8] ;  /* 0x0005f80001c87983 */ /* 0x001ee20000300a00 */
[----:B------:R-:W-:-:S03]  /*3d4c0*/  PRMT R93, R148, 0x7632, R93 ;  /* 0x00007632945d7816 */ /* 0x000fc6000000005d */
[----:B------:R-:W3:Y:S04]  /*3d4d0*/  LDL.LU.64 R182, [R1+0x5f0] ;  /* 0x0005f00001b67983 */ /* 0x000ee80000300a00 */
[----:B--2---:R0:W-:Y:S04]  /*3d4e0*/  STG.E.U16 desc[UR4][R202.64], R92 ;  /* 0x0000005cca007986 */ /* 0x0041e8000c101504 */
[----:B------:R-:W2:Y:S04]  /*3d4f0*/  LDL.LU.64 R180, [R1+0x5e8] ;  /* 0x0005e80001b47983 */ /* 0x000ea80000300a00 */
[----:B0-----:R-:W2:Y:S04]  /*3d500*/  LDL.LU.64 R202, [R1+0x5e0] ;  /* 0x0005e00001ca7983 */ /* 0x001ea80000300a00 */
[----:B-----5:R0:W-:Y:S04]  /*3d510*/  STG.E.U16 desc[UR4][R204.64], R148 ;  /* 0x00000094cc007986 */ /* 0x0201e8000c101504 */
[----:B------:R-:W5:Y:S04]  /*3d520*/  LDL.LU.64 R186, [R1+0x5d8] ;  /* 0x0005d80001ba7983 */ /* 0x000f680000300a00 */
[----:B------:R-:W5:Y:S04]  /*3d530*/  LDL.LU.64 R184, [R1+0x5d0] ;  /* 0x0005d00001b87983 */ /* 0x000f680000300a00 */
[----:B------:R-:W-:Y:S04]  /*3d540*/  STG.E.U16 desc[UR4][R230.64], R93 ;  /* 0x0000005de6007986 */ /* 0x000fe8000c101504 */
[----:B0-----:R-:W5:Y:S04]  /*3d550*/  LDL.LU.64 R204, [R1+0x5c8] ;  /* 0x0005c80001cc7983 */ /* 0x001f680000300a00 */
[----:B------:R0:W-:Y:S04]  /*3d560*/  STG.E.U16 desc[UR4][R206.64], R149 ;  /* 0x00000095ce007986 */ /* 0x0001e8000c101504 */
[----:B0-----:R-:W5:Y:S01]  /*3d570*/  LDL.LU.64 R206, [R1+0x5c0] ;  /* 0x0005c00001ce7983 */ /* 0x001f620000300a00 */
[----:B------:R-:W-:-:S02]  /*3d580*/  PRMT R92, R149, 0x7632, R92 ;  /* 0x00007632955c7816 */ /* 0x000fc4000000005c */
[----:B------:R-:W-:Y:S01]  /*3d590*/  PRMT R93, R150, 0x7632, R93 ;  /* 0x00007632965d7816 */ /* 0x000fe2000000005d */
[----:B------:R-:W5:Y:S04]  /*3d5a0*/  LDL.LU.64 R230, [R1+0x5b8] ;  /* 0x0005b80001e67983 */ /* 0x000f680000300a00 */
[----:B------:R0:W-:Y:S04]  /*3d5b0*/  STG.E.U16 desc[UR4][R228.64], R92 ;  /* 0x0000005ce4007986 */ /* 0x0001e8000c101504 */
[----:B------:R-:W-:Y:S04]  /*3d5c0*/  STG.E.U16 desc[UR4][R194.64], R150 ;  /* 0x00000096c2007986 */ /* 0x000fe8000c101504 */
[----:B------:R1:W-:Y:S01]  /*3d5d0*/  STG.E.U16 desc[UR4][R172.64], R93 ;  /* 0x0000005dac007986 */ /* 0x0003e2000c101504 */
[----:B0-----:R-:W-:-:S03]  /*3d5e0*/  PRMT R92, R151, 0x7632, R92 ;  /* 0x00007632975c7816 */ /* 0x001fc6000000005c */
[----:B----4-:R-:W-:Y:S04]  /*3d5f0*/  STG.E.U16 desc[UR4][R178.64], R151 ;  /* 0x00000097b2007986 */ /* 0x010fe8000c101504 */
[----:B------:R-:W4:Y:S01]  /*3d600*/  LDL.LU.64 R228, [R1+0x5b0] ;  /* 0x0005b00001e47983 */ /* 0x000f220000300a00 */
[----:B-1----:R-:W-:-:S03]  /*3d610*/  PRMT R93, R144, 0x7632, R93 ;  /* 0x00007632905d7816 */ /* 0x002fc6000000005d */
[----:B------:R0:W-:Y:S04]  /*3d620*/  STG.E.U16 desc[UR4][R196.64], R92 ;  /* 0x0000005cc4007986 */ /* 0x0001e8000c101504 */
[----:B------:R-:W4:Y:S04]  /*3d630*/  LDL.LU.64 R194, [R1+0x5a8] ;  /* 0x0005a80001c27983 */ /* 0x000f280000300a00 */
[----:B------:R1:W-:Y:S01]  /*3d640*/  STG.E.U16 desc[UR4][R198.64], R144 ;  /* 0x00000090c6007986 */ /* 0x0003e2000c101504 */
[----:B0-----:R-:W-:-:S03]  /*3d650*/  PRMT R92, R145, 0x7632, R92 ;  /* 0x00007632915c7816 */ /* 0x001fc6000000005c */
[----:B------:R0:W-:Y:S04]  /*3d660*/  STG.E.U16 desc[UR4][R176.64], R93 ;  /* 0x0000005db0007986 */ /* 0x0001e8000c101504 */
[----:B------:R-:W4:Y:S04]  /*3d670*/  LDL.LU.64 R196, [R1+0x8f0] ;  /* 0x0008f00001c47983 */ /* 0x000f280000300a00 */
[----:B-1----:R-:W4:Y:S01]  /*3d680*/  LDL.LU.64 R198, [R1+0x8e8] ;  /* 0x0008e80001c67983 */ /* 0x002f220000300a00 */
[----:B0-----:R-:W-:-:S03]  /*3d690*/  PRMT R93, R146, 0x7632, R93 ;  /* 0x00007632925d7816 */ /* 0x001fc6000000005d */
[----:B---3--:R-:W-:Y:S04]  /*3d6a0*/  STG.E.U16 desc[UR4][R200.64], R145 ;  /* 0x00000091c8007986 */ /* 0x008fe8000c101504 */
[----:B------:R0:W-:Y:S04]  /*3d6b0*/  STG.E.U16 desc[UR4][R182.64], R92 ;  /* 0x0000005cb6007986 */ /* 0x0001e8000c101504 */
[----:B--2---:R-:W-:Y:S01]  /*3d6c0*/  STG.E.U16 desc[UR4][R180.64], R146 ;  /* 0x00000092b4007986 */ /* 0x004fe2000c101504 */
[----:B0-----:R-:W-:-:S03]  /*3d6d0*/  PRMT R92, R147, 0x7632, R92 ;  /* 0x00007632935c7816 */ /* 0x001fc6000000005c */
[----:B------:R-:W2:Y:S04]  /*3d6e0*/  LDL.LU.64 R200, [R1+0x8e0] ;  /* 0x0008e00001c87983 */ /* 0x000ea80000300a00 */
[----:B------:R0:W-:Y:S04]  /*3d6f0*/  STG.E.U16 desc[UR4][R202.64], R93 ;  /* 0x0000005dca007986 */ /* 0x0001e8000c101504 */
[----:B-----5:R-:W-:Y:S01]  /*3d700*/  STG.E.U16 desc[UR4][R186.64], R147 ;  /* 0x00000093ba007986 */ /* 0x020fe2000c101504 */
[----:B0-----:R-:W-:-:S03]  /*3d710*/  PRMT R93, R140, 0x7632, R93 ;  /* 0x000076328c5d7816 */ /* 0x001fc6000000005d */
[----:B------:R-:W-:Y:S04]  /*3d720*/  STG.E.U16 desc[UR4][R184.64], R92 ;  /* 0x0000005cb8007986 */ /* 0x000fe8000c101504 */
[----:B------:R-:W3:Y:S04]  /*3d730*/  LDL.LU.64 R202, [R1+0x8f8] ;  /* 0x0008f80001ca7983 */ /* 0x000ee80000300a00 */
[----:B------:R0:W-:Y:S04]  /*3d740*/  STG.E.U16 desc[UR4][R204.64], R140 ;  /* 0x0000008ccc007986 */ /* 0x0001e8000c101504 */
[----:B0-----:R-:W5:Y:S04]  /*3d750*/  LDL.LU.64 R204, [R1+0x918] ;  /* 0x0009180001cc7983 */ /* 0x001f680000300a00 */
[----:B------:R0:W-:Y:S04]  /*3d760*/  STG.E.U16 desc[UR4][R206.64], R93 ;  /* 0x0000005dce007986 */ /* 0x0001e8000c101504 */
[----:B0-----:R-:W5:Y:S04]  /*3d770*/  LDL.LU.64 R206, [R1+0x910] ;  /* 0x0009100001ce7983 */ /* 0x001f680000300a00 */
[----:B------:R-:W5:Y:S04]  /*3d780*/  LDL.LU.64 R166, [R1+0x908] ;  /* 0x0009080001a67983 */ /* 0x000f680000300a00 */
[----:B------:R-:W5:Y:S04]  /*3d790*/  LDL.LU.64 R164, [R1+0x920] ;  /* 0x0009200001a47983 */ /* 0x000f680000300a00 */
[----:B------:R-:W5:Y:S04]  /*3d7a0*/  LDL.LU.64 R170, [R1+0x940] ;  /* 0x0009400001aa7983 */ /* 0x000f680000300a00 */
[----:B------:R-:W5:Y:S04]  /*3d7b0*/  LDL.LU.64 R168, [R1+0x938] ;  /* 0x0009380001a87983 */ /* 0x000f680000300a00 */
[----:B------:R-:W5:Y:S01]  /*3d7c0*/  LDL.LU.64 R174, [R1+0x930] ;  /* 0x0009300001ae7983 */ /* 0x000f620000300a00 */
[----:B------:R-:W-:-:S03]  /*3d7d0*/  PRMT R92, R141, 0x7632, R92 ;  /* 0x000076328d5c7816 */ /* 0x000fc6000000005c */
[----:B------:R-:W5:Y:S04]  /*3d7e0*/  LDL.LU.64 R172, [R1+0x948] ;  /* 0x0009480001ac7983 */ /* 0x000f680000300a00 */
[----:B------:R-:W5:Y:S04]  /*3d7f0*/  LDL.LU.64 R178, [R1+0x950] ;  /* 0x0009500001b27983 */ /* 0x000f680000300a00 */
[----:B------:R-:W5:Y:S01]  /*3d800*/  LDL.LU.64 R176, [R1+0x928] ;  /* 0x0009280001b07983 */ /* 0x000f620000300a00 */
[----:B------:R-:W-:-:S03]  /*3d810*/  PRMT R93, R142, 0x7632, R93 ;  /* 0x000076328e5d7816 */ /* 0x000fc6000000005d */
[----:B------:R-:W5:Y:S04]  /*3d820*/  LDL.LU.64 R182, [R1+0x900] ;  /* 0x0009000001b67983 */ /* 0x000f680000300a00 */
[----:B------:R-:W-:Y:S04]  /*3d830*/  STG.E.U16 desc[UR4][R230.64], R141 ;  /* 0x0000008de6007986 */ /* 0x000fe8000c101504 */
[----:B------:R-:W5:Y:S04]  /*3d840*/  LDL.LU.64 R180, [R1+0x5a0] ;  /* 0x0005a00001b47983 */ /* 0x000f680000300a00 */
[----:B----4-:R0:W-:Y:S04]  /*3d850*/  STG.E.U16 desc[UR4][R228.64], R92 ;  /* 0x0000005ce4007986 */ /* 0x0101e8000c101504 */
[----:B------:R-:W4:Y:S04]  /*3d860*/  LDL.LU.64 R186, [R1+0x598] ;  /* 0x0005980001ba7983 */ /* 0x000f280000300a00 */
[----:B------:R-:W4:Y:S01]  /*3d870*/  LDL.LU.64 R184, [R1+0x590] ;  /* 0x0005900001b87983 */ /* 0x000f220000300a00 */
[----:B0-----:R-:W-:-:S03]  /*3d880*/  PRMT R92, R143, 0x7632, R92 ;  /* 0x000076328f5c7816 */ /* 0x001fc6000000005c */
[----:B------:R-:W4:Y:S04]  /*3d890*/  LDL.LU.64 R230, [R1+0x588] ;  /* 0x0005880001e67983 */ /* 0x000f280000300a00 */
[----:B------:R0:W-:Y:S04]  /*3d8a0*/  STG.E.U16 desc[UR4][R194.64], R142 ;  /* 0x0000008ec2007986 */ /* 0x0001e8000c101504 */
[----:B------:R1:W-:Y:S04]  /*3d8b0*/  STG.E.U16 desc[UR4][R196.64], R93 ;  /* 0x0000005dc4007986 */ /* 0x0003e8000c101504 */
[----:B------:R1:W-:Y:S04]  /*3d8c0*/  STG.E.U16 desc[UR4][R198.64], R143 ;  /* 0x0000008fc6007986 */ /* 0x0003e8000c101504 */
[----:B------:R-:W4:Y:S04]  /*3d8d0*/  LDL.LU.64 R228, [R1+0x580] ;  /* 0x0005800001e47983 */ /* 0x000f280000300a00 */
[----:B0-----:R-:W4:Y:S04]  /*3d8e0*/  LDL.LU.64 R194, [R1+0x578] ;  /* 0x0005780001c27983 */ /* 0x001f280000300a00 */
[----:B-1----:R-:W4:Y:S04]  /*3d8f0*/  LDL.LU.64 R196, [R1+0x570] ;  /* 0x0005700001c47983 */ /* 0x002f280000300a00 */
[----:B------:R-:W4:Y:S04]  /*3d900*/  LDL.LU.64 R198, [R1+0x568] ;  /* 0x0005680001c67983 */ /* 0x000f280000300a00 */
[----:B--2---:R0:W-:Y:S02]  /*3d910*/  STG.E.U16 desc[UR4][R200.64], R92 ;  /* 0x0000005cc8007986 */ /* 0x0041e4000c101504 */
[----:B0-----:R-:W-:-:S02]  /*3d920*/  PRMT R92, R136, 0x7632, R92 ;  /* 0x00007632885c7816 */ /* 0x001fc4000000005c */
[----:B------:R-:W2:Y:S04]  /*3d930*/  LDL.LU.64 R200, [R1+0x560] ;  /* 0x0005600001c87983 */ /* 0x000ea80000300a00 */
[----:B---3--:R0:W-:Y:S04]  /*3d940*/  STG.E.U16 desc[UR4][R202.64], R136 ;  /* 0x00000088ca007986 */ /* 0x0081e8000c101504 */
[----:B0-----:R-:W3:Y:S04]  /*3d950*/  LDL.LU.64 R202, [R1+0x558] ;  /* 0x0005580001ca7983 */ /* 0x001ee80000300a00 */
[----:B-----5:R0:W-:Y:S04]  /*3d960*/  STG.E.U16 desc[UR4][R204.64], R92 ;  /* 0x0000005ccc007986 */ /* 0x0201e8000c101504 */
[----:B0-----:R-:W5:Y:S04]  /*3d970*/  LDL.LU.64 R204, [R1+0x550] ;  /* 0x0005500001cc7983 */ /* 0x001f680000300a00 */
[----:B------:R0:W-:Y:S04]  /*3d980*/  STG.E.U16 desc[UR4][R206.64], R137 ;  /* 0x00000089ce007986 */ /* 0x0001e8000c101504 */
[----:B0-----:R-:W5:Y:S01]  /*3d990*/  LDL.LU.64 R206, [R1+0x548] ;  /* 0x0005480001ce7983 */ /* 0x001f620000300a00 */
[----:B------:R-:W-:-:S02]  /*3d9a0*/  PRMT R93, R137, 0x7632, R93 ;  /* 0x00007632895d7816 */ /* 0x000fc4000000005d */
[----:B------:R-:W-:-:S03]  /*3d9b0*/  PRMT R92, R138, 0x7632, R92 ;  /* 0x000076328a5c7816 */ /* 0x000fc6000000005c */
[----:B------:R0:W-:Y:S04]  /*3d9c0*/  STG.E.U16 desc[UR4][R166.64], R93 ;  /* 0x0000005da6007986 */ /* 0x0001e8000c101504 */
[----:B------:R-:W-:Y:S04]  /*3d9d0*/  STG.E.U16 desc[UR4][R164.64], R138 ;  /* 0x0000008aa4007986 */ /* 0x000fe8000c101504 */
[----:B------:R1:W-:Y:S01]  /*3d9e0*/  STG.E.U16 desc[UR4][R170.64], R92 ;  /* 0x0000005caa007986 */ /* 0x0003e2000c101504 */
[----:B0-----:R-:W-:-:S03]  /*3d9f0*/  PRMT R93, R139, 0x7632, R93 ;  /* 0x000076328b5d7816 */ /* 0x001fc6000000005d */
[----:B------:R-:W-:Y:S04]  /*3da00*/  STG.E.U16 desc[UR4][R168.64], R139 ;  /* 0x0000008ba8007986 */ /* 0x000fe8000c101504 */
[----:B------:R0:W-:Y:S01]  /*3da10*/  STG.E.U16 desc[UR4][R174.64], R93 ;  /* 0x0000005dae007986 */ /* 0x0001e2000c101504 */
[----:B-1----:R-:W-:-:S03]  /*3da20*/  PRMT R92, R132, 0x7632, R92 ;  /* 0x00007632845c7816 */ /* 0x002fc6000000005c */
[----:B------:R-:W-:Y:S04]  /*3da30*/  STG.E.U16 desc[UR4][R172.64], R132 ;  /* 0x00000084ac007986 */ /* 0x000fe8000c101504 */
[----:B------:R1:W-:Y:S01]  /*3da40*/  STG.E.U16 desc[UR4][R178.64], R92 ;  /* 0x0000005cb2007986 */ /* 0x0003e2000c101504 */
[----:B0-----:R-:W-:-:S03]  /*3da50*/  PRMT R93, R133, 0x7632, R93 ;  /* 0x00007632855d7816 */ /* 0x001fc6000000005d */
[----:B------:R-:W-:Y:S04]  /*3da60*/  STG.E.U16 desc[UR4][R176.64], R133 ;  /* 0x00000085b0007986 */ /* 0x000fe8000c101504 */
[----:B------:R0:W-:Y:S01]  /*3da70*/  STG.E.U16 desc[UR4][R182.64], R93 ;  /* 0x0000005db6007986 */ /* 0x0001e2000c101504 */
[----:B-1----:R-:W-:-:S03]  /*3da80*/  PRMT R92, R134, 0x7632, R92 ;  /* 0x00007632865c7816 */ /* 0x002fc6000000005c */
[----:B------:R-:W-:Y:S04]  /*3da90*/  STG.E.U16 desc[UR4][R180.64], R134 ;  /* 0x00000086b4007986 */ /* 0x000fe8000c101504 */
[----:B----4-:R1:W-:Y:S01]  /*3daa0*/  STG.E.U16 desc[UR4][R186.64], R92 ;  /* 0x0000005cba007986 */ /* 0x0103e2000c101504 */
[----:B0-----:R-:W-:-:S03]  /*3dab0*/  PRMT R93, R135, 0x7632, R93 ;  /* 0x00007632875d7816 */ /* 0x001fc6000000005d */
[----:B------:R-:W-:Y:S04]  /*3dac0*/  STG.E.U16 desc[UR4][R184.64], R135 ;  /* 0x00000087b8007986 */ /* 0x000fe8000c101504 */
[----:B------:R0:W-:Y:S01]  /*3dad0*/  STG.E.U16 desc[UR4][R230.64], R93 ;  /* 0x0000005de6007986 */ /* 0x0001e2000c101504 */
[----:B-1----:R-:W-:-:S03]  /*3dae0*/  PRMT R92, R128, 0x7632, R92 ;  /* 0x00007632805c7816 */ /* 0x002fc6000000005c */
[----:B------:R-:W-:Y:S01]  /*3daf0*/  STG.E.U16 desc[UR4][R228.64], R128 ;  /* 0x00000080e4007986 */ /* 0x000fe2000c101504 */
[----:B0-----:R-:W-:-:S03]  /*3db00*/  PRMT R93, R129, 0x7632, R93 ;  /* 0x00007632815d7816 */ /* 0x001fc6000000005d */
[----:B------:R0:W-:Y:S04]  /*3db10*/  STG.E.U16 desc[UR4][R194.64], R92 ;  /* 0x0000005cc2007986 */ /* 0x0001e8000c101504 */
[----:B------:R-:W-:Y:S04]  /*3db20*/  STG.E.U16 desc[UR4][R196.64], R129 ;  /* 0x00000081c4007986 */ /* 0x000fe8000c101504 */
[----:B------:R1:W-:Y:S01]  /*3db30*/  STG.E.U16 desc[UR4][R198.64], R93 ;  /* 0x0000005dc6007986 */ /* 0x0003e2000c101504 */
[----:B0-----:R-:W-:Y:S02]  /*3db40*/  PRMT R92, R130, 0x7632, R92 ;  /* 0x00007632825c7816 */ /* 0x001fe4000000005c */
[----:B-1----:R-:W-:Y:S01]  /*3db50*/  PRMT R93, R131, 0x7632, R93 ;  /* 0x00007632835d7816 */ /* 0x002fe2000000005d */
[----:B--2---:R-:W-:Y:S04]  /*3db60*/  STG.E.U16 desc[UR4][R200.64], R130 ;  /* 0x00000082c8007986 */ /* 0x004fe8000c101504 */
[----:B---3--:R0:W-:Y:S02]  /*3db70*/  STG.E.U16 desc[UR4][R202.64], R92 ;  /* 0x0000005cca007986 */ /* 0x0081e4000c101504 */
[----:B0-----:R-:W-:-:S02]  /*3db80*/  PRMT R92, R124, 0x7632, R92 ;  /* 0x000076327c5c7816 */ /* 0x001fc4000000005c */
[----:B-----5:R-:W-:Y:S04]  /*3db90*/  STG.E.U16 desc[UR4][R204.64], R131 ;  /* 0x00000083cc007986 */ /* 0x020fe8000c101504 */
[----:B------:R0:W-:Y:S04]  /*3dba0*/  STG.E.U16 desc[UR4][R206.64], R93 ;  /* 0x0000005dce007986 */ /* 0x0001e8000c101504 */
[----:B------:R1:W-:Y:S04]  /*3dbb0*/  STG.E.U16 desc[UR4][R82.64], R124 ;  /* 0x0000007c52007986 */ /* 0x0003e8000c101504 */
[----:B------:R2:W-:Y:S01]  /*3dbc0*/  STG.E.U16 desc[UR4][R76.64], R92 ;  /* 0x0000005c4c007986 */ /* 0x0005e2000c101504 */
[----:B0-----:R-:W-:-:S03]  /*3dbd0*/  PRMT R93, R125, 0x7632, R93 ;  /* 0x000076327d5d7816 */ /* 0x001fc6000000005d */
[----:B------:R0:W-:Y:S04]  /*3dbe0*/  STG.E.U16 desc[UR4][R78.64], R125 ;  /* 0x0000007d4e007986 */ /* 0x0001e8000c101504 */
[----:B-1----:R-:W3:Y:S04]  /*3dbf0*/  LDL.LU.64 R82, [R1+0xdf0] ;  /* 0x000df00001527983 */ /* 0x002ee80000300a00 */
[----:B--2---:R-:W2:Y:S04]  /*3dc00*/  LDL.LU.64 R76, [R1+0xde8] ;  /* 0x000de800014c7983 */ /* 0x004ea80000300a00 */
[----:B0-----:R-:W4:Y:S04]  /*3dc10*/  LDL.LU.64 R78, [R1+0xde0] ;  /* 0x000de000014e7983 */ /* 0x001f280000300a00 */
[----:B------:R0:W-:Y:S04]  /*3dc20*/  STG.E.U16 desc[UR4][R120.64], R93 ;  /* 0x0000005d78007986 */ /* 0x0001e8000c101504 */
[----:B0-----:R-:W5:Y:S01]  /*3dc30*/  LDL.LU.64 R120, [R1+0xdd8] ;  /* 0x000dd80001787983 */ /* 0x001f620000300a00 */
[----:B------:R-:W-:-:S02]  /*3dc40*/  PRMT R92, R126, 0x7632, R92 ;  /* 0x000076327e5c7816 */ /* 0x000fc4000000005c */
[----:B------:R-:W-:Y:S01]  /*3dc50*/  PRMT R93, R127, 0x7632, R93 ;  /* 0x000076327f5d7816 */ /* 0x000fe2000000005d */
[----:B------:R0:W-:Y:S04]  /*3dc60*/  STG.E.U16 desc[UR4][R84.64], R126 ;  /* 0x0000007e54007986 */ /* 0x0001e8000c101504 */
[----:B------:R1:W-:Y:S04]  /*3dc70*/  STG.E.U16 desc[UR4][R86.64], R92 ;  /* 0x0000005c56007986 */ /* 0x0003e8000c101504 */
[----:B------:R1:W-:Y:S04]  /*3dc80*/  STG.E.U16 desc[UR4][R88.64], R127 ;  /* 0x0000007f58007986 */ /* 0x0003e8000c101504 */
[----:B0-----:R-:W3:Y:S04]  /*3dc90*/  LDL.LU.64 R84, [R1+0xdd0] ;  /* 0x000dd00001547983 */ /* 0x001ee80000300a00 */
[----:B-1----:R-:W2:Y:S04]  /*3dca0*/  LDL.LU.64 R86, [R1+0xdc8] ;  /* 0x000dc80001567983 */ /* 0x002ea80000300a00 */
[----:B------:R-:W4:Y:S04]  /*3dcb0*/  LDL.LU.64 R88, [R1+0xdc0] ;  /* 0x000dc00001587983 */ /* 0x000f280000300a00 */
[----:B------:R0:W-:Y:S04]  /*3dcc0*/  STG.E.U16 desc[UR4][R122.64], R93 ;  /* 0x0000005d7a007986 */ /* 0x0001e8000c101504 */
[----:B0-----:R-:W3:Y:S01]  /*3dcd0*/  LDL.LU.64 R122, [R1+0xdb8] ;  /* 0x000db800017a7983 */ /* 0x001ee20000300a00 */
[----:B-----5:R-:W-:-:S02]  /*3dce0*/  PRMT R92, R120, 0x7632, R92 ;  /* 0x00007632785c7816 */ /* 0x020fc4000000005c */
[----:B------:R-:W-:Y:S01]  /*3dcf0*/  PRMT R93, R121, 0x7632, R93 ;  /* 0x00007632795d7816 */ /* 0x000fe2000000005d */
[----:B------:R0:W-:Y:S04]  /*3dd00*/  STG.E.U16 desc[UR4][R90.64], R120 ;  /* 0x000000785a007986 */ /* 0x0001e8000c101504 */
[----:B------:R1:W-:Y:S04]  /*3dd10*/  STG.E.U16 desc[UR4][R96.64], R92 ;  /* 0x0000005c60007986 */ /* 0x0003e8000c101504 */
[----:B------:R5:W-:Y:S04]  /*3dd20*/  STG.E.U16 desc[UR4][R98.64], R121 ;  /* 0x0000007962007986 */ /* 0x000be8000c101504 */
[----:B0-----:R-:W2:Y:S04]  /*3dd30*/  LDL.LU.64 R90, [R1+0xdb0] ;  /* 0x000db000015a7983 */ /* 0x001ea80000300a00 */
[----:B-1----:R-:W4:Y:S04]  /*3dd40*/  LDL.LU.64 R96, [R1+0xda8] ;  /* 0x000da80001607983 */ /* 0x002f280000300a00 */
[----:B-----5:R-:W5:Y:S04]  /*3dd50*/  LDL.LU.64 R98, [R1+0xda0] ;  /* 0x000da00001627983 */ /* 0x020f680000300a00 */
[----:B------:R0:W-:Y:S04]  /*3dd60*/  STG.E.U16 desc[UR4][R116.64], R93 ;  /* 0x0000005d74007986 */ /* 0x0001e8000c101504 */
[----:B0-----:R-:W2:Y:S01]  /*3dd70*/  LDL.LU.64 R116, [R1+0xd98] ;  /* 0x000d980001747983 */ /* 0x001ea20000300a00 */
[----:B---3--:R-:W-:-:S02]  /*3dd80*/  PRMT R92, R122, 0x7632, R92 ;  /* 0x000076327a5c7816 */ /* 0x008fc4000000005c */
[----:B------:R-:W-:Y:S01]  /*3dd90*/  PRMT R93, R123, 0x7632, R93 ;  /* 0x000076327b5d7816 */ /* 0x000fe2000000005d */
[----:B------:R0:W-:Y:S04]  /*3dda0*/  STG.E.U16 desc[UR4][R104.64], R122 ;  /* 0x0000007a68007986 */ /* 0x0001e8000c101504 */
[----:B------:R1:W-:Y:S04]  /*3ddb0*/  STG.E.U16 desc[UR4][R106.64], R92 ;  /* 0x0000005c6a007986 */ /* 0x0003e8000c101504 */
[----:B------:R3:W-:Y:S04]  /*3ddc0*/  STG.E.U16 desc[UR4][R100.64], R123 ;  /* 0x0000007b64007986 */ /* 0x0007e8000c101504 */
[----:B0-----:R-:W4:Y:S04]  /*3ddd0*/  LDL.LU.64 R104, [R1+0xd90] ;  /* 0x000d900001687983 */ /* 0x001f280000300a00 */
[----:B-1----:R-:W5:Y:S04]  /*3dde0*/  LDL.LU.64 R106, [R1+0xd88] ;  /* 0x000d8800016a7983 */ /* 0x002f680000300a00 */
[----:B---3--:R-:W3:Y:S04]  /*3ddf0*/  LDL.LU.64 R100, [R1+0xd80] ;  /* 0x000d800001647983 */ /* 0x008ee80000300a00 */
[----:B------:R0:W-:Y:S04]  /*3de00*/  STG.E.U16 desc[UR4][R118.64], R93 ;  /* 0x0000005d76007986 */ /* 0x0001e8000c101504 */
[----:B0-----:R-:W4:Y:S01]  /*3de10*/  LDL.LU.64 R118, [R1+0xd78] ;  /* 0x000d780001767983 */ /* 0x001f220000300a00 */
[----:B--2---:R-:W-:-:S03]  /*3de20*/  PRMT R92, R116, 0x7632, R92 ;  /* 0x00007632745c7816 */ /* 0x004fc6000000005c */
[----:B------:R0:W-:Y:S04]  /*3de30*/  STG.E.U16 desc[UR4][R102.64], R116 ;  /* 0x0000007466007986 */ /* 0x0001e8000c101504 */
[----:B------:R1:W-:Y:S04]  /*3de40*/  STG.E.U16 desc[UR4][R112.64], R92 ;  /* 0x0000005c70007986 */ /* 0x0003e8000c101504 */
[----:B0-----:R-:W2:Y:S01]  /*3de50*/  LDL.LU.64 R102, [R1+0xd70] ;  /* 0x000d700001667983 */ /* 0x001ea20000300a00 */
[----:B------:R-:W-:Y:S02]  /*3de60*/  PRMT R93, R117, 0x7632, R93 ;  /* 0x00007632755d7816 */ /* 0x000fe4000000005d */
[----:B------:R-:W-:Y:S01]  /*3de70*/  LEA.HI.X.SX32 R189, R251, R3, 0x1, P4 ;  /* 0x00000003fbbd7211 */ /* 0x000fe200020f0eff */
[----:B-1----:R-:W5:Y:S01]  /*3de80*/  LDL.LU.64 R112, [R1+0xd68] ;  /* 0x000d680001707983 */ /* 0x002f620000300a00 */
[----:B------:R-:W0:Y:S03]  /*3de90*/  LDC R251, c[0x0][0x278] ;  /* 0x00009e00fffb7b82 */ /* 0x000e260000000800 */
[----:B------:R1:W-:Y:S04]  /*3dea0*/  STG.E.U16 desc[UR4][R108.64], R117 ;  /* 0x000000756c007986 */ /* 0x0003e8000c101504 */
[----:B------:R4:W-:Y:S01]  /*3deb0*/  STG.E.U16 desc[UR4][R110.64], R93 ;  /* 0x0000005d6e007986 */ /* 0x0009e2000c101504 */
[----:B------:R-:W-:Y:S01]  /*3dec0*/  IMAD R95, R95, 0x129, RZ ;  /* 0x000001295f5f7824 */ /* 0x000fe200078e02ff */
[----:B---3--:R-:W-:Y:S01]  /*3ded0*/  PRMT R120, R100, 0x7632, R120 ;  /* 0x0000763264787816 */ /* 0x008fe20000000078 */
[----:B------:R-:W3:Y:S01]  /*3dee0*/  LDC R116, c[0x0][0x278] ;  /* 0x00009e00ff747b82 */ /* 0x000ee20000000800 */
[----:B-1----:R-:W2:Y:S04]  /*3def0*/  LDL.LU.64 R108, [R1+0xd60] ;  /* 0x000d6000016c7983 */ /* 0x002ea80000300a00 */
[----:B----4-:R-:W4:Y:S04]  /*3df00*/  LDL.LU.64 R110, [R1+0xd58] ;  /* 0x000d5800016e7983 */ /* 0x010f280000300a00 */
[----:B------:R1:W-:Y:S04]  /*3df10*/  STG.E.U16 desc[UR4][R114.64], R118 ;  /* 0x0000007672007986 */ /* 0x0003e8000c101504 */
[----:B-1----:R-:W2:Y:S01]  /*3df20*/  LDL.LU.64 R114, [R1+0xd50] ;  /* 0x000d500001727983 */ /* 0x002ea20000300a00 */
[----:B------:R-:W-:-:S02]  /*3df30*/  PRMT R92, R118, 0x7632, R92 ;  /* 0x00007632765c7816 */ /* 0x000fc4000000005c */
[----:B------:R-:W-:Y:S01]  /*3df40*/  PRMT R93, R119, 0x7632, R93 ;  /* 0x00007632775d7816 */ /* 0x000fe2000000005d */
[----:B0-----:R-:W-:Y:S01]  /*3df50*/  IMAD R251, R251, 0x128, RZ ;  /* 0x00000128fbfb7824 */ /* 0x001fe200078e02ff */
[----:B------:R-:W0:Y:S01]  /*3df60*/  LDC R118, c[0x0][0x278] ;  /* 0x00009e00ff767b82 */ /* 0x000e220000000800 */
[----:B------:R-:W-:Y:S04]  /*3df70*/  STG.E.U16 desc[UR4][R208.64], R92 ;  /* 0x0000005cd0007986 */ /* 0x000fe8000c101504 */
[----:B------:R3:W-:Y:S04]  /*3df80*/  STG.E.U16 desc[UR4][R210.64], R119 ;  /* 0x00000077d2007986 */ /* 0x0007e8000c101504 */
[----:B------:R1:W-:Y:S01]  /*3df90*/  STG.E.U16 desc[UR4][R212.64], R93 ;  /* 0x0000005dd4007986 */ /* 0x0003e2000c101504 */
[----:B------:R-:W-:-:S02]  /*3dfa0*/  LEA.HI.X.SX32 R193, R251, R3, 0x1, P5 ;  /* 0x00000003fbc17211 */ /* 0x000fc400028f0eff */
[----:B------:R-:W3:Y:S02]  /*3dfb0*/  LDC R251, c[0x0][0x278] ;  /* 0x00009e00fffb7b82 */ /* 0x000ee40000000800 */
[----:B---3--:R-:W-:Y:S02]  /*3dfc0*/  IMAD R251, R251, 0x12a, RZ ;  /* 0x0000012afbfb7824 */ /* 0x008fe400078e02ff */
[----:B------:R-:W-:-:S04]  /*3dfd0*/  IMAD R119, R116, 0x256, RZ ;  /* 0x0000025674777824 */ /* 0x000fc800078e02ff */
[----:B------:R-:W3:Y:S01]  /*3dfe0*/  LDC R116, c[0x0][0x278] ;  /* 0x00009e00ff747b82 */ /* 0x000ee20000000800 */
[----:B------:R-:W-:Y:S02]  /*3dff0*/  PRMT R121, R101, 0x7632, R121 ;  /* 0x0000763265797816 */ /* 0x000fe40000000079 */
[----:B-----5:R-:W-:Y:S02]  /*3e000*/  PRMT R92, R112, 0x7632, R92 ;  /* 0x00007632705c7816 */ /* 0x020fe4000000005c */
[----:B-1----:R-:W-:Y:S01]  /*3e010*/  PRMT R93, R113, 0x7632, R93 ;  /* 0x00007632715d7816 */ /* 0x002fe2000000005d */
[----:B------:R1:W-:Y:S04]  /*3e020*/  STG.E.U16 desc[UR4][R214.64], R112 ;  /* 0x00000070d6007986 */ /* 0x0003e8000c101504 */
[----:B------:R-:W-:Y:S04]  /*3e030*/  STG.E.U16 desc[UR4][R216.64], R92 ;  /* 0x0000005cd8007986 */ /* 0x000fe8000c101504 */
[----:B------:R5:W-:Y:S04]  /*3e040*/  STG.E.U16 desc[UR4][R218.64], R113 ;  /* 0x00000071da007986 */ /* 0x000be8000c101504 */
[----:B------:R0:W-:Y:S01]  /*3e050*/  STG.E.U16 desc[UR4][R220.64], R93 ;  /* 0x0000005ddc007986 */ /* 0x0001e2000c101504 */
[----:B-1----:R-:W1:Y:S08]  /*3e060*/  LDC R112, c[0x0][0x278] ;  /* 0x00009e00ff707b82 */ /* 0x002e700000000800 */
[----:B-----5:R-:W5:Y:S08]  /*3e070*/  LDC R113, c[0x0][0x278] ;  /* 0x00009e00ff717b82 */ /* 0x020f700000000800 */
[----:B0-----:R-:W0:Y:S01]  /*3e080*/  LDC R93, c[0x0][0x278] ;  /* 0x00009e00ff5d7b82 */ /* 0x001e220000000800 */
[----:B--2---:R-:W-:Y:S01]  /*3e090*/  PRMT R92, R114, 0x7632, R92 ;  /* 0x00007632725c7816 */ /* 0x004fe2000000005c */
[----:B------:R2:W-:Y:S01]  /*3e0a0*/  STG.E.U16 desc[UR4][R222.64], R114 ;  /* 0x00000072de007986 */ /* 0x0005e2000c101504 */
[----:B------:R-:W-:-:S03]  /*3e0b0*/  PRMT R94, R108, 0x7632, R94 ;  /* 0x000076326c5e7816 */ /* 0x000fc6000000005e */
[----:B------:R3:W-:Y:S01]  /*3e0c0*/  STG.E.U16 desc[UR4][R224.64], R92 ;  /* 0x0000005ce0007986 */ /* 0x0007e2000c101504 */
[----:B------:R-:W-:-:S03]  /*3e0d0*/  PRMT R117, R109, 0x7632, R117 ;  /* 0x000076326d757816 */ /* 0x000fc60000000075 */
[----:B------:R4:W-:Y:S01]  /*3e0e0*/  STG.E.U16 desc[UR4][R226.64], R115 ;  /* 0x00000073e2007986 */ /* 0x0009e2000c101504 */
[----:B-----5:R-:W-:Y:S01]  /*3e0f0*/  IMAD R113, R113, 0x254, RZ ;  /* 0x0000025471717824 */ /* 0x020fe200078e02ff */
[----:B--2---:R-:W2:Y:S01]  /*3e100*/  LDC R114, c[0x0][0x278] ;  /* 0x00009e00ff727b82 */ /* 0x004ea20000000800 */
[----:B---3--:R-:W-:Y:S01]  /*3e110*/  PRMT R92, R115, 0x7632, R92 ;  /* 0x00007632735c7816 */ /* 0x008fe2000000005c */
[----:B0-----:R-:W-:-:S06]  /*3e120*/  IMAD R93, R93, 0x127, RZ ;  /* 0x000001275d5d7824 */ /* 0x001fcc00078e02ff */
[----:B----4-:R-:W0:Y:S01]  /*3e130*/  LDC R115, c[0x0][0x278] ;  /* 0x00009e00ff737b82 */ /* 0x010e220000000800 */
[----:B------:R3:W-:Y:S01]  /*3e140*/  STG.E.U16 desc[UR4][R232.64], R92 ;  /* 0x0000005ce8007986 */ /* 0x0007e2000c101504 */
[----:B------:R-:W-:-:S03]  /*3e150*/  LEA.HI.X.SX32 R191, R93, R3, 0x1, P6 ;  /* 0x000000035dbf7211 */ /* 0x000fc600030f0eff */
[----:B------:R4:W-:Y:S01]  /*3e160*/  STG.E.U16 desc[UR4][R234.64], R108 ;  /* 0x0000006cea007986 */ /* 0x0009e2000c101504 */
[----:B-1----:R-:W-:Y:S02]  /*3e170*/  IMAD R93, R112, 0x252, RZ ;  /* 0x00000252705d7824 */ /* 0x002fe400078e02ff */
[----:B------:R-:W1:Y:S01]  /*3e180*/  LDC R112, c[0x0][0x278] ;  /* 0x00009e00ff707b82 */ /* 0x000e620000000800 */
[----:B------:R5:W-:Y:S01]  /*3e190*/  STG.E.U16 desc[UR4][R236.64], R94 ;  /* 0x0000005eec007986 */ /* 0x000be2000c101504 */
[----:B---3--:R-:W-:-:S03]  /*3e1a0*/  PRMT R92, R110, 0x7632, R92 ;  /* 0x000076326e5c7816 */ /* 0x008fc6000000005c */
[----:B------:R-:W-:Y:S01]  /*3e1b0*/  STG.E.U16 desc[UR4][R238.64], R109 ;  /* 0x0000006dee007986 */ /* 0x000fe2000c101504 */
[----:B----4-:R-:W-:-:S03]  /*3e1c0*/  IADD3 R108, P6, R119, R2, RZ ;  /* 0x00000002776c7210 */ /* 0x010fc60007fde0ff */
[----:B------:R-:W-:Y:S01]  /*3e1d0*/  STG.E.U16 desc[UR4][R240.64], R117 ;  /* 0x00000075f0007986 */ /* 0x000fe2000c101504 */
[----:B------:R-:W3:Y:S01]  /*3e1e0*/  LDC R234, c[0x0][0x278] ;  /* 0x00009e00ffea7b82 */ /* 0x000ee20000000800 */
[----:B-----5:R-:W-:Y:S02]  /*3e1f0*/  PRMT R94, R111, 0x7632, R94 ;  /* 0x000076326f5e7816 */ /* 0x020fe4000000005e */
[----:B------:R4:W-:Y:S04]  /*3e200*/  STG.E.U16 desc[UR4][R242.64], R110 ;  /* 0x0000006ef2007986 */ /* 0x0009e8000c101504 */
[----:B------:R5:W-:Y:S01]  /*3e210*/  STG.E.U16 desc[UR4][R248.64], R92 ;  /* 0x0000005cf8007986 */ /* 0x000be2000c101504 */
[----:B0-----:R-:W-:Y:S01]  /*3e220*/  IMAD R115, R115, 0x12d, RZ ;  /* 0x0000012d73737824 */ /* 0x001fe200078e02ff */
[----:B------:R-:W0:Y:S02]  /*3e230*/  LDC R236, c[0x0][0x278] ;  /* 0x00009e00ffec7b82 */ /* 0x000e240000000800 */
[----:B------:R-:W-:Y:S04]  /*3e240*/  STG.E.U16 desc[UR4][R188.64], R111 ;  /* 0x0000006fbc007986 */ /* 0x000fe8000c101504 */
[----:B------:R2:W-:Y:S02]  /*3e250*/  STG.E.U16 desc[UR4][R190.64], R94 ;  /* 0x0000005ebe007986 */ /* 0x0005e4000c101504 */
[----:B----4-:R-:W4:Y:S01]  /*3e260*/  LDC R110, c[0x0][0x278] ;  /* 0x00009e00ff6e7b82 */ /* 0x010f220000000800 */
[----:B-----5:R-:W-:Y:S01]  /*3e270*/  IADD3 R92, P4, R93, R2, RZ ;  /* 0x000000025d5c7210 */ /* 0x020fe20007f9e0ff */
[----:B------:R-:W5:Y:S03]  /*3e280*/  LDL.LU R237, [R1+0x964] ;  /* 0x0009640001ed7983 */ /* 0x000f660000300800 */
[----:B------:R-:W-:-:S03]  /*3e290*/  LEA.HI.X.SX32 R93, R95, R3, 0x1, P4 ;  /* 0x000000035f5d7211 */ /* 0x000fc600020f0eff */
[----:B------:R-:W1:Y:S01]  /*3e2a0*/  LDC R117, c[0x0][0x278] ;  /* 0x00009e00ff757b82 */ /* 0x000e620000000800 */
[-C--:B--2---:R-:W-:Y:S01]  /*3e2b0*/  IADD3 R94, P5, R113, R2.reuse, RZ ;  /* 0x00000002715e7210 */ /* 0x084fe20007fbe0ff */
[----:B------:R-:W-:Y:S03]  /*3e2c0*/  STG.E.U16 desc[UR4][R192.64], R100 ;  /* 0x00000064c0007986 */ /* 0x000fe6000c101504 */
[----:B------:R-:W-:Y:S01]  /*3e2d0*/  LEA.HI.X.SX32 R95, R251, R3, 0x1, P5 ;  /* 0x00000003fb5f7211 */ /* 0x000fe200028f0eff */
[----:B------:R-:W-:Y:S02]  /*3e2e0*/  IMAD R109, R114, 0x12b, RZ ;  /* 0x0000012b726d7824 */ /* 0x000fe400078e02ff */
[----:B------:R-:W2:Y:S01]  /*3e2f0*/  LDC R251, c[0x0][0x278] ;  /* 0x00009e00fffb7b82 */ /* 0x000ea20000000800 */
[----:B------:R-:W-:Y:S01]  /*3e300*/  IMAD R113, R118, 0x258, RZ ;  /* 0x0000025876717824 */ /* 0x000fe200078e02ff */
[----:B------:R3:W-:Y:S04]  /*3e310*/  STG.E.U16 desc[UR4][R92.64], R120 ;  /* 0x000000785c007986 */ /* 0x0007e8000c101504 */
[----:B------:R-:W5:Y:S01]  /*3e320*/  LDL.LU R239, [R1+0x960] ;  /* 0x0009600001ef7983 */ /* 0x000f620000300800 */
[----:B----4-:R-:W-:Y:S01]  /*3e330*/  IMAD R119, R110, 0x25c, RZ ;  /* 0x0000025c6e777824 */ /* 0x010fe200078e02ff */
[----:B------:R-:W4:Y:S01]  /*3e340*/  LDC R114, c[0x0][0x278] ;  /* 0x00009e00ff727b82 */ /* 0x000f220000000800 */
[----:B---3--:R-:W-:-:S07]  /*3e350*/  IADD3 R92, P4, R113, R2, RZ ;  /* 0x00000002715c7210 */ /* 0x008fce0007f9e0ff */
[----:B------:R-:W3:Y:S01]  /*3e360*/  LDC R111, c[0x0][0x278] ;  /* 0x00009e00ff6f7b82 */ /* 0x000ee20000000800 */
[----:B--2---:R-:W-:Y:S01]  /*3e370*/  IMAD R251, R251, 0x12c, RZ ;  /* 0x0000012cfbfb7824 */ /* 0x004fe200078e02ff */
[----:B------:R-:W-:Y:S01]  /*3e380*/  LEA.HI.X.SX32 R109, R109, R3, 0x1, P6 ;  /* 0x000000036d6d7211 */ /* 0x000fe200030f0eff */
[----:B------:R2:W-:Y:S01]  /*3e390*/  STG.E.U16 desc[UR4][R94.64], R101 ;  /* 0x000000655e007986 */ /* 0x0005e2000c101504 */
[----:B-1----:R-:W-:Y:S01]  /*3e3a0*/  IMAD R117, R117, 0x25a, RZ ;  /* 0x0000025a75757824 */ /* 0x002fe200078e02ff */
[----:B------:R-:W-:-:S03]  /*3e3b0*/  PRMT R118, R102, 0x7632, R118 ;  /* 0x0000763266767816 */ /* 0x000fc60000000076 */
[----:B------:R-:W1:Y:S01]  /*3e3c0*/  LDC R110, c[0x0][0x278] ;  /* 0x00009e00ff6e7b82 */ /* 0x000e620000000800 */
[----:B------:R-:W-:Y:S01]  /*3e3d0*/  LEA.HI.X.SX32 R93, R251, R3, 0x1, P4 ;  /* 0x00000003fb5d7211 */ /* 0x000fe200020f0eff */
[----:B------:R-:W5:Y:S01]  /*3e3e0*/  LDL.LU R238, [R1+0x95c] ;  /* 0x00095c0001ee7983 */ /* 0x000f620000300800 */
[----:B------:R-:W-:-:S05]  /*3e3f0*/  IADD3 R100, P6, R119, R2, RZ ;  /* 0x0000000277647210 */ /* 0x000fca0007fde0ff */
[----:B------:R-:W0:Y:S01]  /*3e400*/  LDC R251, c[0x0][0x278] ;  /* 0x00009e00fffb7b82 */ /* 0x000e220000000800 */
[----:B--2---:R-:W-:Y:S01]  /*3e410*/  IADD3 R94, P5, R117, R2, RZ ;  /* 0x00000002755e7210 */ /* 0x004fe20007fbe0ff */
[----:B------:R2:W-:Y:S01]  /*3e420*/  STG.E.U16 desc[UR4][R108.64], R121 ;  /* 0x000000796c007986 */ /* 0x0005e2000c101504 */
[----:B------:R-:W-:-:S05]  /*3e430*/  PRMT R120, R103, 0x7632, R120 ;  /* 0x0000763267787816 */ /* 0x000fca0000000078 */
[----:B------:R-:W1:Y:S01]  /*3e440*/  LDC R113, c[0x0][0x278] ;  /* 0x00009e00ff717b82 */ /* 0x000e620000000800 */
[----:B---3--:R-:W-:Y:S01]  /*3e450*/  IMAD R111, R111, 0x262, RZ ;  /* 0x000002626f6f7824 */ /* 0x008fe200078e02ff */
[----:B------:R-:W3:Y:S01]  /*3e460*/  LDL.LU R240, [R1+0x958] ;  /* 0x0009580001f07983 */ /* 0x000ee20000300800 */
[----:B0-----:R-:W-:Y:S01]  /*3e470*/  IMAD R251, R251, 0x12e, RZ ;  /* 0x0000012efbfb7824 */ /* 0x001fe200078e02ff */
[-C--:B------:R-:W-:Y:S01]  /*3e480*/  LEA.HI.X.SX32 R95, R115, R3.reuse, 0x1, P5 ;  /* 0x00000003735f7211 */ /* 0x080fe200028f0eff */
[----:B--2---:R-:W-:Y:S01]  /*3e490*/  IMAD R121, R116, 0x260, RZ ;  /* 0x0000026074797824 */ /* 0x004fe200078e02ff */
[----:B------:R0:W-:Y:S02]  /*3e4a0*/  STG.E.U16 desc[UR4][R92.64], R102 ;  /* 0x000000665c007986 */ /* 0x0001e4000c101504 */
[----:B------:R-:W2:Y:S01]  /*3e4b0*/  LDC R117, c[0x0][0x278] ;  /* 0x00009e00ff757b82 */ /* 0x000ea20000000800 */
[-C--:B------:R-:W-:Y:S01]  /*3e4c0*/  LEA.HI.X.SX32 R101, R251, R3.reuse, 0x1, P6 ;  /* 0x00000003fb657211 */ /* 0x080fe200030f0eff */
[----:B----4-:R-:W-:Y:S01]  /*3e4d0*/  IMAD R119, R114, 0x25e, RZ ;  /* 0x0000025e72777824 */ /* 0x010fe200078e02ff */
[----:B------:R-:W4:Y:S04]  /*3e4e0*/  LDL.LU R241, [R1+0x60c] ;  /* 0x00060c0001f17983 */ /* 0x000f280000300800 */
[----:B------:R1:W-:Y:S01]  /*3e4f0*/  STG.E.U16 desc[UR4][R94.64], R118 ;  /* 0x000000765e007986 */ /* 0x0003e2000c101504 */
[----:B------:R-:W2:Y:S01]  /*3e500*/  LDC R251, c[0x0][0x278] ;  /* 0x00009e00fffb7b82 */ /* 0x000ea20000000800 */
[----:B0-----:R-:W-:Y:S01]  /*3e510*/  IMAD R93, R112, 0x12f, RZ ;  /* 0x0000012f705d7824 */ /* 0x001fe200078e02ff */
[-C--:B------:R-:W-:Y:S01]  /*3e520*/  IADD3 R92, P5, R119, R2.reuse, RZ ;  /* 0x00000002775c7210 */ /* 0x080fe20007fbe0ff */
[----:B------:R-:W4:Y:S05]  /*3e530*/  LDL.LU R243, [R1+0x608] ;  /* 0x0006080001f37983 */ /* 0x000f2a0000300800 */
[----:B------:R-:W0:Y:S01]  /*3e540*/  LDC R115, c[0x0][0x278] ;  /* 0x00009e00ff737b82 */ /* 0x000e220000000800 */
[----:B-1----:R-:W-:Y:S01]  /*3e550*/  IADD3 R94, P4, R121, R2, RZ ;  /* 0x00000002795e7210 */ /* 0x002fe20007f9e0ff */
[----:B------:R1:W-:Y:S06]  /*3e560*/  STG.E.U16 desc[UR4][R100.64], R103 ;  /* 0x0000006764007986 */ /* 0x0003ec000c101504 */
[----:B------:R-:W0:Y:S01]  /*3e570*/  LDC R109, c[0x0][0x278] ;  /* 0x00009e00ff6d7b82 */ /* 0x000e220000000800 */
[----:B--2---:R-:W-:Y:S01]  /*3e580*/  IMAD R251, R251, 0x130, RZ ;  /* 0x00000130fbfb7824 */ /* 0x004fe200078e02ff */
[----:B------:R-:W-:Y:S01]  /*3e590*/  LEA.HI.X.SX32 R93, R93, R3, 0x1, P5 ;  /* 0x000000035d5d7211 */ /* 0x000fe200028f0eff */
[----:B------:R-:W-:Y:S01]  /*3e5a0*/  IMAD R117, R117, 0x268, RZ ;  /* 0x0000026875757824 */ /* 0x000fe200078e02ff */
[----:B------:R-:W-:-:S04]  /*3e5b0*/  PRMT R116, R104, 0x7632, R116 ;  /* 0x0000763268747816 */ /* 0x000fc80000000074 */
[----:B------:R-:W2:Y:S01]  /*3e5c0*/  LDC R114, c[0x0][0x278] ;  /* 0x00009e00ff727b82 */ /* 0x000ea20000000800 */
[----:B------:R-:W-:Y:S01]  /*3e5d0*/  LEA.HI.X.SX32 R95, R251, R3, 0x1, P4 ;  /* 0x00000003fb5f7211 */ /* 0x000fe200020f0eff */
[----:B------:R-:W4:Y:S01]  /*3e5e0*/  LDL.LU R242, [R1+0x604] ;  /* 0x0006040001f27983 */ /* 0x000f220000300800 */
[----:B-1----:R-:W-:Y:S01]  /*3e5f0*/  IMAD R103, R110, 0x264, RZ ;  /* 0x000002646e677824 */ /* 0x002fe200078e02ff */
[-C--:B------:R-:W-:Y:S01]  /*3e600*/  IADD3 R100, P5, R111, R2.reuse, RZ ;  /* 0x000000026f647210 */ /* 0x080fe20007fbe0ff */
[----:B------:R-:W-:Y:S01]  /*3e610*/  IMAD R101, R113, 0x131, RZ ;  /* 0x0000013171657824 */ /* 0x000fe200078e02ff */
[----:B------:R-:W-:Y:S02]  /*3e620*/  STG.E.U16 desc[UR4][R92.64], R120 ;  /* 0x000000785c007986 */ /* 0x000fe4000c101504 */
[----:B------:R-:W1:Y:S01]  /*3e630*/  LDC R251, c[0x0][0x278] ;  /* 0x00009e00fffb7b82 */ /* 0x000e620000000800 */
[----:B------:R-:W-:Y:S01]  /*3e640*/  IADD3 R102, P6, R103, R2, RZ ;  /* 0x0000000267667210 */ /* 0x000fe20007fde0ff */
[----:B------:R-:W4:Y:S06]  /*3e650*/  LDL.LU R248, [R1+0x600] ;  /* 0x0006000001f87983 */ /* 0x000f2c0000300800 */
[----:B------:R-:W2:Y:S01]  /*3e660*/  LDC R111, c[0x0][0x278] ;  /* 0x00009e00ff6f7b82 */ /* 0x000ea20000000800 */
[----:B0-----:R-:W-:-:S07]  /*3e670*/  IMAD R109, R109, 0x133, RZ ;  /* 0x000001336d6d7824 */ /* 0x001fce00078e02ff */
[----:B------:R-:W0:Y:S01]  /*3e680*/  LDC R108, c[0x0][0x278] ;  /* 0x00009e00ff6c7b82 */ /* 0x000e220000000800 */
[----:B-1----:R-:W-:-:S07]  /*3e690*/  IMAD R251, R251, 0x132, RZ ;  /* 0x00000132fbfb7824 */ /* 0x002fce00078e02ff */
[----:B------:R-:W1:Y:S01]  /*3e6a0*/  LDC R113, c[0x0][0x278] ;  /* 0x00009e00ff717b82 */ /* 0x000e620000000800 */
[----:B------:R-:W-:-:S07]  /*3e6b0*/  LEA.HI.X.SX32 R103, R251, R3, 0x1, P6 ;  /* 0x00000003fb677211 */ /* 0x000fce00030f0eff */
[----:B------:R-:W0:Y:S01]  /*3e6c0*/  LDC R251, c[0x0][0x278] ;  /* 0x00009e00fffb7b82 */ /* 0x000e220000000800 */
[----:B------:R-:W-:Y:S01]  /*3e6d0*/  LEA.HI.X.SX32 R101, R101, R3, 0x1, P5 ;  /* 0x0000000365657211 */ /* 0x000fe200028f0eff */
[----:B------:R2:W-:Y:S02]  /*3e6e0*/  STG.E.U16 desc[UR4][R94.64], R104 ;  /* 0x000000685e007986 */ /* 0x0005e4000c101504 */
[----:B--2---:R-:W-:Y:S01]  /*3e6f0*/  IMAD R119, R114, 0x26a, RZ ;  /* 0x0000026a72777824 */ /* 0x004fe200078e02ff */
[----:B------:R-:W-:-:S03]  /*3e700*/  PRMT R118, R106, 0x7632, R118 ;  /* 0x000076326a767816 */ /* 0x000fc60000000076 */
[----:B------:R-:W2:Y:S01]  /*3e710*/  LDC R112, c[0x0][0x278] ;  /* 0x00009e00ff707b82 */ /* 0x000ea20000000800 */
[----:B------:R-:W-:-:S07]  /*3e720*/  IADD3 R94, P5, R117, R2, RZ ;  /* 0x00000002755e7210 */ /* 0x000fce0007fbe0ff */
[----:B------:R-:W2:Y:S01]  /*3e730*/  LDC R110, c[0x0][0x278] ;  /* 0x00009e00ff6e7b82 */ /* 0x000ea20000000800 */
[----:B0-----:R-:W-:Y:S02]  /*3e740*/  IMAD R251, R251, 0x134, RZ ;  /* 0x00000134fbfb7824 */ /* 0x001fe400078e02ff */
[----:B------:R-:W-:Y:S01]  /*3e750*/  IMAD R93, R115, 0x266, RZ ;  /* 0x00000266735d7824 */ /* 0x000fe200078e02ff */
[----:B------:R0:W-:Y:S01]  /*3e760*/  STG.E.U16 desc[UR4][R100.64], R116 ;  /* 0x0000007464007986 */ /* 0x0001e2000c101504 */
[----:B-1----:R-:W-:Y:S01]  /*3e770*/  IMAD R113, R113, 0x270, RZ ;  /* 0x0000027071717824 */ /* 0x002fe200078e02ff */
[----:B------:R-:W-:Y:S02]  /*3e780*/  LEA.HI.X.SX32 R95, R251, R3, 0x1, P5 ;  /* 0x00000003fb5f7211 */ /* 0x000fe400028f0eff */
[----:B------:R-:W1:Y:S08]  /*3e790*/  LDC R115, c[0x0][0x278] ;  /* 0x00009e00ff737b82 */ /* 0x000e700000000800 */
[----:B------:R-:W2:Y:S01]  /*3e7a0*/  LDC R251, c[0x0][0x278] ;  /* 0x00009e00fffb7b82 */ /* 0x000ea20000000800 */
[----:B------:R-:W-:Y:S01]  /*3e7b0*/  IADD3 R92, P4, R93, R2, RZ ;  /* 0x000000025d5c7210 */ /* 0x000fe20007f9e0ff */
[----:B------:R0:W-:Y:S02]  /*3e7c0*/  STG.E.U16 desc[UR4][R102.64], R105 ;  /* 0x0000006966007986 */ /* 0x0001e4000c101504 */
[----:B0-----:R-:W-:-:S02]  /*3e7d0*/  PRMT R116, R105, 0x7632, R116 ;  /* 0x0000763269747816 */ /* 0x001fc40000000074 */
[----:B------:R-:W-:Y:S01]  /*3e7e0*/  LEA.HI.X.SX32 R93, R109, R3, 0x1, P4 ;  /* 0x000000036d5d7211 */ /* 0x000fe200020f0eff */
[----:B------:R-:W-:Y:S01]  /*3e7f0*/  IMAD R101, R108, 0x135, RZ ;  /* 0x000001356c657824 */ /* 0x000fe200078e02ff */
[----:B------:R-:W-:Y:S01]  /*3e800*/  IADD3 R100, P6, R119, R2, RZ ;  /* 0x0000000277647210 */ /* 0x000fe20007fde0ff */
[----:B------:R-:W0:Y:S02]  /*3e810*/  LDC R108, c[0x0][0x278] ;  /* 0x00009e00ff6c7b82 */ /* 0x000e240000000800 */
[----:B------:R1:W-:Y:S01]  /*3e820*/  STG.E.U16 desc[UR4][R92.64], R116 ;  /* 0x000000745c007986 */ /* 0x0003e2000c101504 */
[----:B------:R-:W-:-:S05]  /*3e830*/  IMAD R105, R111, 0x26c, RZ ;  /* 0x0000026c6f697824 */ /* 0x000fca00078e02ff */
[----:B------:R-:W5:Y:S01]  /*3e840*/  LDC R114, c[0x0][0x278] ;  /* 0x00009e00ff727b82 */ /* 0x000f620000000800 */
[----:B-1----:R-:W-:Y:S01]  /*3e850*/  IADD3 R92, P5, R105, R2, RZ ;  /* 0x00000002695c7210 */ /* 0x002fe20007fbe0ff */
[----:B--2---:R-:W-:Y:S01]  /*3e860*/  IMAD R251, R251, 0x136, RZ ;  /* 0x00000136fbfb7824 */ /* 0x004fe200078e02ff */
[-C--:B------:R-:W-:Y:S01]  /*3e870*/  LEA.HI.X.SX32 R101, R101, R3.reuse, 0x1, P6 ;  /* 0x0000000365657211 */ /* 0x080fe200030f0eff */
[----:B------:R-:W-:Y:S04]  /*3e880*/  STG.E.U16 desc[UR4][R94.64], R106 ;  /* 0x0000006a5e007986 */ /* 0x000fe8000c101504 */
[----:B------:R-:W1:Y:S01]  /*3e890*/  LDC R102, c[0x0][0x278] ;  /* 0x00009e00ff667b82 */ /* 0x000e620000000800 */
[----:B------:R-:W-:-:S07]  /*3e8a0*/  LEA.HI.X.SX32 R93, R251, R3, 0x1, P5 ;  /* 0x00000003fb5d7211 */ /* 0x000fce00028f0eff */
[----:B------:R-:W2:Y:S01]  /*3e8b0*/  LDC R251, c[0x0][0x278] ;  /* 0x00009e00fffb7b82 */ /* 0x000ea20000000800 */
[----:B------:R0:W-:Y:S07]  /*3e8c0*/  STG.E.U16 desc[UR4][R100.64], R118 ;  /* 0x0000007664007986 */ /* 0x0001ee000c101504 */
[----:B------:R-:W5:Y:S01]  /*3e8d0*/  LDC R111, c[0x0][0x278] ;  /* 0x00009e00ff6f7b82 */ /* 0x000f620000000800 */
[----:B0-----:R-:W-:Y:S01]  /*3e8e0*/  IADD3 R100, P5, R113, R2, RZ ;  /* 0x0000000271647210 */ /* 0x001fe20007fbe0ff */
[----:B------:R-:W-:-:S02]  /*3e8f0*/  IMAD R117, R112, 0x26e, RZ ;  /* 0x0000026e70757824 */ /* 0x000fc400078e02ff */
[----:B------:R-:W-:-:S04]  /*3e900*/  IMAD R115, R115, 0x272, RZ ;  /* 0x0000027273737824 */ /* 0x000fc800078e02ff */
[----:B------:R-:W0:Y:S01]  /*3e910*/  LDC R109, c[0x0][0x278] ;  /* 0x00009e00ff6d7b82 */ /* 0x000e220000000800 */
[----:B--2---:R-:W-:Y:S01]  /*3e920*/  IMAD R251, R251, 0x138, RZ ;  /* 0x00000138fbfb7824 */ /* 0x004fe200078e02ff */
[----:B------:R2:W-:Y:S01]  /*3e930*/  STG.E.U16 desc[UR4][R92.64], R107 ;  /* 0x0000006b5c007986 */ /* 0x0005e2000c101504 */
[----:B------:R-:W-:Y:S01]  /*3e940*/  IMAD R103, R110, 0x137, RZ ;  /* 0x000001376e677824 */ /* 0x000fe200078e02ff */
[----:B------:R-:W-:Y:S01]  /*3e950*/  IADD3 R94, P4, R117, R2, RZ ;  /* 0x00000002755e7210 */ /* 0x000fe20007f9e0ff */
[----:B-1----:R-:W-:Y:S01]  /*3e960*/  IMAD R105, R102, 0x139, RZ ;  /* 0x0000013966697824 */ /* 0x002fe200078e02ff */
[----:B------:R-:W-:Y:S02]  /*3e970*/  LEA.HI.X.SX32 R101, R251, R3, 0x1, P5 ;  /* 0x00000003fb657211 */ /* 0x000fe400028f0eff */
[----:B------:R-:W1:Y:S08]  /*3e980*/  LDC R104, c[0x0][0x278] ;  /* 0x00009e00ff687b82 */ /* 0x000e700000000800 */
[----:B------:R-:W3:Y:S01]  /*3e990*/  LDC R251, c[0x0][0x278] ;  /* 0x00009e00fffb7b82 */ /* 0x000ee20000000800 */
[----:B--2---:R-:W-:-:S05]  /*3e9a0*/  IMAD R93, R108, 0x274, RZ ;  /* 0x000002746c5d7824 */ /* 0x004fca00078e02ff */
[-C--:B------:R-:W-:Y:S02]  /*3e9b0*/  IADD3 R92, P5, R93, R2.reuse, RZ ;  /* 0x000000025d5c7210 */ /* 0x080fe40007fbe0ff */
[----:B------:R-:W-:Y:S01]  /*3e9c0*/  IADD3 R102, P6, R115, R2, RZ ;  /* 0x0000000273667210 */ /* 0x000fe20007fde0ff */
[----:B-----5:R-:W-:Y:S01]  /*3e9d0*/  IMAD R111, R111, 0x278, RZ ;  /* 0x000002786f6f7824 */ /* 0x020fe200078e02ff */
[----:B------:R-:W-:Y:S01]  /*3e9e0*/  PRMT R116, R96, 0x7632, R116 ;  /* 0x0000763260747816 */ /* 0x000fe20000000074 */
[----:B------:R-:W2:Y:S08]  /*3e9f0*/  LDC R110, c[0x0][0x278] ;  /* 0x00009e00ff6e7b82 */ /* 0x000eb00000000800 */
[----:B------:R-:W5:Y:S01]  /*3ea00*/  LDC R112, c[0x0][0x278] ;  /* 0x00009e00ff707b82 */ /* 0x000f620000000800 */
[----:B---3--:R-:W-:Y:S01]  /*3ea10*/  IMAD R251, R251, 0x13a, RZ ;  /* 0x0000013afbfb7824 */ /* 0x008fe200078e02ff */
[----:B------:R-:W-:Y:S01]  /*3ea20*/  LEA.HI.X.SX32 R95, R103, R3, 0x1, P4 ;  /* 0x00000003675f7211 */ /* 0x000fe200020f0eff */
[----:B0-----:R-:W-:-:S05]  /*3ea30*/  IMAD R109, R109, 0x276, RZ ;  /* 0x000002766d6d7824 */ /* 0x001fca00078e02ff */
[----:B------:R-:W0:Y:S01]  /*3ea40*/  LDC R113, c[0x0][0x278] ;  /* 0x00009e00ff717b82 */ /* 0x000e220000000800 */
[----:B------:R-:W-:-:S07]  /*3ea50*/  LEA.HI.X.SX32 R93, R251, R3, 0x1, P5 ;  /* 0x00000003fb5d7211 */ /* 0x000fce00028f0eff */
[----:B------:R-:W3:Y:S01]  /*3ea60*/  LDC R251, c[0x0][0x278] ;  /* 0x00009e00fffb7b82 */ /* 0x000ee20000000800 */
[----:B------:R-:W-:Y:S02]  /*3ea70*/  PRMT R115, R107, 0x7632, R115 ;  /* 0x000076326b737816 */ /* 0x000fe40000000073 */
[----:B------:R-:W-:-:S03]  /*3ea80*/  LEA.HI.X.SX32 R103, R105, R3, 0x1, P6 ;  /* 0x0000000369677211 */ /* 0x000fc600030f0eff */
[----:B------:R-:W-:Y:S02]  /*3ea90*/  STG.E.U16 desc[UR4][R94.64], R115 ;  /* 0x000000735e007986 */ /* 0x000fe4000c101504 */
[----:B------:R-:W4:Y:S02]  /*3eaa0*/  LDC R106, c[0x0][0x278] ;  /* 0x00009e00ff6a7b82 */ /* 0x000f240000000800 */
[----:B------:R1:W-:Y:S04]  /*3eab0*/  STG.E.U16 desc[UR4][R100.64], R96 ;  /* 0x0000006064007986 */ /* 0x0003e8000c101504 */
[----:B------:R2:W-:Y:S01]  /*3eac0*/  STG.E.U16 desc[UR4][R102.64], R116 ;  /* 0x0000007466007986 */ /* 0x0005e2000c101504 */
[----:B0-----:R-:W-:Y:S01]  /*3ead0*/  IMAD R113, R113, 0x280, RZ ;  /* 0x0000028071717824 */ /* 0x001fe200078e02ff */
[----:B------:R-:W0:Y:S02]  /*3eae0*/  LDC R108, c[0x0][0x278] ;  /* 0x00009e00ff6c7b82 */ /* 0x000e240000000800 */
[----:B------:R5:W-:Y:S01]  /*3eaf0*/  STG.E.U16 desc[UR4][R92.64], R97 ;  /* 0x000000615c007986 */ /* 0x000be2000c101504 */
[----:B-1----:R-:W-:Y:S01]  /*3eb00*/  IADD3 R96, P5, R111, R2, RZ ;  /* 0x000000026f607210 */ /* 0x002fe20007fbe0ff */
[----:B---3--:R-:W-:-:S04]  /*3eb10*/  IMAD R251, R251, 0x13c, RZ ;  /* 0x0000013cfbfb7824 */ /* 0x008fc800078e02ff */
[----:B------:R-:W1:Y:S01]  /*3eb20*/  LDC R105, c[0x0][0x278] ;  /* 0x00009e00ff697b82 */ /* 0x000e620000000800 */
[----:B--2---:R-:W-:Y:S01]  /*3eb30*/  IMAD R103, R114, 0x27a, RZ ;  /* 0x0000027a72677824 */ /* 0x004fe200078e02ff */
[----:B------:R-:W-:Y:S02]  /*3eb40*/  PRMT R114, R97, 0x7632, R114 ;  /* 0x0000763261727816 */ /* 0x000fe40000000072 */
[----:B-----5:R-:W-:-:S04]  /*3eb50*/  LEA.HI.X.SX32 R97, R251, R3, 0x1, P5 ;  /* 0x00000003fb617211 */ /* 0x020fc800028f0eff */
[----:B------:R-:W2:Y:S01]  /*3eb60*/  LDC R251, c[0x0][0x278] ;  /* 0x00009e00fffb7b82 */ /* 0x000ea20000000800 */
[----:B------:R-:W-:Y:S01]  /*3eb70*/  IMAD R95, R104, 0x13b, RZ ;  /* 0x0000013b685f7824 */ /* 0x000fe200078e02ff */
[-C--:B------:R-:W-:Y:S01]  /*3eb80*/  IADD3 R94, P4, R109, R2.reuse, RZ ;  /* 0x000000026d5e7210 */ /* 0x080fe20007f9e0ff */
[----:B------:R-:W-:Y:S02]  /*3eb90*/  IMAD R111, R110, 0x27c, RZ ;  /* 0x0000027c6e6f7824 */ /* 0x000fe400078e02ff */
[----:B------:R-:W-:Y:S01]  /*3eba0*/  IMAD R93, R112, 0x27e, RZ ;  /* 0x0000027e705d7824 */ /* 0x000fe200078e02ff */
[----:B------:R-:W-:Y:S02]  /*3ebb0*/  LEA.HI.X.SX32 R95, R95, R3, 0x1, P4 ;  /* 0x000000035f5f7211 */ /* 0x000fe400020f0eff */
[-C--:B------:R-:W-:Y:S01]  /*3ebc0*/  IADD3 R92, P5, R111, R2.reuse, RZ ;  /* 0x000000026f5c7210 */ /* 0x080fe20007fbe0ff */
[----:B------:R-:W3:Y:S02]  /*3ebd0*/  LDC R107, c[0x0][0x278] ;  /* 0x00009e00ff6b7b82 */ /* 0x000ee40000000800 */
[----:B------:R5:W-:Y:S06]  /*3ebe0*/  STG.E.U16 desc[UR4][R94.64], R114 ;  /* 0x000000725e007986 */ /* 0x000bec000c101504 */
[----:B------:R-:W1:Y:S01]  /*3ebf0*/  LDC R109, c[0x0][0x278] ;  /* 0x00009e00ff6d7b82 */ /* 0x000e620000000800 */
[----:B--2---:R-:W-:Y:S01]  /*3ec00*/  IMAD R251, R251, 0x13e, RZ ;  /* 0x0000013efbfb7824 */ /* 0x004fe200078e02ff */
[-C--:B-----5:R-:W-:Y:S01]  /*3ec10*/  IADD3 R94, P4, R93, R2.reuse, RZ ;  /* 0x000000025d5e7210 */ /* 0x0a0fe20007f9e0ff */
[----:B----4-:R-:W-:Y:S01]  /*3ec20*/  IMAD R101, R106, 0x13d, RZ ;  /* 0x0000013d6a657824 */ /* 0x010fe200078e02ff */
[----:B------:R2:W-:Y:S01]  /*3ec30*/  STG.E.U16 desc[UR4][R96.64], R98 ;  /* 0x0000006260007986 */ /* 0x0005e2000c101504 */
[----:B------:R-:W-:-:S03]  /*3ec40*/  IADD3 R100, P6, R103, R2, RZ ;  /* 0x0000000267647210 */ /* 0x000fc60007fde0ff */
[----:B------:R-:W4:Y:S01]  /*3ec50*/  LDC R104, c[0x0][0x278] ;  /* 0x00009e00ff687b82 */ /* 0x000f220000000800 */
[----:B------:R-:W-:-:S07]  /*3ec60*/  LEA.HI.X.SX32 R93, R251, R3, 0x1, P5 ;  /* 0x00000003fb5d7211 */ /* 0x000fce00028f0eff */
[----:B------:R-:W5:Y:S01]  /*3ec70*/  LDC R251, c[0x0][0x278] ;  /* 0x00009e00fffb7b82 */ /* 0x000f620000000800 */
[----:B--2---:R-:W-:Y:S01]  /*3ec80*/  IADD3 R96, P5, R113, R2, RZ ;  /* 0x0000000271607210 */ /* 0x004fe20007fbe0ff */
[----:B0-----:R-:W-:Y:S01]  /*3ec90*/  IMAD R95, R108, 0x282, RZ ;  /* 0x000002826c5f7824 */ /* 0x001fe200078e02ff */
[----:B------:R-:W-:Y:S01]  /*3eca0*/  PRMT R115, R98, 0x7632, R115 ;  /* 0x0000763262737816 */ /* 0x000fe20000000073 */
[----:B-1----:R-:W-:-:S04]  /*3ecb0*/  IMAD R109, R109, 0x288, RZ ;  /* 0x000002886d6d7824 */ /* 0x002fc800078e02ff */
[----:B------:R-:W0:Y:S08]  /*3ecc0*/  LDC R106, c[0x0][0x278] ;  /* 0x00009e00ff6a7b82 */ /* 0x000e300000000800 */
[----:B------:R-:W1:Y:S01]  /*3ecd0*/  LDC R102, c[0x0][0x278] ;  /* 0x00009e00ff667b82 */ /* 0x000e620000000800 */
[----:B-----5:R-:W-:-:S05]  /*3ece0*/  IMAD R251, R251, 0x140, RZ ;  /* 0x00000140fbfb7824 */ /* 0x020fca00078e02ff */
[-C--:B------:R-:W-:Y:S02]  /*3ecf0*/  LEA.HI.X.SX32 R97, R251, R3.reuse, 0x1, P5 ;  /* 0x00000003fb617211 */ /* 0x080fe400028f0eff */
[----:B------:R-:W2:Y:S01]  /*3ed00*/  LDC R251, c[0x0][0x278] ;  /* 0x00009e00fffb7b82 */ /* 0x000ea20000000800 */
[-C--:B------:R-:W-:Y:S01]  /*3ed10*/  LEA.HI.X.SX32 R101, R101, R3.reuse, 0x1, P6 ;  /* 0x0000000365657211 */ /* 0x080fe200030f0eff */
[----:B------:R-:W-:Y:S01]  /*3ed20*/  IMAD R103, R105, 0x13f, RZ ;  /* 0x0000013f69677824 */ /* 0x000fe200078e02ff */
[----:B------:R-:W-:Y:S02]  /*3ed30*/  IADD3 R98, P6, R95, R2, RZ ;  /* 0x000000025f627210 */ /* 0x000fe40007fde0ff */
[----:B------:R-:W-:Y:S01]  /*3ed40*/  PRMT R108, R99, 0x7632, R108 ;  /* 0x00007632636c7816 */ /* 0x000fe2000000006c */
[----:B--2---:R-:W-:Y:S01]  /*3ed50*/  IMAD R249, R251, 0x142, RZ ;  /* 0x00000142fbf97824 */ /* 0x004fe200078e02ff */
[----:B------:R3:W-:Y:S01]  /*3ed60*/  STG.E.U16 desc[UR4][R100.64], R115 ;  /* 0x0000007364007986 */ /* 0x0007e2000c101504 */
[----:B------:R-:W2:Y:S01]  /*3ed70*/  LDC R251, c[0x0][0x278] ;  /* 0x00009e00fffb7b82 */ /* 0x000ea20000000800 */
[----:B------:R-:W-:-:S02]  /*3ed80*/  LEA.HI.X.SX32 R95, R103, R3, 0x1, P4 ;  /* 0x00000003675f7211 */ /* 0x000fc400020f0eff */
[----:B------:R5:W-:Y:S04]  /*3ed90*/  STG.E.U16 desc[UR4][R92.64], R99 ;  /* 0x000000635c007986 */ /* 0x000be8000c101504 */
[----:B------:R-:W-:Y:S01]  /*3eda0*/  STG.E.U16 desc[UR4][R94.64], R108 ;  /* 0x0000006c5e007986 */ /* 0x000fe2000c101504 */
[----:B------:R-:W1:Y:S01]  /*3edb0*/  LDC R105, c[0x0][0x278] ;  /* 0x00009e00ff697b82 */ /* 0x000e620000000800 */
[----:B---3--:R-:W-:Y:S02]  /*3edc0*/  IMAD R101, R107, 0x141, RZ ;  /* 0x000001416b657824 */ /* 0x008fe400078e02ff */
[----:B------:R3:W-:Y:S03]  /*3edd0*/  STG.E.U16 desc[UR4][R96.64], R88 ;  /* 0x0000005860007986 */ /* 0x0007e6000c101504 */
[----:B-----5:R-:W-:-:S02]  /*3ede0*/  LEA.HI.X.SX32 R99, R101, R3, 0x1, P6 ;  /* 0x0000000365637211 */ /* 0x020fc400030f0eff */
[----:B------:R-:W5:Y:S01]  /*3edf0*/  LDC R100, c[0x0][0x278] ;  /* 0x00009e00ff647b82 */ /* 0x000f620000000800 */
[----:B--2---:R-:W-:Y:S01]  /*3ee00*/  IMAD R251, R251, 0x144, RZ ;  /* 0x00000144fbfb7824 */ /* 0x004fe200078e02ff */
[----:B---3--:R-:W-:Y:S01]  /*3ee10*/  IADD3 R96, P6, R109, R2, RZ ;  /* 0x000000026d607210 */ /* 0x008fe20007fde0ff */
[----:B----4-:R-:W-:-:S05]  /*3ee20*/  IMAD R107, R104, 0x284, RZ ;  /* 0x00000284686b7824 */ /* 0x010fca00078e02ff */
[----:B------:R-:W2:Y:S01]  /*3ee30*/  LDC R101, c[0x0][0x278] ;  /* 0x00009e00ff657b82 */ /* 0x000ea20000000800 */
[----:B------:R-:W-:-:S07]  /*3ee40*/  LEA.HI.X.SX32 R97, R251, R3, 0x1, P6 ;  /* 0x00000003fb617211 */ /* 0x000fce00030f0eff */
[----:B------:R-:W3:Y:S01]  /*3ee50*/  LDC R251, c[0x0][0x278] ;  /* 0x00009e00fffb7b82 */ /* 0x000ee20000000800 */
[----:B0-----:R-:W-:Y:S01]  /*3ee60*/  IMAD R93, R106, 0x286, RZ ;  /* 0x000002866a5d7824 */ /* 0x001fe200078e02ff */
[----:B------:R-:W-:-:S04]  /*3ee70*/  IADD3 R92, P4, R107, R2, RZ ;  /* 0x000000026b5c7210 */ /* 0x000fc80007f9e0ff */
[----:B------:R-:W-:Y:S02]  /*3ee80*/  IADD3 R94, P5, R93, R2, RZ ;  /* 0x000000025d5e7210 */ /* 0x000fe40007fbe0ff */
[----:B------:R-:W-:Y:S01]  /*3ee90*/  LEA.HI.X.SX32 R93, R249, R3, 0x1, P4 ;  /* 0x00000003f95d7211 */ /* 0x000fe200020f0eff */
[----:B-1----:R-:W-:Y:S01]  /*3eea0*/  IMAD R95, R102, 0x143, RZ ;  /* 0x00000143665f7824 */ /* 0x002fe200078e02ff */
[----:B------:R-:W-:Y:S01]  /*3eeb0*/  PRMT R110, R88, 0x7632, R110 ;  /* 0x00007632586e7816 */ /* 0x000fe2000000006e */
[----:B------:R-:W0:Y:S01]  /*3eec0*/  LDC R103, c[0x0][0x278] ;  /* 0x00009e00ff677b82 */ /* 0x000e220000000800 */
[----:B--2---:R-:W-:-:S07]  /*3eed0*/  IMAD R109, R101, 0x28a, RZ ;  /* 0x0000028a656d7824 */ /* 0x004fce00078e02ff */
[----:B------:R-:W1:Y:S01]  /*3eee0*/  LDC R104, c[0x0][0x278] ;  /* 0x00009e00ff687b82 */ /* 0x000e620000000800 */
[----:B---3--:R-:W-:-:S07]  /*3eef0*/  IMAD R249, R251, 0x146, RZ ;  /* 0x00000146fbf97824 */ /* 0x008fce00078e02ff */
[----:B------:R-:W2:Y:S01]  /*3ef00*/  LDC R251, c[0x0][0x278] ;  /* 0x00009e00fffb7b82 */ /* 0x000ea20000000800 */
[----:B------:R-:W-:Y:S02]  /*3ef10*/  LEA.HI.X.SX32 R95, R95, R3, 0x1, P5 ;  /* 0x000000035f5f7211 */ /* 0x000fe400028f0eff */
[----:B------:R-:W-:Y:S01]  /*3ef20*/  PRMT R88, R89, 0x7632, R88 ;  /* 0x0000763259587816 */ /* 0x000fe20000000058 */
[----:B------:R3:W-:Y:S01]  /*3ef30*/  STG.E.U16 desc[UR4][R98.64], R110 ;  /* 0x0000006e62007986 */ /* 0x0007e2000c101504 */
[----:B------:R-:W-:-:S03]  /*3ef40*/  IMAD R105, R105, 0x290, RZ ;  /* 0x0000029069697824 */ /* 0x000fc600078e02ff */
[----:B------:R5:W-:Y:S01]  /*3ef50*/  STG.E.U16 desc[UR4][R92.64], R89 ;  /* 0x000000595c007986 */ /* 0x000be2000c101504 */
[----:B------:R-:W4:Y:S03]  /*3ef60*/  LDC R106, c[0x0][0x278] ;  /* 0x00009e00ff6a7b82 */ /* 0x000f260000000800 */
[----:B------:R0:W-:Y:S05]  /*3ef70*/  STG.E.U16 desc[UR4][R94.64], R88 ;  /* 0x000000585e007986 */ /* 0x0001ea000c101504 */
[----:B---3--:R-:W3:Y:S01]  /*3ef80*/  LDC R98, c[0x0][0x278] ;  /* 0x00009e00ff627b82 */ /* 0x008ee20000000800 */
[----:B-----5:R-:W-:Y:S01]  /*3ef90*/  IMAD R89, R100, 0x145, RZ ;  /* 0x0000014564597824 */ /* 0x020fe200078e02ff */
[----:B------:R5:W-:Y:S01]  /*3efa0*/  STG.E.U16 desc[UR4][R96.64], R90 ;  /* 0x0000005a60007986 */ /* 0x000be2000c101504 */
[----:B0-----:R-:W-:Y:S01]  /*3efb0*/  IADD3 R88, P5, R109, R2, RZ ;  /* 0x000000026d587210 */ /* 0x001fe20007fbe0ff */
[----:B--2---:R-:W-:-:S04]  /*3efc0*/  IMAD R251, R251, 0x148, RZ ;  /* 0x00000148fbfb7824 */ /* 0x004fc800078e02ff */
[----:B------:R-:W0:Y:S01]  /*3efd0*/  LDC R102, c[0x0][0x278] ;  /* 0x00009e00ff667b82 */ /* 0x000e220000000800 */
[----:B------:R-:W-:Y:S02]  /*3efe0*/  LEA.HI.X.SX32 R89, R89, R3, 0x1, P5 ;  /* 0x0000000359597211 */ /* 0x000fe400028f0eff */
[----:B-----5:R-:W-:Y:S01]  /*3eff0*/  PRMT R97, R90, 0x7632, R97 ;  /* 0x000076325a617816 */ /* 0x020fe20000000061 */
[----:B------:R-:W-:Y:S01]  /*3f000*/  IMAD R103, R103, 0x28c, RZ ;  /* 0x0000028c67677824 */ /* 0x000fe200078e02ff */
[-C--:B------:R-:W-:Y:S01]  /*3f010*/  IADD3 R96, P6, R105, R2.reuse, RZ ;  /* 0x0000000269607210 */ /* 0x080fe20007fde0ff */
[----:B-1----:R-:W-:Y:S02]  /*3f020*/  IMAD R93, R104, 0x28e, RZ ;  /* 0x0000028e685d7824 */ /* 0x002fe400078e02ff */
[----:B------:R-:W1:Y:S01]  /*3f030*/  LDC R99, c[0x0][0x278] ;  /* 0x00009e00ff637b82 */ /* 0x000e620000000800 */
[----:B------:R2:W-:Y:S01]  /*3f040*/  STG.E.U16 desc[UR4][R88.64], R97 ;  /* 0x0000006158007986 */ /* 0x0005e2000c101504 */
[-C--:B------:R-:W-:Y:S01]  /*3f050*/  IADD3 R92, P4, R103, R2.reuse, RZ ;  /* 0x00000002675c7210 */ /* 0x080fe20007f9e0ff */
[----:B---3--:R-:W-:Y:S01]  /*3f060*/  IMAD R95, R98, 0x147, RZ ;  /* 0x00000147625f7824 */ /* 0x008fe200078e02ff */
[----:B------:R-:W-:Y:S01]  /*3f070*/  IADD3 R94, P5, R93, R2, RZ ;  /* 0x000000025d5e7210 */ /* 0x000fe20007fbe0ff */
[----:B----4-:R-:W-:Y:S01]  /*3f080*/  IMAD R109, R106, 0x294, RZ ;  /* 0x000002946a6d7824 */ /* 0x010fe200078e02ff */
[----:B------:R-:W-:-:S02]  /*3f090*/  PRMT R90, R91, 0x7632, R90 ;  /* 0x000076325b5a7816 */ /* 0x000fc4000000005a */
[----:B------:R-:W3:Y:S01]  /*3f0a0*/  LDC R100, c[0x0][0x278] ;  /* 0x00009e00ff647b82 */ /* 0x000ee20000000800 */
[----:B--2---:R-:W-:-:S07]  /*3f0b0*/  LEA.HI.X.SX32 R97, R251, R3, 0x1, P6 ;  /* 0x00000003fb617211 */ /* 0x004fce00030f0eff */
[----:B------:R-:W2:Y:S01]  /*3f0c0*/  LDC R251, c[0x0][0x278] ;  /* 0x00009e00fffb7b82 */ /* 0x000ea20000000800 */
[-C--:B------:R-:W-:Y:S02]  /*3f0d0*/  LEA.HI.X.SX32 R93, R249, R3.reuse, 0x1, P4 ;  /* 0x00000003f95d7211 */ /* 0x080fe400020f0eff */
[----:B------:R-:W-:-:S03]  /*3f0e0*/  LEA.HI.X.SX32 R95, R95, R3, 0x1, P5 ;  /* 0x000000035f5f7211 */ /* 0x000fc600028f0eff */
[----:B------:R-:W-:Y:S01]  /*3f0f0*/  STG.E.U16 desc[UR4][R92.64], R91 ;  /* 0x0000005b5c007986 */ /* 0x000fe2000c101504 */
[----:B0-----:R-:W-:Y:S01]  /*3f100*/  IMAD R105, R102, 0x292, RZ ;  /* 0x0000029266697824 */ /* 0x001fe200078e02ff */
[----:B------:R-:W0:Y:S02]  /*3f110*/  LDC R104, c[0x0][0x278] ;  /* 0x00009e00ff687b82 */ /* 0x000e240000000800 */
[----:B------:R4:W-:Y:S01]  /*3f120*/  STG.E.U16 desc[UR4][R94.64], R90 ;  /* 0x0000005a5e007986 */ /* 0x0009e2000c101504 */
[----:B-1----:R-:W-:Y:S01]  /*3f130*/  IMAD R89, R99, 0x149, RZ ;  /* 0x0000014963597824 */ /* 0x002fe200078e02ff */
[----:B------:R-:W-:-:S04]  /*3f140*/  PRMT R106, R85, 0x7632, R106 ;  /* 0x00007632556a7816 */ /* 0x000fc8000000006a */
[----:B------:R-:W1:Y:S01]  /*3f150*/  LDC R107, c[0x0][0x278] ;  /* 0x00009e00ff6b7b82 */ /* 0x000e620000000800 */
[-C--:B----4-:R-:W-:Y:S01]  /*3f160*/  IADD3 R90, P5, R109, R2.reuse, RZ ;  /* 0x000000026d5a7210 */ /* 0x090fe20007fbe0ff */
[----:B--2---:R-:W-:Y:S01]  /*3f170*/  IMAD R251, R251, 0x14a, RZ ;  /* 0x0000014afbfb7824 */ /* 0x004fe200078e02ff */
[----:B------:R-:W-:Y:S01]  /*3f180*/  IADD3 R88, P4, R105, R2, RZ ;  /* 0x0000000269587210 */ /* 0x000fe20007f9e0ff */
[----:B------:R2:W-:Y:S04]  /*3f190*/  STG.E.U16 desc[UR4][R96.64], R84 ;  /* 0x0000005460007986 */ /* 0x0005e8000c101504 */
[----:B------:R-:W4:Y:S01]  /*3f1a0*/  LDC R101, c[0x0][0x278] ;  /* 0x00009e00ff657b82 */ /* 0x000f220000000800 */
[----:B------:R-:W-:-:S07]  /*3f1b0*/  LEA.HI.X.SX32 R91, R251, R3, 0x1, P5 ;  /* 0x00000003fb5b7211 */ /* 0x000fce00028f0eff */
[----:B------:R-:W5:Y:S01]  /*3f1c0*/  LDC R251, c[0x0][0x278] ;  /* 0x00009e00fffb7b82 */ /* 0x000f620000000800 */
[----:B------:R-:W-:Y:S01]  /*3f1d0*/  LEA.HI.X.SX32 R89, R89, R3, 0x1, P4 ;  /* 0x0000000359597211 */ /* 0x000fe200020f0eff */
[----:B---3--:R-:W-:Y:S01]  /*3f1e0*/  IMAD R105, R100, 0x298, RZ ;  /* 0x0000029864697824 */ /* 0x008fe200078e02ff */
[----:B--2---:R-:W-:-:S05]  /*3f1f0*/  PRMT R84, R84, 0x7632, R84 ;  /* 0x0000763254547816 */ /* 0x004fca0000000054 */
[----:B------:R2:W-:Y:S01]  /*3f200*/  STG.E.U16 desc[UR4][R88.64], R84 ;  /* 0x0000005458007986 */ /* 0x0005e2000c101504 */
[----:B------:R-:W3:Y:S03]  /*3f210*/  LDC R103, c[0x0][0x278] ;  /* 0x00009e00ff677b82 */ /* 0x000ee60000000800 */
[----:B------:R0:W-:Y:S05]  /*3f220*/  STG.E.U16 desc[UR4][R90.64], R85 ;  /* 0x000000555a007986 */ /* 0x0001ea000c101504 */
[----:B------:R-:W3:Y:S01]  /*3f230*/  LDC R98, c[0x0][0x278] ;  /* 0x00009e00ff627b82 */ /* 0x000ee20000000800 */
[----:B--2---:R-:W-:Y:S01]  /*3f240*/  IADD3 R84, P5, R105, R2, RZ ;  /* 0x0000000269547210 */ /* 0x004fe20007fbe0ff */
[----:B-----5:R-:W-:-:S06]  /*3f250*/  IMAD R251, R251, 0x14c, RZ ;  /* 0x0000014cfbfb7824 */ /* 0x020fcc00078e02ff */
[----:B------:R-:W2:Y:S01]  /*3f260*/  LDC R97, c[0x0][0x278] ;  /* 0x00009e00ff617b82 */ /* 0x000ea20000000800 */
[----:B0-----:R-:W-:-:S07]  /*3f270*/  LEA.HI.X.SX32 R85, R251, R3, 0x1, P5 ;  /* 0x00000003fb557211 */ /* 0x001fce00028f0eff */
[----:B------:R-:W0:Y:S01]  /*3f280*/  LDC R251, c[0x0][0x278] ;  /* 0x00009e00fffb7b82 */ /* 0x000e220000000800 */
[----:B------:R-:W-:-:S05]  /*3f290*/  IMAD R91, R104, 0x29c, RZ ;  /* 0x0000029c685b7824 */ /* 0x000fca00078e02ff */
[----:B------:R-:W-:Y:S01]  /*3f2a0*/  IADD3 R90, P5, R91, R2, RZ ;  /* 0x000000025b5a7210 */ /* 0x000fe20007fbe0ff */
[----:B-1----:R-:W-:Y:S01]  /*3f2b0*/  IMAD R107, R107, 0x296, RZ ;  /* 0x000002966b6b7824 */ /* 0x002fe200078e02ff */
[----:B------:R-:W1:Y:S01]  /*3f2c0*/  LDC R102, c[0x0][0x278] ;  /* 0x00009e00ff667b82 */ /* 0x000e620000000800 */
[----:B----4-:R-:W-:-:S07]  /*3f2d0*/  IMAD R93, R101, 0x14b, RZ ;  /* 0x0000014b655d7824 */ /* 0x010fce00078e02ff */
[----:B------:R-:W4:Y:S01]  /*3f2e0*/  LDC R99, c[0x0][0x278] ;  /* 0x00009e00ff637b82 */ /* 0x000f220000000800 */
[----:B0-----:R-:W-:Y:S01]  /*3f2f0*/  IMAD R251, R251, 0x14e, RZ ;  /* 0x0000014efbfb7824 */ /* 0x001fe200078e02ff */
[----:B------:R-:W-:Y:S01]  /*3f300*/  IADD3 R92, P6, R107, R2, RZ ;  /* 0x000000026b5c7210 */ /* 0x000fe20007fde0ff */
[----:B---3--:R-:W-:-:S05]  /*3f310*/  IMAD R103, R103, 0x29a, RZ ;  /* 0x0000029a67677824 */ /* 0x008fca00078e02ff */
[----:B------:R-:W0:Y:S01]  /*3f320*/  LDC R101, c[0x0][0x278] ;  /* 0x00009e00ff657b82 */ /* 0x000e220000000800 */
[----:B------:R-:W-:-:S07]  /*3f330*/  LEA.HI.X.SX32 R91, R251, R3, 0x1, P5 ;  /* 0x00000003fb5b7211 */ /* 0x000fce00028f0eff */
[----:B------:R-:W3:Y:S01]  /*3f340*/  LDC R251, c[0x0][0x278] ;  /* 0x00009e00fffb7b82 */ /* 0x000ee20000000800 */
[-C--:B------:R-:W-:Y:S01]  /*3f350*/  LEA.HI.X.SX32 R93, R93, R3.reuse, 0x1, P6 ;  /* 0x000000035d5d7211 */ /* 0x080fe200030f0eff */
[----:B------:R-:W-:Y:S01]  /*3f360*/  IMAD R89, R98, 0x14d, RZ ;  /* 0x0000014d62597824 */ /* 0x000fe200078e02ff */
[----:B------:R-:W-:Y:S01]  /*3f370*/  IADD3 R88, P4, R103, R2, RZ ;  /* 0x0000000267587210 */ /* 0x000fe20007f9e0ff */
[----:B--2---:R-:W-:Y:S02]  /*3f380*/  IMAD R103, R97, 0x2a0, RZ ;  /* 0x000002a061677824 */ /* 0x004fe400078e02ff */
[----:B------:R-:W-:Y:S01]  /*3f390*/  STG.E.U16 desc[UR4][R92.64], R106 ;  /* 0x0000006a5c007986 */ /* 0x000fe2000c101504 */
[----:B------:R-:W-:Y:S01]  /*3f3a0*/  LEA.HI.X.SX32 R89, R89, R3, 0x1, P4 ;  /* 0x0000000359597211 */ /* 0x000fe200020f0eff */
[----:B------:R-:W2:Y:S02]  /*3f3b0*/  LDC R94, c[0x0][0x278] ;  /* 0x00009e00ff5e7b82 */ /* 0x000ea40000000800 */
[----:B------:R5:W-:Y:S01]  /*3f3c0*/  STG.E.U16 desc[UR4][R84.64], R86 ;  /* 0x0000005654007986 */ /* 0x000be2000c101504 */
[----:B0-----:R-:W-:-:S05]  /*3f3d0*/  IMAD R101, R101, 0x2a4, RZ ;  /* 0x000002a465657824 */ /* 0x001fca00078e02ff */
[----:B------:R-:W0:Y:S01]  /*3f3e0*/  LDC R100, c[0x0][0x278] ;  /* 0x00009e00ff647b82 */ /* 0x000e220000000800 */
[----:B-----5:R-:W-:Y:S01]  /*3f3f0*/  PRMT R85, R86, 0x7632, R85 ;  /* 0x0000763256557816 */ /* 0x020fe20000000055 */
[----:B---3--:R-:W-:Y:S01]  /*3f400*/  IMAD R251, R251, 0x150, RZ ;  /* 0x00000150fbfb7824 */ /* 0x008fe200078e02ff */
[----:B------:R-:W-:-:S05]  /*3f410*/  IADD3 R84, P5, R103, R2, RZ ;  /* 0x0000000267547210 */ /* 0x000fca0007fbe0ff */
[----:B------:R-:W3:Y:S01]  /*3f420*/  LDC R95, c[0x0][0x278] ;  /* 0x00009e00ff5f7b82 */ /* 0x000ee20000000800 */
[----:B------:R5:W-:Y:S01]  /*3f430*/  STG.E.U16 desc[UR4][R88.64], R85 ;  /* 0x0000005558007986 */ /* 0x000be2000c101504 */
[----:B-1----:R-:W-:-:S06]  /*3f440*/  IMAD R105, R102, 0x29e, RZ ;  /* 0x0000029e66697824 */ /* 0x002fcc00078e02ff */
[----:B------:R-:W1:Y:S01]  /*3f450*/  LDC R96, c[0x0][0x278] ;  /* 0x00009e00ff607b82 */ /* 0x000e620000000800 */
[----:B-----5:R-:W-:-:S07]  /*3f460*/  LEA.HI.X.SX32 R85, R251, R3, 0x1, P5 ;  /* 0x00000003fb557211 */ /* 0x020fce00028f0eff */
[----:B------:R-:W5:Y:S01]  /*3f470*/  LDC R251, c[0x0][0x278] ;  /* 0x00009e00fffb7b82 */ /* 0x000f620000000800 */
[----:B------:R-:W-:-:S07]  /*3f480*/  IADD3 R88, P5, R101, R2, RZ ;  /* 0x0000000265587210 */ /* 0x000fce0007fbe0ff */
[----:B------:R-:W1:Y:S01]  /*3f490*/  LDC R102, c[0x0][0x278] ;  /* 0x00009e00ff667b82 */ /* 0x000e620000000800 */
[----:B----4-:R-:W-:Y:S01]  /*3f4a0*/  IMAD R99, R99, 0x2a2, RZ ;  /* 0x000002a263637824 */ /* 0x010fe200078e02ff */
[----:B------:R-:W-:-:S06]  /*3f4b0*/  PRMT R104, R87, 0x7632, R104 ;  /* 0x0000763257687816 */ /* 0x000fcc0000000068 */
[----:B------:R-:W4:Y:S01]  /*3f4c0*/  LDC R98, c[0x0][0x278] ;  /* 0x00009e00ff627b82 */ /* 0x000f220000000800 */
[----:B-----5:R-:W-:-:S07]  /*3f4d0*/  IMAD R251, R251, 0x152, RZ ;  /* 0x00000152fbfb7824 */ /* 0x020fce00078e02ff */
[----:B------:R-:W5:Y:S01]  /*3f4e0*/  LDC R97, c[0x0][0x278] ;  /* 0x00009e00ff617b82 */ /* 0x000f620000000800 */
[----:B------:R-:W-:-:S07]  /*3f4f0*/  LEA.HI.X.SX32 R89, R251, R3, 0x1, P5 ;  /* 0x00000003fb597211 */ /* 0x000fce00028f0eff */
[----:B------:R-:W0:Y:S01]  /*3f500*/  LDC R251, c[0x0][0x278] ;  /* 0x00009e00fffb7b82 */ /* 0x000e220000000800 */
[----:B--2---:R-:W-:Y:S01]  /*3f510*/  IMAD R93, R94, 0x14f, RZ ;  /* 0x0000014f5e5d7824 */ /* 0x004fe200078e02ff */
[----:B------:R2:W-:Y:S01]  /*3f520*/  STG.E.U16 desc[UR4][R90.64], R87 ;  /* 0x000000575a007986 */ /* 0x0005e2000c101504 */
[-C--:B------:R-:W-:Y:S01]  /*3f530*/  IADD3 R92, P6, R105, R2.reuse, RZ ;  /* 0x00000002695c7210 */ /* 0x080fe20007fde0ff */
[----:B---3--:R-:W-:Y:S01]  /*3f540*/  IMAD R95, R95, 0x151, RZ ;  /* 0x000001515f5f7824 */ /* 0x008fe200078e02ff */
[----:B------:R-:W-:Y:S01]  /*3f550*/  IADD3 R86, P4, R99, R2, RZ ;  /* 0x0000000263567210 */ /* 0x000fe20007f9e0ff */
[----:B0-----:R-:W-:Y:S02]  /*3f560*/  IMAD R249, R251, 0x154, RZ ;  /* 0x00000154fbf97824 */ /* 0x001fe400078e02ff */
[----:B------:R-:W0:Y:S08]  /*3f570*/  LDC R94, c[0x0][0x278] ;  /* 0x00009e00ff5e7b82 */ /* 0x000e300000000800 */
[----:B------:R-:W3:Y:S01]  /*3f580*/  LDC R251, c[0x0][0x278] ;  /* 0x00009e00fffb7b82 */ /* 0x000ee20000000800 */
[----:B--2---:R-:W-:Y:S01]  /*3f590*/  IMAD R87, R100, 0x2a6, RZ ;  /* 0x000002a664577824 */ /* 0x004fe200078e02ff */
[----:B------:R-:W-:Y:S01]  /*3f5a0*/  LEA.HI.X.SX32 R93, R93, R3, 0x1, P6 ;  /* 0x000000035d5d7211 */ /* 0x000fe200030f0eff */
[----:B-1----:R-:W-:Y:S01]  /*3f5b0*/  IMAD R91, R96, 0x153, RZ ;  /* 0x00000153605b7824 */ /* 0x002fe200078e02ff */
[----:B------:R-:W-:-:S02]  /*3f5c0*/  PRMT R100, R76, 0x7632, R100 ;  /* 0x000076324c647816 */ /* 0x000fc40000000064 */
[-C--:B------:R-:W-:Y:S01]  /*3f5d0*/  IADD3 R90, P6, R87, R2.reuse, RZ ;  /* 0x00000002575a7210 */ /* 0x080fe20007fde0ff */
[----:B------:R-:W-:Y:S01]  /*3f5e0*/  IMAD R101, R102, 0x2ac, RZ ;  /* 0x000002ac66657824 */ /* 0x000fe200078e02ff */
[-C--:B------:R-:W-:Y:S01]  /*3f5f0*/  LEA.HI.X.SX32 R87, R95, R3.reuse, 0x1, P4 ;  /* 0x000000035f577211 */ /* 0x080fe200020f0eff */
[----:B------:R1:W-:Y:S01]  /*3f600*/  STG.E.U16 desc[UR4][R92.64], R104 ;  /* 0x000000685c007986 */ /* 0x0003e2000c101504 */
[----:B------:R-:W-:Y:S01]  /*3f610*/  LEA.HI.X.SX32 R91, R91, R3, 0x1, P6 ;  /* 0x000000035b5b7211 */ /* 0x000fe200030f0eff */
[----:B-----5:R-:W-:Y:S01]  /*3f620*/  IMAD R99, R97, 0x2aa, RZ ;  /* 0x000002aa61637824 */ /* 0x020fe200078e02ff */
[----:B------:R-:W-:Y:S01]  /*3f630*/  PRMT R103, R77, 0x7632, R103 ;  /* 0x000076324d677816 */ /* 0x000fe20000000067 */
[----:B------:R-:W-:Y:S01]  /*3f640*/  STG.E.U16 desc[UR4][R84.64], R76 ;  /* 0x0000004c54007986 */ /* 0x000fe2000c101504 */
[----:B------:R-:W2:Y:S03]  /*3f650*/  LDC R97, c[0x0][0x278] ;  /* 0x00009e00ff617b82 */ /* 0x000ea60000000800 */
[----:B------:R5:W-:Y:S05]  /*3f660*/  STG.E.U16 desc[UR4][R86.64], R100 ;  /* 0x0000006456007986 */ /* 0x000bea000c101504 */
[----:B-1----:R-:W1:Y:S01]  /*3f670*/  LDC R93, c[0x0][0x278] ;  /* 0x00009e00ff5d7b82 */ /* 0x002e620000000800 */
[----:B---3--:R-:W-:Y:S01]  /*3f680*/  IMAD R251, R251, 0x156, RZ ;  /* 0x00000156fbfb7824 */ /* 0x008fe200078e02ff */
[----:B-----5:R-:W-:-:S06]  /*3f690*/  IADD3 R86, P6, R101, R2, RZ ;  /* 0x0000000265567210 */ /* 0x020fcc0007fde0ff */
[----:B------:R-:W3:Y:S01]  /*3f6a0*/  LDC R95, c[0x0][0x278] ;  /* 0x00009e00ff5f7b82 */ /* 0x000ee20000000800 */
[----:B------:R-:W-:-:S07]  /*3f6b0*/  LEA.HI.X.SX32 R87, R251, R3, 0x1, P6 ;  /* 0x00000003fb577211 */ /* 0x000fce00030f0eff */
[----:B------:R-:W5:Y:S01]  /*3f6c0*/  LDC R251, c[0x0][0x278] ;  /* 0x00009e00fffb7b82 */ /* 0x000f620000000800 */
[----:B----4-:R-:W-:Y:S01]  /*3f6d0*/  IMAD R85, R98, 0x2a8, RZ ;  /* 0x000002a862557824 */ /* 0x010fe200078e02ff */
[----:B------:R4:W-:Y:S04]  /*3f6e0*/  STG.E.U16 desc[UR4][R88.64], R77 ;  /* 0x0000004d58007986 */ /* 0x0009e8000c101504 */
[----:B------:R-:W-:Y:S02]  /*3f6f0*/  IADD3 R76, P4, R85, R2, RZ ;  /* 0x00000002554c7210 */ /* 0x000fe40007f9e0ff */
[----:B------:R-:W3:Y:S02]  /*3f700*/  LDC R92, c[0x0][0x278] ;  /* 0x00009e00ff5c7b82 */ /* 0x000ee40000000800 */
[----:B----4-:R-:W-:-:S02]  /*3f710*/  LEA.HI.X.SX32 R77, R249, R3, 0x1, P4 ;  /* 0x00000003f94d7211 */ /* 0x010fc400020f0eff */
[----:B------:R-:W-:Y:S01]  /*3f720*/  IADD3 R84, P5, R99, R2, RZ ;  /* 0x0000000263547210 */ /* 0x000fe20007fbe0ff */
[----:B--2---:R-:W-:Y:S01]  /*3f730*/  IMAD R97, R97, 0x2b4, RZ ;  /* 0x000002b461617824 */ /* 0x004fe200078e02ff */
[----:B------:R-:W-:Y:S02]  /*3f740*/  PRMT R98, R78, 0x7632, R98 ;  /* 0x000076324e627816 */ /* 0x000fe40000000062 */
[----:B------:R-:W2:Y:S01]  /*3f750*/  LDC R96, c[0x0][0x278] ;  /* 0x00009e00ff607b82 */ /* 0x000ea20000000800 */
[----:B-----5:R-:W-:-:S07]  /*3f760*/  IMAD R249, R251, 0x158, RZ ;  /* 0x00000158fbf97824 */ /* 0x020fce00078e02ff */
[----:B------:R-:W4:Y:S01]  /*3f770*/  LDC R251, c[0x0][0x278] ;  /* 0x00009e00fffb7b82 */ /* 0x000f220000000800 */
[----:B0-----:R-:W-:Y:S01]  /*3f780*/  IMAD R85, R94, 0x155, RZ ;  /* 0x000001555e557824 */ /* 0x001fe200078e02ff */
[----:B------:R0:W-:Y:S04]  /*3f790*/  STG.E.U16 desc[UR4][R90.64], R103 ;  /* 0x000000675a007986 */ /* 0x0001e8000c101504 */
[----:B------:R-:W-:Y:S01]  /*3f7a0*/  LEA.HI.X.SX32 R85, R85, R3, 0x1, P5 ;  /* 0x0000000355557211 */ /* 0x000fe200028f0eff */
[----:B------:R-:W-:Y:S01]  /*3f7b0*/  STG.E.U16 desc[UR4][R76.64], R78 ;  /* 0x0000004e4c007986 */ /* 0x000fe2000c101504 */
[----:B------:R-:W5:Y:S01]  /*3f7c0*/  LDC R88, c[0x0][0x278] ;  /* 0x00009e00ff587b82 */ /* 0x000f620000000800 */
[----:B-1----:R-:W-:Y:S02]  /*3f7d0*/  IMAD R99, R93, 0x2ae, RZ ;  /* 0x000002ae5d637824 */ /* 0x002fe400078e02ff */
[----:B------:R-:W-:Y:S04]  /*3f7e0*/  STG.E.U16 desc[UR4][R84.64], R98 ;  /* 0x0000006254007986 */ /* 0x000fe8000c101504 */
[----:B------:R1:W-:Y:S01]  /*3f7f0*/  STG.E.U16 desc[UR4][R86.64], R79 ;  /* 0x0000004f56007986 */ /* 0x0003e2000c101504 */
[----:B------:R-:W5:Y:S01]  /*3f800*/  LDC R93, c[0x0][0x278] ;  /* 0x00009e00ff5d7b82 */ /* 0x000f620000000800 */
[----:B----4-:R-:W-:-:S07]  /*3f810*/  IMAD R251, R251, 0x15a, RZ ;  /* 0x0000015afbfb7824 */ /* 0x010fce00078e02ff */
[----:B0-----:R-:W0:Y:S01]  /*3f820*/  LDC R91, c[0x0][0x278] ;  /* 0x00009e00ff5b7b82 */ /* 0x001e220000000800 */
[----:B-1----:R-:W-:-:S04]  /*3f830*/  IADD3 R86, P6, R97, R2, RZ ;  /* 0x0000000261567210 */ /* 0x002fc80007fde0ff */
[----:B------:R-:W-:-:S03]  /*3f840*/  LEA.HI.X.SX32 R87, R251, R3, 0x1, P6 ;  /* 0x00000003fb577211 */ /* 0x000fc600030f0eff */
[----:B------:R-:W1:Y:S01]  /*3f850*/  LDC R251, c[0x0][0x278] ;  /* 0x00009e00fffb7b82 */ /* 0x000e620000000800 */
[----:B---3--:R-:W-:Y:S01]  /*3f860*/  IMAD R95, R95, 0x2b0, RZ ;  /* 0x000002b05f5f7824 */ /* 0x008fe200078e02ff */
[-C--:B------:R-:W-:Y:S01]  /*3f870*/  IADD3 R76, P5, R99, R2.reuse, RZ ;  /* 0x00000002634c7210 */ /* 0x080fe20007fbe0ff */
[----:B------:R-:W-:Y:S02]  /*3f880*/  IMAD R77, R92, 0x157, RZ ;  /* 0x000001575c4d7824 */ /* 0x000fe400078e02ff */
[----:B--2---:R-:W-:Y:S01]  /*3f890*/  IMAD R99, R96, 0x2b2, RZ ;  /* 0x000002b260637824 */ /* 0x004fe200078e02ff */
[----:B------:R-:W-:Y:S01]  /*3f8a0*/  IADD3 R78, P4, R95, R2, RZ ;  /* 0x000000025f4e7210 */ /* 0x000fe20007f9e0ff */
[----:B-----5:R-:W-:Y:S01]  /*3f8b0*/  IMAD R85, R88, 0x159, RZ ;  /* 0x0000015958557824 */ /* 0x020fe200078e02ff */
[----:B------:R-:W-:Y:S01]  /*3f8c0*/  PRMT R100, R79, 0x7632, R100 ;  /* 0x000076324f647816 */ /* 0x000fe20000000064 */
[----:B------:R-:W2:Y:S01]  /*3f8d0*/  LDC R89, c[0x0][0x278] ;  /* 0x00009e00ff597b82 */ /* 0x000ea20000000800 */
[-C--:B------:R-:W-:Y:S01]  /*3f8e0*/  LEA.HI.X.SX32 R77, R77, R3.reuse, 0x1, P5 ;  /* 0x000000034d4d7211 */ /* 0x080fe200028f0eff */
[----:B------:R-:W-:Y:S01]  /*3f8f0*/  IMAD R93, R93, 0x2b8, RZ ;  /* 0x000002b85d5d7824 */ /* 0x000fe200078e02ff */
[----:B------:R-:W-:-:S02]  /*3f900*/  LEA.HI.X.SX32 R79, R249, R3, 0x1, P4 ;  /* 0x00000003f94f7211 */ /* 0x000fc400020f0eff */
[----:B------:R-:W-:Y:S01]  /*3f910*/  IADD3 R84, P5, R99, R2, RZ ;  /* 0x0000000263547210 */ /* 0x000fe20007fbe0ff */
[----:B------:R-:W-:Y:S02]  /*3f920*/  STG.E.U16 desc[UR4][R76.64], R100 ;  /* 0x000000644c007986 */ /* 0x000fe4000c101504 */
[----:B------:R-:W3:Y:S01]  /*3f930*/  LDC R92, c[0x0][0x278] ;  /* 0x00009e00ff5c7b82 */ /* 0x000ee20000000800 */
[----:B------:R-:W-:Y:S01]  /*3f940*/  LEA.HI.X.SX32 R85, R85, R3, 0x1, P5 ;  /* 0x0000000355557211 */ /* 0x000fe200028f0eff */
[----:B------:R4:W-:Y:S01]  /*3f950*/  STG.E.U16 desc[UR4][R78.64], R80 ;  /* 0x000000504e007986 */ /* 0x0009e2000c101504 */
[----:B-1----:R-:W-:Y:S01]  /*3f960*/  IMAD R251, R251, 0x15c, RZ ;  /* 0x0000015cfbfb7824 */ /* 0x002fe200078e02ff */
[----:B------:R-:W-:Y:S01]  /*3f970*/  PRMT R98, R80, 0x7632, R98 ;  /* 0x0000763250627816 */ /* 0x000fe20000000062 */
[----:B0-----:R-:W-:-:S03]  /*3f980*/  IMAD R97, R91, 0x2b6, RZ ;  /* 0x000002b65b617824 */ /* 0x001fc600078e02ff */
[----:B------:R-:W0:Y:S01]  /*3f990*/  LDC R94, c[0x0][0x278] ;  /* 0x00009e00ff5e7b82 */ /* 0x000e220000000800 */
[----:B----4-:R-:W-:-:S04]  /*3f9a0*/  IADD3 R78, P5, R93, R2, RZ ;  /* 0x000000025d4e7210 */ /* 0x010fc80007fbe0ff */
[-C--:B------:R-:W-:Y:S01]  /*3f9b0*/  LEA.HI.X.SX32 R79, R251, R3.reuse, 0x1, P5 ;  /* 0x00000003fb4f7211 */ /* 0x080fe200028f0eff */
[----:B--2---:R-:W-:Y:S02]  /*3f9c0*/  IMAD R77, R89, 0x15b, RZ ;  /* 0x0000015b594d7824 */ /* 0x004fe400078e02ff */
[----:B------:R-:W1:Y:S01]  /*3f9d0*/  LDC R251, c[0x0][0x278] ;  /* 0x00009e00fffb7b82 */ /* 0x000e620000000800 */
[----:B------:R-:W-:Y:S01]  /*3f9e0*/  IADD3 R76, P4, R97, R2, RZ ;  /* 0x00000002614c7210 */ /* 0x000fe20007f9e0ff */
[----:B------:R-:W-:Y:S01]  /*3f9f0*/  STG.E.U16 desc[UR4][R84.64], R98 ;  /* 0x0000006254007986 */ /* 0x000fe2000c101504 */
[----:B---3--:R-:W-:Y:S02]  /*3fa00*/  IMAD R97, R92, 0x2bc, RZ ;  /* 0x000002bc5c617824 */ /* 0x008fe400078e02ff */
[----:B------:R-:W-:Y:S01]  /*3fa10*/  LEA.HI.X.SX32 R77, R77, R3, 0x1, P4 ;  /* 0x000000034d4d7211 */ /* 0x000fe200020f0eff */
[----:B------:R2:W-:Y:S02]  /*3fa20*/  STG.E.U16 desc[UR4][R86.64], R81 ;  /* 0x0000005156007986 */ /* 0x0005e4000c101504 */
[----:B------:R-:W3:Y:S08]  /*3fa30*/  LDC R90, c[0x0][0x278] ;  /* 0x00009e00ff5a7b82 */ /* 0x000ef00000000800 */
[----:B------:R-:W4:Y:S01]  /*3fa40*/  LDC R96, c[0x0][0x278] ;  /* 0x00009e00ff607b82 */ /* 0x000f220000000800 */
[----:B--2---:R-:W-:-:S05]  /*3fa50*/  PRMT R86, R81, 0x7632, R86 ;  /* 0x0000763251567816 */ /* 0x004fca0000000056 */
[----:B------:R2:W-:Y:S01]  /*3fa60*/  STG.E.U16 desc[UR4][R76.64], R86 ;  /* 0x000000564c007986 */ /* 0x0005e2000c101504 */
[----:B-1----:R-:W-:Y:S01]  /*3fa70*/  IMAD R251, R251, 0x15e, RZ ;  /* 0x0000015efbfb7824 */ /* 0x002fe200078e02ff */
[----:B------:R-:W1:Y:S01]  /*3fa80*/  LDC R89, c[0x0][0x278] ;  /* 0x00009e00ff597b82 */ /* 0x000e620000000800 */
[----:B0-----:R-:W-:-:S07]  /*3fa90*/  IMAD R99, R94, 0x2ba, RZ ;  /* 0x000002ba5e637824 */ /* 0x001fce00078e02ff */
[----:B------:R-:W0:Y:S01]  /*3faa0*/  LDC R95, c[0x0][0x278] ;  /* 0x00009e00ff5f7b82 */ /* 0x000e220000000800 */
[----:B--2---:R-:W-:-:S04]  /*3fab0*/  IADD3 R76, P5, R97, R2, RZ ;  /* 0x00000002614c7210 */ /* 0x004fc80007fbe0ff */
[----:B------:R-:W-:-:S03]  /*3fac0*/  LEA.HI.X.SX32 R77, R251, R3, 0x1, P5 ;  /* 0x00000003fb4d7211 */ /* 0x000fc600028f0eff */
[----:B------:R-:W2:Y:S01]  /*3fad0*/  LDC R251, c[0x0][0x278] ;  /* 0x00009e00fffb7b82 */ /* 0x000ea20000000800 */
[----:B---3--:R-:W-:Y:S01]  /*3fae0*/  IMAD R85, R90, 0x15d, RZ ;  /* 0x0000015d5a557824 */ /* 0x008fe200078e02ff */
[----:B------:R-:W-:Y:S01]  /*3faf0*/  IADD3 R80, P6, R99, R2, RZ ;  /* 0x0000000263507210 */ /* 0x000fe20007fde0ff */
[----:B------:R4:W-:Y:S01]  /*3fb00*/  STG.E.U16 desc[UR4][R78.64], R82 ;  /* 0x000000524e007986 */ /* 0x0009e2000c101504 */
[----:B------:R-:W-:Y:S02]  /*3fb10*/  PRMT R94, R82, 0x7632, R94 ;  /* 0x00007632525e7816 */ /* 0x000fe4000000005e */
[----:B------:R-:W-:Y:S02]  /*3fb20*/  LEA.HI.X.SX32 R81, R85, R3, 0x1, P6 ;  /* 0x0000000355517211 */ /* 0x000fe400030f0eff */
[----:B------:R-:W3:Y:S03]  /*3fb30*/  LDC R91, c[0x0][0x278] ;  /* 0x00009e00ff5b7b82 */ /* 0x000ee60000000800 */
[----:B------:R5:W-:Y:S01]  /*3fb40*/  STG.E.U16 desc[UR4][R80.64], R94 ;  /* 0x0000005e50007986 */ /* 0x000be2000c101504 */
[----:B----4-:R-:W-:-:S04]  /*3fb50*/  IMAD R79, R96, 0x2c0, RZ ;  /* 0x000002c0604f7824 */ /* 0x010fc800078e02ff */
[----:B------:R-:W4:Y:S01]  /*3fb60*/  LDC R88, c[0x0][0x278] ;  /* 0x00009e00ff587b82 */ /* 0x000f220000000800 */
[----:B-----5:R-:W-:Y:S01]  /*3fb70*/  IADD3 R80, P5, R79, R2, RZ ;  /* 0x000000024f507210 */ /* 0x020fe20007fbe0ff */
[----:B--2---:R-:W-:-:S06]  /*3fb80*/  IMAD R251, R251, 0x160, RZ ;  /* 0x00000160fbfb7824 */ /* 0x004fcc00078e02ff */
[----:B------:R-:W2:Y:S01]  /*3fb90*/  LDC R87, c[0x0][0x278] ;  /* 0x00009e00ff577b82 */ /* 0x000ea20000000800 */
[----:B------:R-:W-:-:S07]  /*3fba0*/  LEA.HI.X.SX32 R81, R251, R3, 0x1, P5 ;  /* 0x00000003fb517211 */ /* 0x000fce00028f0eff */
[----:B------:R-:W5:Y:S01]  /*3fbb0*/  LDC R251, c[0x0][0x278] ;  /* 0x00009e00fffb7b82 */ /* 0x000f620000000800 */
[----:B------:R1:W-:Y:S07]  /*3fbc0*/  STG.E.U16 desc[UR4][R76.64], R83 ;  /* 0x000000534c007986 */ /* 0x0003ee000c101504 */
[----:B------:R-:W2:Y:S01]  /*3fbd0*/  LDC R92, c[0x0][0x278] ;  /* 0x00009e00ff5c7b82 */ /* 0x000ea20000000800 */
[----:B-1----:R-:W-:Y:S02]  /*3fbe0*/  IMAD R77, R89, 0x2c4, RZ ;  /* 0x000002c4594d7824 */ /* 0x002fe400078e02ff */
[----:B0-----:R-:W-:Y:S01]  /*3fbf0*/  IMAD R95, R95, 0x2be, RZ ;  /* 0x000002be5f5f7824 */ /* 0x001fe200078e02ff */
[----:B------:R-:W-:Y:S01]  /*3fc00*/  PRMT R97, R72, 0x7632, R97 ;  /* 0x0000763248617816 */ /* 0x000fe20000000061 */
[----:B---3--:R-:W-:Y:S01]  /*3fc10*/  IMAD R91, R91, 0x2c2, RZ ;  /* 0x000002c25b5b7824 */ /* 0x008fe200078e02ff */
[-C--:B------:R-:W-:Y:S01]  /*3fc20*/  IADD3 R76, P5, R77, R2.reuse, RZ ;  /* 0x000000024d4c7210 */ /* 0x080fe20007fbe0ff */
[----:B----4-:R-:W-:Y:S01]  /*3fc30*/  IMAD R85, R88, 0x15f, RZ ;  /* 0x0000015f58557824 */ /* 0x010fe200078e02ff */
[----:B------:R-:W0:Y:S01]  /*3fc40*/  LDC R90, c[0x0][0x278] ;  /* 0x00009e00ff5a7b82 */ /* 0x000e220000000800 */
[----:B-----5:R-:W-:Y:S01]  /*3fc50*/  IMAD R251, R251, 0x162, RZ ;  /* 0x00000162fbfb7824 */ /* 0x020fe200078e02ff */
[-C--:B------:R-:W-:Y:S01]  /*3fc60*/  IADD3 R78, P4, R95, R2.reuse, RZ ;  /* 0x000000025f4e7210 */ /* 0x080fe20007f9e0ff */
[----:B--2---:R-:W-:Y:S01]  /*3fc70*/  IMAD R87, R87, 0x161, RZ ;  /* 0x0000016157577824 */ /* 0x004fe200078e02ff */
[----:B------:R-:W-:-:S04]  /*3fc80*/  IADD3 R82, P6, R91, R2, RZ ;  /* 0x000000025b527210 */ /* 0x000fc80007fde0ff */
[----:B------:R-:W1:Y:S01]  /*3fc90*/  LDC R93, c[0x0][0x278] ;  /* 0x00009e00ff5d7b82 */ /* 0x000e620000000800 */
[----:B------:R-:W-:-:S07]  /*3fca0*/  LEA.HI.X.SX32 R77, R251, R3, 0x1, P5 ;  /* 0x00000003fb4d7211 */ /* 0x000fce00028f0eff */
[----:B------:R-:W2:Y:S01]  /*3fcb0*/  LDC R251, c[0x0][0x278] ;  /* 0x00009e00fffb7b82 */ /* 0x000ea20000000800 */
[-C--:B------:R-:W-:Y:S02]  /*3fcc0*/  LEA.HI.X.SX32 R79, R85, R3.reuse, 0x1, P4 ;  /* 0x00000003554f7211 */ /* 0x080fe400020f0eff */
[----:B------:R-:W-:Y:S02]  /*3fcd0*/  PRMT R96, R83, 0x7632, R96 ;  /* 0x0000763253607816 */ /* 0x000fe40000000060 */
[----:B------:R-:W-:-:S03]  /*3fce0*/  LEA.HI.X.SX32 R83, R87, R3, 0x1, P6 ;  /* 0x0000000357537211 */ /* 0x000fc600030f0eff */
[----:B------:R-:W-:Y:S01]  /*3fcf0*/  STG.E.U16 desc[UR4][R78.64], R96 ;  /* 0x000000604e007986 */ /* 0x000fe2000c101504 */
[----:B------:R-:W3:Y:S03]  /*3fd00*/  LDC R84, c[0x0][0x278] ;  /* 0x00009e00ff547b82 */ /* 0x000ee60000000800 */
[----:B------:R-:W-:Y:S04]  /*3fd10*/  STG.E.U16 desc[UR4][R80.64], R72 ;  /* 0x0000004850007986 */ /* 0x000fe8000c101504 */
[----:B------:R4:W-:Y:S01]  /*3fd20*/  STG.E.U16 desc[UR4][R82.64], R97 ;  /* 0x0000006152007986 */ /* 0x0009e2000c101504 */
[----:B------:R-:W5:Y:S03]  /*3fd30*/  LDC R88, c[0x0][0x278] ;  /* 0x00009e00ff587b82 */ /* 0x000f660000000800 */
[----:B------:R0:W-:Y:S01]  /*3fd40*/  STG.E.U16 desc[UR4][R76.64], R73 ;  /* 0x000000494c007986 */ /* 0x0001e2000c101504 */
[----:B--2---:R-:W-:-:S04]  /*3fd50*/  IMAD R251, R251, 0x164, RZ ;  /* 0x00000164fbfb7824 */ /* 0x004fc800078e02ff */
[----:B------:R-:W2:Y:S01]  /*3fd60*/  LDC R85, c[0x0][0x278] ;  /* 0x00009e00ff557b82 */ /* 0x000ea20000000800 */
[----:B----4-:R-:W-:-:S05]  /*3fd70*/  IMAD R83, R92, 0x2c8, RZ ;  /* 0x000002c85c537824 */ /* 0x010fca00078e02ff */
[-C--:B------:R-:W-:Y:S01]  /*3fd80*/  IADD3 R72, P5, R83, R2.reuse, RZ ;  /* 0x0000000253487210 */ /* 0x080fe20007fbe0ff */
[----:B0-----:R-:W-:Y:S01]  /*3fd90*/  IMAD R95, R90, 0x2c6, RZ ;  /* 0x000002c65a5f7824 */ /* 0x001fe200078e02ff */
[----:B------:R-:W-:Y:S01]  /*3fda0*/  PRMT R77, R73, 0x7632, R77 ;  /* 0x00007632494d7816 */ /* 0x000fe2000000004d */
[----:B-1----:R-:W-:Y:S01]  /*3fdb0*/  IMAD R93, R93, 0x2ca, RZ ;  /* 0x000002ca5d5d7824 */ /* 0x002fe200078e02ff */
[-C--:B------:R-:W-:Y:S01]  /*3fdc0*/  LEA.HI.X.SX32 R73, R251, R3.reuse, 0x1, P5 ;  /* 0x00000003fb497211 */ /* 0x080fe200028f0eff */
[----:B---3--:R-:W-:Y:S01]  /*3fdd0*/  IMAD R79, R84, 0x163, RZ ;  /* 0x00000163544f7824 */ /* 0x008fe200078e02ff */
[----:B------:R-:W0:Y:S01]  /*3fde0*/  LDC R251, c[0x0][0x278] ;  /* 0x00009e00fffb7b82 */ /* 0x000e220000000800 */
[-C--:B------:R-:W-:Y:S02]  /*3fdf0*/  IADD3 R78, P4, R95, R2.reuse, RZ ;  /* 0x000000025f4e7210 */ /* 0x080fe40007f9e0ff */
[----:B------:R-:W-:Y:S01]  /*3fe00*/  IADD3 R80, P6, R93, R2, RZ ;  /* 0x000000025d507210 */ /* 0x000fe20007fde0ff */
[----:B-----5:R-:W-:Y:S01]  /*3fe10*/  IMAD R93, R88, 0x2cc, RZ ;  /* 0x000002cc585d7824 */ /* 0x020fe200078e02ff */
[----:B------:R-:W-:-:S03]  /*3fe20*/  LEA.HI.X.SX32 R79, R79, R3, 0x1, P4 ;  /* 0x000000034f4f7211 */ /* 0x000fc600020f0eff */
[----:B------:R-:W1:Y:S01]  /*3fe30*/  LDC R89, c[0x0][0x278] ;  /* 0x00009e00ff597b82 */ /* 0x000e620000000800 */
[----:B------:R-:W-:Y:S01]  /*3fe40*/  IADD3 R76, P5, R93, R2, RZ ;  /* 0x000000025d4c7210 */ /* 0x000fe20007fbe0ff */
[----:B------:R3:W-:Y:S01]  /*3fe50*/  STG.E.U16 desc[UR4][R78.64], R77 ;  /* 0x0000004d4e007986 */ /* 0x0007e2000c101504 */
[----:B--2---:R-:W-:Y:S01]  /*3fe60*/  IMAD R81, R85, 0x165, RZ ;  /* 0x0000016555517824 */ /* 0x004fe200078e02ff */
[----:B------:R-:W-:-:S04]  /*3fe70*/  PRMT R90, R74, 0x7632, R90 ;  /* 0x000076324a5a7816 */ /* 0x000fc8000000005a */
[----:B------:R-:W2:Y:S01]  /*3fe80*/  LDC R91, c[0x0][0x278] ;  /* 0x00009e00ff5b7b82 */ /* 0x000ea20000000800 */
[----:B0-----:R-:W-:Y:S01]  /*3fe90*/  IMAD R251, R251, 0x166, RZ ;  /* 0x00000166fbfb7824 */ /* 0x001fe200078e02ff */
[----:B------:R0:W-:Y:S06]  /*3fea0*/  STG.E.U16 desc[UR4][R72.64], R74 ;  /* 0x0000004a48007986 */ /* 0x0001ec000c101504 */
[----:B------:R-:W4:Y:S01]  /*3feb0*/  LDC R94, c[0x0][0x278] ;  /* 0x00009e00ff5e7b82 */ /* 0x000f220000000800 */
[----:B---3--:R-:W-:-:S07]  /*3fec0*/  LEA.HI.X.SX32 R77, R251, R3, 0x1, P5 ;  /* 0x00000003fb4d7211 */ /* 0x008fce00028f0eff */
[----:B------:R-:W3:Y:S01]  /*3fed0*/  LDC R251, c[0x0][0x278] ;  /* 0x00009e00fffb7b82 */ /* 0x000ee20000000800 */
[----:B-1----:R-:W-:Y:S01]  /*3fee0*/  IMAD R89, R89, 0x2d0, RZ ;  /* 0x000002d059597824 */ /* 0x002fe200078e02ff */
[----:B------:R-:W-:-:S04]  /*3fef0*/  LEA.HI.X.SX32 R81, R81, R3, 0x1, P6 ;  /* 0x0000000351517211 */ /* 0x000fc800030f0eff */
[----:B0-----:R-:W-:Y:S01]  /*3ff00*/  IADD3 R74, P5, R89, R2, RZ ;  /* 0x00000002594a7210 */ /* 0x001fe20007fbe0ff */
[----:B------:R-:W-:Y:S01]  /*3ff10*/  STG.E.U16 desc[UR4][R80.64], R90 ;  /* 0x0000005a50007986 */ /* 0x000fe2000c101504 */
[----:B------:R-:W-:Y:S01]  /*3ff20*/  PRMT R89, R75, 0x7632, R89 ;  /* 0x000076324b597816 */ /* 0x000fe20000000059 */
[----:B------:R-:W0:Y:S02]  /*3ff30*/  LDC R86, c[0x0][0x278] ;  /* 0x00009e00ff567b82 */ /* 0x000e240000000800 */
[----:B------:R1:W-:Y:S06]  /*3ff40*/  STG.E.U16 desc[UR4][R76.64], R75 ;  /* 0x0000004b4c007986 */ /* 0x0003ec000c101504 */
[----:B------:R-:W5:Y:S01]  /*3ff50*/  LDC R87, c[0x0][0x278] ;  /* 0x00009e00ff577b82 */ /* 0x000f620000000800 */
[----:B---3--:R-:W-:-:S07]  /*3ff60*/  IMAD R251, R251, 0x168, RZ ;  /* 0x00000168fbfb7824 */ /* 0x008fce00078e02ff */
[----:B------:R-:W3:Y:S01]  /*3ff70*/  LDC R88, c[0x0][0x278] ;  /* 0x00009e00ff587b82 */ /* 0x000ee20000000800 */
[----:B-1----:R-:W-:-:S07]  /*3ff80*/  LEA.HI.X.SX32 R75, R251, R3, 0x1, P5 ;  /* 0x00000003fb4b7211 */ /* 0x002fce00028f0eff */
[----:B------:R-:W1:Y:S08]  /*3ff90*/  LDC R251, c[0x0][0x278] ;  /* 0x00009e00fffb7b82 */ /* 0x000e700000000800 */
[----:B------:R-:W3:Y:S01]  /*3ffa0*/  LDC R85, c[0x0][0x278] ;  /* 0x00009e00ff557b82 */ /* 0x000ee20000000800 */
[----:B--2---:R-:W-:Y:S02]  /*3ffb0*/  IMAD R91, R91, 0x2ce, RZ ;  /* 0x000002ce5b5b7824 */ /* 0x004fe400078e02ff */
[----:B----4-:R-:W-:-:S05]  /*3ffc0*/  IMAD R73, R94, 0x2d2, RZ ;  /* 0x000002d25e497824 */ /* 0x010fca00078e02ff */
[----:B------:R-:W2:Y:S01]  /*3ffd0*/  LDC R84, c[0x0][0x278] ;  /* 0x00009e00ff547b82 */ /* 0x000ea20000000800 */
[----:B-1----:R-:W-:-:S07]  /*3ffe0*/  IMAD R249, R251, 0x16a, RZ ;  /* 0x0000016afbf97824 */ /* 0x002fce00078e02ff */
[----:B------:R-:W1:Y:S08]  /*3fff0*/  LDC R82, c[0x0][0x278] ;  /* 0x00009e00ff527b82 */ /* 0x000e700000000800 */
[----:B------:R-:W4:Y:S01]  /*40000*/  LDC R251, c[0x0][0x278] ;  /* 0x00009e00fffb7b82 */ /* 0x000f220000000800 */
[----:B0-----:R-:W-:Y:S01]  /*40010*/  IMAD R83, R86, 0x167, RZ ;  /* 0x0000016756537824 */ /* 0x001fe200078e02ff */
[-C--:B------:R-:W-:Y:S01]  /*40020*/  IADD3 R72, P4, R91, R2.reuse, RZ ;  /* 0x000000025b487210 */ /* 0x080fe20007f9e0ff */
[----:B-----5:R-:W-:Y:S01]  /*40030*/  IMAD R79, R87, 0x169, RZ ;  /* 0x00000169574f7824 */ /* 0x020fe200078e02ff */
[-C--:B------:R-:W-:Y:S01]  /*40040*/  IADD3 R78, P6, R73, R2.reuse, RZ ;  /* 0x00000002494e7210 */ /* 0x080fe20007fde0ff */
[----:B---3--:R-:W-:Y:S01]  /*40050*/  IMAD R87, R88, 0x2d8, RZ ;  /* 0x000002d858577824 */ /* 0x008fe200078e02ff */
[-C--:B------:R-:W-:Y:S01]  /*40060*/  LEA.HI.X.SX32 R73, R83, R3.reuse, 0x1, P4 ;  /* 0x0000000353497211 */ /* 0x080fe200020f0eff */
[----:B------:R-:W-:Y:S01]  /*40070*/  IMAD R77, R85, 0x2d6, RZ ;  /* 0x000002d6554d7824 */ /* 0x000fe200078e02ff */
[----:B------:R-:W-:Y:S01]  /*40080*/  LEA.HI.X.SX32 R79, R79, R3, 0x1, P6 ;  /* 0x000000034f4f7211 */ /* 0x000fe200030f0eff */
[----:B--2---:R-:W-:Y:S01]  /*40090*/  IMAD R81, R84, 0x2d4, RZ ;  /* 0x000002d454517824 */ /* 0x004fe200078e02ff */
[-C--:B------:R-:W-:Y:S01]  /*400a0*/  IADD3 R76, P6, R87, R2.reuse, RZ ;  /* 0x00000002574c7210 */ /* 0x080fe20007fde0ff */
[----:B------:R-:W-:Y:S01]  /*400b0*/  STG.E.U16 desc[UR4][R72.64], R89 ;  /* 0x0000005948007986 */ /* 0x000fe2000c101504 */
[----:B------:R-:W0:Y:S03]  /*400c0*/  LDC R83, c[0x0][0x278] ;  /* 0x00009e00ff537b82 */ /* 0x000e260000000800 */
[----:B------:R2:W-:Y:S05]  /*400d0*/  STG.E.U16 desc[UR4][R74.64], R68 ;  /* 0x000000444a007986 */ /* 0x0005ea000c101504 */
[----:B------:R-:W3:Y:S01]  /*400e0*/  LDC R80, c[0x0][0x278] ;  /* 0x00009e00ff507b82 */ /* 0x000ee20000000800 */
[----:B----4-:R-:W-:Y:S01]  /*400f0*/  IMAD R251, R251, 0x16c, RZ ;  /* 0x0000016cfbfb7824 */ /* 0x010fe200078e02ff */
[----:B--2---:R-:W-:-:S06]  /*40100*/  IADD3 R74, P5, R77, R2, RZ ;  /* 0x000000024d4a7210 */ /* 0x004fcc0007fbe0ff */
[----:B------:R-:W2:Y:S01]  /*40110*/  LDC R85, c[0x0][0x278] ;  /* 0x00009e00ff557b82 */ /* 0x000ea20000000800 */
[----:B------:R-:W-:-:S07]  /*40120*/  LEA.HI.X.SX32 R77, R251, R3, 0x1, P6 ;  /* 0x00000003fb4d7211 */ /* 0x000fce00030f0eff */
[----:B------:R-:W4:Y:S01]  /*40130*/  LDC R251, c[0x0][0x278] ;  /* 0x00009e00fffb7b82 */ /* 0x000f220000000800 */
[----:B------:R-:W-:-:S04]  /*40140*/  IADD3 R72, P4, R81, R2, RZ ;  /* 0x0000000251487210 */ /* 0x000fc80007f9e0ff */
[----:B------:R-:W-:Y:S01]  /*40150*/  LEA.HI.X.SX32 R73, R249, R3, 0x1, P4 ;  /* 0x00000003f9497211 */ /* 0x000fe200020f0eff */
[----:B-1----:R-:W-:Y:S01]  /*40160*/  IMAD R75, R82, 0x16b, RZ ;  /* 0x0000016b524b7824 */ /* 0x002fe200078e02ff */
[----:B------:R-:W-:Y:S01]  /*40170*/  PRMT R90, R68, 0x7632, R90 ;  /* 0x00007632445a7816 */ /* 0x000fe2000000005a */
[----:B0-----:R-:W-:Y:S01]  /*40180*/  IMAD R89, R83, 0x2da, RZ ;  /* 0x000002da53597824 */ /* 0x001fe200078e02ff */
[----:B------:R-:W-:Y:S01]  /*40190*/  PRMT R68, R69, 0x7632, R68 ;  /* 0x0000763245447816 */ /* 0x000fe20000000044 */
[----:B------:R-:W0:Y:S01]  /*401a0*/  LDC R86, c[0x0][0x278] ;  /* 0x00009e00ff567b82 */ /* 0x000e220000000800 */
[----:B--2---:R-:W-:-:S07]  /*401b0*/  IMAD R85, R85, 0x2e0, RZ ;  /* 0x000002e055557824 */ /* 0x004fce00078e02ff */
[----:B------:R-:W1:Y:S01]  /*401c0*/  LDC R84, c[0x0][0x278] ;  /* 0x00009e00ff547b82 */ /* 0x000e620000000800 */
[----:B----4-:R-:W-:-:S07]  /*401d0*/  IMAD R249, R251, 0x16e, RZ ;  /* 0x0000016efbf97824 */ /* 0x010fce00078e02ff */
[----:B------:R-:W2:Y:S01]  /*401e0*/  LDC R251, c[0x0][0x278] ;  /* 0x00009e00fffb7b82 */ /* 0x000ea20000000800 */
[----:B------:R-:W-:Y:S01]  /*401f0*/  LEA.HI.X.SX32 R75, R75, R3, 0x1, P5 ;  /* 0x000000034b4b7211 */ /* 0x000fe200028f0eff */
[----:B------:R4:W-:Y:S04]  /*40200*/  STG.E.U16 desc[UR4][R78.64], R90 ;  /* 0x0000005a4e007986 */ /* 0x0009e8000c101504 */
[----:B------:R3:W-:Y:S02]  /*40210*/  STG.E.U16 desc[UR4][R72.64], R69 ;  /* 0x0000004548007986 */ /* 0x0007e4000c101504 */
[----:B------:R-:W5:Y:S02]  /*40220*/  LDC R83, c[0x0][0x278] ;  /* 0x00009e00ff537b82 */ /* 0x000f640000000800 */
[----:B------:R0:W-:Y:S04]  /*40230*/  STG.E.U16 desc[UR4][R74.64], R68 ;  /* 0x000000444a007986 */ /* 0x0001e8000c101504 */
[----:B------:R2:W-:Y:S02]  /*40240*/  STG.E.U16 desc[UR4][R76.64], R70 ;  /* 0x000000464c007986 */ /* 0x0005e4000c101504 */
[----:B----4-:R-:W4:Y:S01]  /*40250*/  LDC R78, c[0x0][0x278] ;  /* 0x00009e00ff4e7b82 */ /* 0x010f220000000800 */
[----:B---3--:R-:W-:Y:S01]  /*40260*/  IMAD R69, R80, 0x16d, RZ ;  /* 0x0000016d50457824 */ /* 0x008fe200078e02ff */
[----:B0-----:R-:W-:Y:S01]  /*40270*/  IADD3 R68, P5, R89, R2, RZ ;  /* 0x0000000259447210 */ /* 0x001fe20007fbe0ff */
[----:B--2---:R-:W-:-:S05]  /*40280*/  IMAD R251, R251, 0x170, RZ ;  /* 0x00000170fbfb7824 */ /* 0x004fca00078e02ff */
[----:B------:R-:W0:Y:S01]  /*40290*/  LDC R82, c[0x0][0x278] ;  /* 0x00009e00ff527b82 */ /* 0x000e220000000800 */
[----:B------:R-:W-:Y:S02]  /*402a0*/  PRMT R77, R70, 0x7632, R77 ;  /* 0x00007632464d7816 */ /* 0x000fe4000000004d */
[----:B------:R-:W-:Y:S02]  /*402b0*/  LEA.HI.X.SX32 R69, R69, R3, 0x1, P5 ;  /* 0x0000000345457211 */ /* 0x000fe400028f0eff */
[----:B------:R-:W-:-:S03]  /*402c0*/  IADD3 R76, P6, R85, R2, RZ ;  /* 0x00000002554c7210 */ /* 0x000fc60007fde0ff */
[----:B------:R2:W-:Y:S01]  /*402d0*/  STG.E.U16 desc[UR4][R68.64], R77 ;  /* 0x0000004d44007986 */ /* 0x0005e2000c101504 */
[----:B------:R-:W-:Y:S01]  /*402e0*/  IMAD R91, R86, 0x2dc, RZ ;  /* 0x000002dc565b7824 */ /* 0x000fe200078e02ff */
[----:B------:R-:W3:Y:S01]  /*402f0*/  LDC R79, c[0x0][0x278] ;  /* 0x00009e00ff4f7b82 */ /* 0x000ee20000000800 */
[----:B-1----:R-:W-:Y:S02]  /*40300*/  IMAD R73, R84, 0x2de, RZ ;  /* 0x000002de54497824 */ /* 0x002fe400078e02ff */
[----:B-----5:R-:W-:Y:S02]  /*40310*/  IMAD R83, R83, 0x2e4, RZ ;  /* 0x000002e453537824 */ /* 0x020fe400078e02ff */
[----:B----4-:R-:W-:-:S03]  /*40320*/  IMAD R75, R78, 0x16f, RZ ;  /* 0x0000016f4e4b7824 */ /* 0x010fc600078e02ff */
[----:B------:R-:W1:Y:S01]  /*40330*/  LDC R80, c[0x0][0x278] ;  /* 0x00009e00ff507b82 */ /* 0x000e620000000800 */
[----:B--2---:R-:W-:-:S07]  /*40340*/  LEA.HI.X.SX32 R77, R251, R3, 0x1, P6 ;  /* 0x00000003fb4d7211 */ /* 0x004fce00030f0eff */
[----:B------:R-:W2:Y:S01]  /*40350*/  LDC R251, c[0x0][0x278] ;  /* 0x00009e00fffb7b82 */ /* 0x000ea20000000800 */
[-C--:B------:R-:W-:Y:S02]  /*40360*/  IADD3 R72, P4, R91, R2.reuse, RZ ;  /* 0x000000025b487210 */ /* 0x080fe40007f9e0ff */
[----:B------:R-:W-:Y:S02]  /*40370*/  IADD3 R74, P5, R73, R2, RZ ;  /* 0x00000002494a7210 */ /* 0x000fe40007fbe0ff */
[-C--:B------:R-:W-:Y:S02]  /*40380*/  LEA.HI.X.SX32 R73, R249, R3.reuse, 0x1, P4 ;  /* 0x00000003f9497211 */ /* 0x080fe400020f0eff */
[----:B------:R-:W-:Y:S01]  /*40390*/  LEA.HI.X.SX32 R75, R75, R3, 0x1, P5 ;  /* 0x000000034b4b7211 */ /* 0x000fe200028f0eff */
[----:B0-----:R-:W-:Y:S01]  /*403a0*/  IMAD R89, R82, 0x2e2, RZ ;  /* 0x000002e252597824 */ /* 0x001fe200078e02ff */
[----:B------:R-:W-:Y:S01]  /*403b0*/  PRMT R70, R71, 0x7632, R70 ;  /* 0x0000763247467816 */ /* 0x000fe20000000046 */
[----:B------:R0:W-:Y:S01]  /*403c0*/  STG.E.U16 desc[UR4][R72.64], R71 ;  /* 0x0000004748007986 */ /* 0x0001e2000c101504 */
[----:B------:R-:W4:Y:S01]  /*403d0*/  LDC R87, c[0x0][0x278] ;  /* 0x00009e00ff577b82 */ /* 0x000f220000000800 */
[----:B---3--:R-:W-:-:S07]  /*403e0*/  IMAD R69, R79, 0x171, RZ ;  /* 0x000001714f457824 */ /* 0x008fce00078e02ff */
[----:B------:R-:W3:Y:S01]  /*403f0*/  LDC R81, c[0x0][0x278] ;  /* 0x00009e00ff517b82 */ /* 0x000ee20000000800 */
[-C--:B0-----:R-:W-:Y:S01]  /*40400*/  IADD3 R72, P5, R83, R2.reuse, RZ ;  /* 0x0000000253487210 */ /* 0x081fe20007fbe0ff */
[----:B--2---:R-:W-:Y:S01]  /*40410*/  IMAD R251, R251, 0x172, RZ ;  /* 0x00000172fbfb7824 */ /* 0x004fe200078e02ff */
[----:B------:R-:W-:Y:S01]  /*40420*/  IADD3 R68, P4, R89, R2, RZ ;  /* 0x0000000259447210 */ /* 0x000fe20007f9e0ff */
[----:B------:R-:W-:Y:S04]  /*40430*/  STG.E.U16 desc[UR4][R74.64], R70 ;  /* 0x000000464a007986 */ /* 0x000fe8000c101504 */
[----:B------:R-:W0:Y:S01]  /*40440*/  LDC R85, c[0x0][0x278] ;  /* 0x00009e00ff557b82 */ /* 0x000e220000000800 */
[----:B------:R-:W-:-:S07]  /*40450*/  LEA.HI.X.SX32 R73, R251, R3, 0x1, P5 ;  /* 0x00000003fb497211 */ /* 0x000fce00028f0eff */
[----:B------:R-:W2:Y:S01]  /*40460*/  LDC R251, c[0x0][0x278] ;  /* 0x00009e00fffb7b82 */ /* 0x000ea20000000800 */
[----:B------:R5:W-:Y:S01]  /*40470*/  STG.E.U16 desc[UR4][R76.64], R64 ;  /* 0x000000404c007986 */ /* 0x000be2000c101504 */
[----:B------:R-:W-:Y:S01]  /*40480*/  LEA.HI.X.SX32 R69, R69, R3, 0x1, P4 ;  /* 0x0000000345457211 */ /* 0x000fe200020f0eff */
[----:B-1----:R-:W-:Y:S01]  /*40490*/  IMAD R83, R80, 0x2e8, RZ ;  /* 0x000002e850537824 */ /* 0x002fe200078e02ff */
[----:B------:R-:W-:-:S04]  /*404a0*/  PRMT R86, R65, 0x7632, R86 ;  /* 0x0000763241567816 */ /* 0x000fc80000000056 */
[----:B------:R-:W1:Y:S01]  /*404b0*/  LDC R82, c[0x0][0x278] ;  /* 0x00009e00ff527b82 */ /* 0x000e620000000800 */
[----:B-----5:R-:W-:Y:S01]  /*404c0*/  PRMT R64, R64, 0x7632, R64 ;  /* 0x0000763240407816 */ /* 0x020fe20000000040 */
[----:B----4-:R-:W-:Y:S02]  /*404d0*/  IMAD R87, R87, 0x2e6, RZ ;  /* 0x000002e657577824 */ /* 0x010fe400078e02ff */
[----:B---3--:R-:W-:-:S04]  /*404e0*/  IMAD R71, R81, 0x173, RZ ;  /* 0x0000017351477824 */ /* 0x008fc800078e02ff */
[----:B------:R-:W3:Y:S01]  /*404f0*/  LDC R84, c[0x0][0x278] ;  /* 0x00009e00ff547b82 */ /* 0x000ee20000000800 */
[----:B------:R4:W-:Y:S01]  /*40500*/  STG.E.U16 desc[UR4][R68.64], R64 ;  /* 0x0000004044007986 */ /* 0x0009e2000c101504 */
[----:B--2---:R-:W-:-:S03]  /*40510*/  IMAD R251, R251, 0x174, RZ ;  /* 0x00000174fbfb7824 */ /* 0x004fc600078e02ff */
[----:B------:R2:W-:Y:S01]  /*40520*/  STG.E.U16 desc[UR4][R72.64], R65 ;  /* 0x0000004148007986 */ /* 0x0005e2000c101504 */
[-C--:B------:R-:W-:Y:S01]  /*40530*/  IADD3 R70, P6, R87, R2.reuse, RZ ;  /* 0x0000000257467210 */ /* 0x080fe20007fde0ff */
[----:B0-----:R-:W-:Y:S01]  /*40540*/  IMAD R85, R85, 0x2ec, RZ ;  /* 0x000002ec55557824 */ /* 0x001fe200078e02ff */
[----:B------:R-:W0:Y:S01]  /*40550*/  LDC R78, c[0x0][0x278] ;  /* 0x00009e00ff4e7b82 */ /* 0x000e220000000800 */
[----:B----4-:R-:W-:-:S07]  /*40560*/  IADD3 R64, P5, R83, R2, RZ ;  /* 0x0000000253407210 */ /* 0x010fce0007fbe0ff */
[----:B------:R-:W4:Y:S01]  /*40570*/  LDC R77, c[0x0][0x278] ;  /* 0x00009e00ff4d7b82 */ /* 0x000f220000000800 */
[----:B--2---:R-:W-:-:S07]  /*40580*/  LEA.HI.X.SX32 R65, R251, R3, 0x1, P5 ;  /* 0x00000003fb417211 */ /* 0x004fce00028f0eff */
[----:B------:R-:W2:Y:S01]  /*40590*/  LDC R251, c[0x0][0x278] ;  /* 0x00009e00fffb7b82 */ /* 0x000ea20000000800 */
[----:B------:R-:W-:-:S05]  /*405a0*/  LEA.HI.X.SX32 R71, R71, R3, 0x1, P6 ;  /* 0x0000000347477211 */ /* 0x000fca00030f0eff */
[----:B------:R1:W-:Y:S02]  /*405b0*/  STG.E.U16 desc[UR4][R70.64], R86 ;  /* 0x0000005646007986 */ /* 0x0003e4000c101504 */
[----:B------:R-:W5:Y:S08]  /*405c0*/  LDC R80, c[0x0][0x278] ;  /* 0x00009e00ff507b82 */ /* 0x000f700000000800 */
[----:B------:R-:W5:Y:S01]  /*405d0*/  LDC R79, c[0x0][0x278] ;  /* 0x00009e00ff4f7b82 */ /* 0x000f620000000800 */
[----:B-1----:R-:W-:Y:S01]  /*405e0*/  IMAD R71, R82, 0x2ee, RZ ;  /* 0x000002ee52477824 */ /* 0x002fe200078e02ff */
[----:B------:R-:W-:Y:S01]  /*405f0*/  IADD3 R70, P5, R85, R2, RZ ;  /* 0x0000000255467210 */ /* 0x000fe20007fbe0ff */
[----:B--2---:R-:W-:-:S03]  /*40600*/  IMAD R251, R251, 0x176, RZ ;  /* 0x00000176fbfb7824 */ /* 0x004fc600078e02ff */
[----:B------:R-:W-:Y:S01]  /*40610*/  IADD3 R72, P6, R71, R2, RZ ;  /* 0x0000000247487210 */ /* 0x000fe20007fde0ff */
[----:B---3--:R-:W-:Y:S01]  /*40620*/  IMAD R87, R84, 0x2ea, RZ ;  /* 0x000002ea54577824 */ /* 0x008fe200078e02ff */
[----:B------:R-:W1:Y:S01]  /*40630*/  LDC R74, c[0x0][0x278] ;  /* 0x00009e00ff4a7b82 */ /* 0x000e620000000800 */
[----:B------:R-:W-:-:S07]  /*40640*/  LEA.HI.X.SX32 R71, R251, R3, 0x1, P5 ;  /* 0x00000003fb477211 */ /* 0x000fce00028f0eff */
[----:B------:R-:W2:Y:S01]  /*40650*/  LDC R251, c[0x0][0x278] ;  /* 0x00009e00fffb7b82 */ /* 0x000ea20000000800 */
[----:B0-----:R-:W-:Y:S01]  /*40660*/  IMAD R69, R78, 0x175, RZ ;  /* 0x000001754e457824 */ /* 0x001fe200078e02ff */
[----:B------:R-:W-:Y:S01]  /*40670*/  IADD3 R68, P4, R87, R2, RZ ;  /* 0x0000000257447210 */ /* 0x000fe20007f9e0ff */
[----:B----4-:R-:W-:Y:S01]  /*40680*/  IMAD R83, R77, 0x2f0, RZ ;  /* 0x000002f04d537824 */ /* 0x010fe200078e02ff */
[----:B------:R0:W-:Y:S02]  /*40690*/  STG.E.U16 desc[UR4][R64.64], R66 ;  /* 0x0000004240007986 */ /* 0x0001e4000c101504 */
[----:B------:R-:W-:Y:S02]  /*406a0*/  LEA.HI.X.SX32 R69, R69, R3, 0x1, P4 ;  /* 0x0000000345457211 */ /* 0x000fe400020f0eff */
[----:B------:R-:W3:Y:S01]  /*406b0*/  LDC R75, c[0x0][0x278] ;  /* 0x00009e00ff4b7b82 */ /* 0x000ee20000000800 */
[----:B0-----:R-:W-:-:S07]  /*406c0*/  PRMT R65, R66, 0x7632, R65 ;  /* 0x0000763242417816 */ /* 0x001fce0000000041 */
[----:B------:R-:W0:Y:S01]  /*406d0*/  LDC R81, c[0x0][0x278] ;  /* 0x00009e00ff517b82 */ /* 0x000e220000000800 */
[----:B------:R-:W-:Y:S01]  /*406e0*/  IADD3 R64, P5, R83, R2, RZ ;  /* 0x0000000253407210 */ /* 0x000fe20007fbe0ff */
[----:B--2---:R-:W-:Y:S01]  /*406f0*/  IMAD R251, R251, 0x178, RZ ;  /* 0x00000178fbfb7824 */ /* 0x004fe200078e02ff */
[----:B------:R2:W-:Y:S05]  /*40700*/  STG.E.U16 desc[UR4][R68.64], R65 ;  /* 0x0000004144007986 */ /* 0x0005ea000c101504 */
[----:B------:R-:W4:Y:S08]  /*40710*/  LDC R76, c[0x0][0x278] ;  /* 0x00009e00ff4c7b82 */ /* 0x000f300000000800 */
[----:B------:R-:W4:Y:S01]  /*40720*/  LDC R82, c[0x0][0x278] ;  /* 0x00009e00ff527b82 */ /* 0x000f220000000800 */
[----:B--2---:R-:W-:-:S07]  /*40730*/  LEA.HI.X.SX32 R65, R251, R3, 0x1, P5 ;  /* 0x00000003fb417211 */ /* 0x004fce00028f0eff */
[----:B------:R-:W2:Y:S01]  /*40740*/  LDC R251, c[0x0][0x278] ;  /* 0x00009e00fffb7b82 */ /* 0x000ea20000000800 */
[----:B-----5:R-:W-:-:S05]  /*40750*/  IMAD R69, R80, 0x2f4, RZ ;  /* 0x000002f450457824 */ /* 0x020fca00078e02ff */
[-C--:B------:R-:W-:Y:S01]  /*40760*/  IADD3 R68, P5, R69, R2.reuse, RZ ;  /* 0x0000000245447210 */ /* 0x080fe20007fbe0ff */
[----:B------:R-:W-:Y:S01]  /*40770*/  IMAD R79, R79, 0x2f2, RZ ;  /* 0x000002f24f4f7824 */ /* 0x000fe200078e02ff */
[----:B------:R-:W-:Y:S01]  /*40780*/  PRMT R84, R67, 0x7632, R84 ;  /* 0x0000763243547816 */ /* 0x000fe20000000054 */
[----:B-1----:R-:W-:Y:S01]  /*40790*/  IMAD R73, R74, 0x177, RZ ;  /* 0x000001774a497824 */ /* 0x002fe200078e02ff */
[----:B------:R-:W1:Y:S08]  /*407a0*/  LDC R78, c[0x0][0x278] ;  /* 0x00009e00ff4e7b82 */ /* 0x000e700000000800 */
[----:B------:R-:W5:Y:S01]  /*407b0*/  LDC R77, c[0x0][0x278] ;  /* 0x00009e00ff4d7b82 */ /* 0x000f620000000800 */
[----:B--2---:R-:W-:Y:S01]  /*407c0*/  IMAD R251, R251, 0x17a, RZ ;  /* 0x0000017afbfb7824 */ /* 0x004fe200078e02ff */
[----:B------:R-:W-:Y:S01]  /*407d0*/  IADD3 R66, P4, R79, R2, RZ ;  /* 0x000000024f427210 */ /* 0x000fe20007f9e0ff */
[----:B---3--:R-:W-:-:S02]  /*407e0*/  IMAD R75, R75, 0x179, RZ ;  /* 0x000001794b4b7824 */ /* 0x008fc400078e02ff */
[----:B0-----:R-:W-:Y:S01]  /*407f0*/  IMAD R81, R81, 0x2f6, RZ ;  /* 0x000002f651517824 */ /* 0x001fe200078e02ff */
[-C--:B------:R-:W-:Y:S01]  /*40800*/  LEA.HI.X.SX32 R69, R251, R3.reuse, 0x1, P5 ;  /* 0x00000003fb457211 */ /* 0x080fe200028f0eff */
[----:B------:R4:W-:Y:S01]  /*40810*/  STG.E.U16 desc[UR4][R70.64], R67 ;  /* 0x0000004346007986 */ /* 0x0009e2000c101504 */
[----:B------:R-:W0:Y:S01]  /*40820*/  LDC R251, c[0x0][0x278] ;  /* 0x00009e00fffb7b82 */ /* 0x000e220000000800 */
[----:B------:R-:W-:Y:S02]  /*40830*/  LEA.HI.X.SX32 R73, R73, R3, 0x1, P6 ;  /* 0x0000000349497211 */ /* 0x000fe400030f0eff */
[----:B------:R-:W-:-:S05]  /*40840*/  PRMT R80, R52, 0x7632, R80 ;  /* 0x0000763234507816 */ /* 0x000fca0000000050 */
[----:B------:R-:W2:Y:S01]  /*40850*/  LDC R74, c[0x0][0x278] ;  /* 0x00009e00ff4a7b82 */ /* 0x000ea20000000800 */
[----:B0-----:R-:W-:-:S07]  /*40860*/  IMAD R249, R251, 0x17c, RZ ;  /* 0x0000017cfbf97824 */ /* 0x001fce00078e02ff */
[----:B------:R-:W0:Y:S01]  /*40870*/  LDC R251, c[0x0][0x278] ;  /* 0x00009e00fffb7b82 */ /* 0x000e220000000800 */
[----:B----4-:R-:W-:Y:S01]  /*40880*/  IMAD R71, R76, 0x17b, RZ ;  /* 0x0000017b4c477824 */ /* 0x010fe200078e02ff */
        /* <DEDUP_REMOVED lines=8> */
[----:B------:R-:W4:Y:S03]  /*40910*/  LDC R77, c[0x0][0x278] ;  /* 0x00009e00ff4d7b82 */ /* 0x000f260000000800 */
[----:B------:R5:W-:Y:S05]  /*40920*/  STG.E.U16 desc[UR4][R66.64], R80 ;  /* 0x0000005042007986 */ /* 0x000bea000c101504 */
[----:B---3--:R-:W3:Y:S01]  /*40930*/  LDC R73, c[0x0][0x278] ;  /* 0x00009e00ff497b82 */ /* 0x008ee20000000800 */
[----:B0-----:R-:W-:Y:S01]  /*40940*/  IMAD R251, R251, 0x17e, RZ ;  /* 0x0000017efbfb7824 */ /* 0x001fe200078e02ff */
[----:B-----5:R-:W-:-:S06]  /*40950*/  IADD3 R66, P6, R81, R2, RZ ;  /* 0x0000000251427210 */ /* 0x020fcc0007fde0ff */
[----:B------:R-:W0:Y:S01]  /*40960*/  LDC R75, c[0x0][0x278] ;  /* 0x00009e00ff4b7b82 */ /* 0x000e220000000800 */
[----:B------:R-:W-:-:S07]  /*40970*/  LEA.HI.X.SX32 R67, R251, R3, 0x1, P6 ;  /* 0x00000003fb437211 */ /* 0x000fce00030f0eff */
[----:B------:R-:W5:Y:S01]  /*40980*/  LDC R251, c[0x0][0x278] ;  /* 0x00009e00fffb7b82 */ /* 0x000f620000000800 */
[----:B-1----:R-:W-:-:S05]  /*40990*/  IMAD R65, R78, 0x2f8, RZ ;  /* 0x000002f84e417824 */ /* 0x002fca00078e02ff */
[-C--:B------:R-:W-:Y:S02]  /*409a0*/  IADD3 R64, P4, R65, R2.reuse, RZ ;  /* 0x0000000241407210 */ /* 0x080fe40007f9e0ff */
[----:B------:R-:W1:Y:S02]  /*409b0*/  LDC R72, c[0x0][0x278] ;  /* 0x00009e00ff487b82 */ /* 0x000e640000000800 */
[----:B------:R-:W-:Y:S01]  /*409c0*/  LEA.HI.X.SX32 R65, R249, R3, 0x1, P4 ;  /* 0x00000003f9417211 */ /* 0x000fe200020f0eff */
[----:B------:R2:W-:Y:S05]  /*409d0*/  STG.E.U16 desc[UR4][R68.64], R53 ;  /* 0x0000003544007986 */ /* 0x0005ea000c101504 */
[----:B------:R-:W1:Y:S01]  /*409e0*/  LDC R76, c[0x0][0x278] ;  /* 0x00009e00ff4c7b82 */ /* 0x000e620000000800 */
[----:B-----5:R-:W-:Y:S01]  /*409f0*/  IMAD R249, R251, 0x180, RZ ;  /* 0x00000180fbf97824 */ /* 0x020fe200078e02ff */
[----:B------:R-:W-:-:S06]  /*40a00*/  IADD3 R52, P5, R79, R2, RZ ;  /* 0x000000024f347210 */ /* 0x000fcc0007fbe0ff */
[----:B------:R-:W5:Y:S01]  /*40a10*/  LDC R251, c[0x0][0x278] ;  /* 0x00009e00fffb7b82 */ /* 0x000f620000000800 */
[----:B--2---:R-:W-:Y:S01]  /*40a20*/  IMAD R53, R74, 0x17d, RZ ;  /* 0x0000017d4a357824 */ /* 0x004fe200078e02ff */
[----:B------:R-:W-:Y:S01]  /*40a30*/  PRMT R78, R54, 0x7632, R78 ;  /* 0x00007632364e7816 */ /* 0x000fe2000000004e */
[----:B----4-:R-:W-:-:S03]  /*40a40*/  IMAD R77, R77, 0x304, RZ ;  /* 0x000003044d4d7824 */ /* 0x010fc600078e02ff */
[----:B------:R-:W-:Y:S01]  /*40a50*/  LEA.HI.X.SX32 R53, R53, R3, 0x1, P5 ;  /* 0x0000000335357211 */ /* 0x000fe200028f0eff */
[----:B------:R2:W-:Y:S01]  /*40a60*/  STG.E.U16 desc[UR4][R70.64], R83 ;  /* 0x0000005346007986 */ /* 0x0005e2000c101504 */
[----:B------:R-:W4:Y:S03]  /*40a70*/  LDC R68, c[0x0][0x278] ;  /* 0x00009e00ff447b82 */ /* 0x000f260000000800 */
[----:B------:R-:W-:Y:S01]  /*40a80*/  STG.E.U16 desc[UR4][R64.64], R54 ;  /* 0x0000003640007986 */ /* 0x000fe2000c101504 */
[----:B---3--:R-:W-:-:S03]  /*40a90*/  IMAD R79, R73, 0x2fe, RZ ;  /* 0x000002fe494f7824 */ /* 0x008fc600078e02ff */
[----:B------:R-:W-:Y:S01]  /*40aa0*/  STG.E.U16 desc[UR4][R52.64], R78 ;  /* 0x0000004e34007986 */ /* 0x000fe2000c101504 */
[----:B------:R-:W3:Y:S03]  /*40ab0*/  LDC R73, c[0x0][0x278] ;  /* 0x00009e00ff497b82 */ /* 0x000ee60000000800 */
[----:B------:R0:W-:Y:S01]  /*40ac0*/  STG.E.U16 desc[UR4][R66.64], R55 ;  /* 0x0000003742007986 */ /* 0x0001e2000c101504 */
[----:B-----5:R-:W-:-:S04]  /*40ad0*/  IMAD R251, R251, 0x182, RZ ;  /* 0x00000182fbfb7824 */ /* 0x020fc800078e02ff */
[----:B--2---:R-:W2:Y:S01]  /*40ae0*/  LDC R71, c[0x0][0x278] ;  /* 0x00009e00ff477b82 */ /* 0x004ea20000000800 */
[----:B0-----:R-:W-:Y:S01]  /*40af0*/  IADD3 R66, P6, R77, R2, RZ ;  /* 0x000000024d427210 */ /* 0x001fe20007fde0ff */
[----:B------:R-:W-:Y:S01]  /*40b00*/  IMAD R75, R75, 0x300, RZ ;  /* 0x000003004b4b7824 */ /* 0x000fe200078e02ff */
[----:B------:R-:W-:-:S05]  /*40b10*/  PRMT R80, R55, 0x7632, R80 ;  /* 0x0000763237507816 */ /* 0x000fca0000000050 */
[----:B------:R-:W0:Y:S01]  /*40b20*/  LDC R69, c[0x0][0x278] ;  /* 0x00009e00ff457b82 */ /* 0x000e220000000800 */
[----:B------:R-:W-:-:S07]  /*40b30*/  LEA.HI.X.SX32 R67, R251, R3, 0x1, P6 ;  /* 0x00000003fb437211 */ /* 0x000fce00030f0eff */
[----:B------:R-:W5:Y:S01]  /*40b40*/  LDC R251, c[0x0][0x278] ;  /* 0x00009e00fffb7b82 */ /* 0x000f620000000800 */
[----:B-1----:R-:W-:Y:S01]  /*40b50*/  IMAD R65, R72, 0x17f, RZ ;  /* 0x0000017f48417824 */ /* 0x002fe200078e02ff */
[-C--:B------:R-:W-:Y:S01]  /*40b60*/  IADD3 R52, P5, R79, R2.reuse, RZ ;  /* 0x000000024f347210 */ /* 0x080fe20007fbe0ff */
[----:B------:R-:W-:Y:S01]  /*40b70*/  IMAD R79, R76, 0x302, RZ ;  /* 0x000003024c4f7824 */ /* 0x000fe200078e02ff */
[-C--:B------:R-:W-:Y:S02]  /*40b80*/  IADD3 R54, P4, R75, R2.reuse, RZ ;  /* 0x000000024b367210 */ /* 0x080fe40007f9e0ff */
[-C--:B------:R-:W-:Y:S01]  /*40b90*/  LEA.HI.X.SX32 R53, R65, R3.reuse, 0x1, P5 ;  /* 0x0000000341357211 */ /* 0x080fe200028f0eff */
[----:B----4-:R-:W-:Y:S01]  /*40ba0*/  IMAD R65, R68, 0x181, RZ ;  /* 0x0000018144417824 */ /* 0x010fe200078e02ff */
[-C--:B------:R-:W-:Y:S01]  /*40bb0*/  LEA.HI.X.SX32 R55, R249, R3.reuse, 0x1, P4 ;  /* 0x00000003f9377211 */ /* 0x080fe200020f0eff */
[----:B---3--:R-:W-:Y:S01]  /*40bc0*/  IMAD R73, R73, 0x308, RZ ;  /* 0x0000030849497824 */ /* 0x008fe200078e02ff */
[----:B------:R-:W-:Y:S01]  /*40bd0*/  IADD3 R64, P5, R79, R2, RZ ;  /* 0x000000024f407210 */ /* 0x000fe20007fbe0ff */
[----:B------:R-:W-:Y:S01]  /*40be0*/  STG.E.U16 desc[UR4][R52.64], R80 ;  /* 0x0000005034007986 */ /* 0x000fe2000c101504 */
[----:B------:R-:W1:Y:S02]  /*40bf0*/  LDC R72, c[0x0][0x278] ;  /* 0x00009e00ff487b82 */ /* 0x000e640000000800 */
[----:B------:R-:W-:Y:S01]  /*40c00*/  LEA.HI.X.SX32 R65, R65, R3, 0x1, P5 ;  /* 0x0000000341417211 */ /* 0x000fe200028f0eff */
[----:B------:R3:W-:Y:S01]  /*40c10*/  STG.E.U16 desc[UR4][R54.64], R60 ;  /* 0x0000003c36007986 */ /* 0x0007e2000c101504 */
[----:B--2---:R-:W-:Y:S01]  /*40c20*/  IMAD R77, R71, 0x306, RZ ;  /* 0x00000306474d7824 */ /* 0x004fe200078e02ff */
[----:B------:R-:W-:-:S03]  /*40c30*/  PRMT R78, R60, 0x7632, R78 ;  /* 0x000076323c4e7816 */ /* 0x000fc6000000004e */
[----:B------:R-:W2:Y:S01]  /*40c40*/  LDC R74, c[0x0][0x278] ;  /* 0x00009e00ff4a7b82 */ /* 0x000ea20000000800 */
[----:B-----5:R-:W-:Y:S01]  /*40c50*/  IMAD R251, R251, 0x184, RZ ;  /* 0x00000184fbfb7824 */ /* 0x020fe200078e02ff */
[-C--:B---3--:R-:W-:Y:S01]  /*40c60*/  IADD3 R54, P5, R73, R2.reuse, RZ ;  /* 0x0000000249367210 */ /* 0x088fe20007fbe0ff */
[----:B0-----:R-:W-:Y:S01]  /*40c70*/  IMAD R53, R69, 0x183, RZ ;  /* 0x0000018345357824 */ /* 0x001fe200078e02ff */
[----:B------:R-:W-:Y:S01]  /*40c80*/  IADD3 R52, P4, R77, R2, RZ ;  /* 0x000000024d347210 */ /* 0x000fe20007f9e0ff */
[----:B------:R0:W-:Y:S01]  /*40c90*/  STG.E.U16 desc[UR4][R64.64], R78 ;  /* 0x0000004e40007986 */ /* 0x0001e2000c101504 */
[-C--:B------:R-:W-:Y:S02]  /*40ca0*/  LEA.HI.X.SX32 R55, R251, R3.reuse, 0x1, P5 ;  /* 0x00000003fb377211 */ /* 0x080fe400028f0eff */
[----:B------:R-:W3:Y:S08]  /*40cb0*/  LDC R70, c[0x0][0x278] ;  /* 0x00009e00ff467b82 */ /* 0x000ef00000000800 */
[----:B------:R-:W4:Y:S01]  /*40cc0*/  LDC R251, c[0x0][0x278] ;  /* 0x00009e00fffb7b82 */ /* 0x000f220000000800 */
[----:B------:R-:W-:Y:S01]  /*40cd0*/  LEA.HI.X.SX32 R53, R53, R3, 0x1, P4 ;  /* 0x0000000335357211 */ /* 0x000fe200020f0eff */
[----:B-1----:R-:W-:Y:S01]  /*40ce0*/  IMAD R77, R72, 0x30c, RZ ;  /* 0x0000030c484d7824 */ /* 0x002fe200078e02ff */
[----:B0-----:R-:W-:Y:S01]  /*40cf0*/  PRMT R64, R61, 0x7632, R64 ;  /* 0x000076323d407816 */ /* 0x001fe20000000040 */
[----:B------:R-:W-:Y:S04]  /*40d00*/  STG.E.U16 desc[UR4][R66.64], R61 ;  /* 0x0000003d42007986 */ /* 0x000fe8000c101504 */
[----:B------:R0:W-:Y:S01]  /*40d10*/  STG.E.U16 desc[UR4][R52.64], R64 ;  /* 0x0000004034007986 */ /* 0x0001e2000c101504 */
[----:B------:R-:W1:Y:S01]  /*40d20*/  LDC R76, c[0x0][0x278] ;  /* 0x00009e00ff4c7b82 */ /* 0x000e620000000800 */
[----:B--2---:R-:W-:-:S02]  /*40d30*/  IMAD R79, R74, 0x30a, RZ ;  /* 0x0000030a4a4f7824 */ /* 0x004fc400078e02ff */
[----:B---3--:R-:W-:-:S05]  /*40d40*/  IMAD R65, R70, 0x185, RZ ;  /* 0x0000018546417824 */ /* 0x008fca00078e02ff */
[----:B------:R-:W2:Y:S01]  /*40d50*/  LDC R69, c[0x0][0x278] ;  /* 0x00009e00ff457b82 */ /* 0x000ea20000000800 */
[-C--:B0-----:R-:W-:Y:S01]  /*40d60*/  IADD3 R52, P5, R77, R2.reuse, RZ ;  /* 0x000000024d347210 */ /* 0x081fe20007fbe0ff */
[----:B----4-:R-:W-:Y:S01]  /*40d70*/  IMAD R251, R251, 0x186, RZ ;  /* 0x00000186fbfb7824 */ /* 0x010fe200078e02ff */
[----:B------:R-:W-:Y:S01]  /*40d80*/  IADD3 R60, P6, R79, R2, RZ ;  /* 0x000000024f3c7210 */ /* 0x000fe20007fde0ff */
[----:B------:R1:W-:Y:S01]  /*40d90*/  STG.E.U16 desc[UR4][R54.64], R62 ;  /* 0x0000003e36007986 */ /* 0x0003e2000c101504 */
[----:B------:R-:W-:-:S03]  /*40da0*/  PRMT R74, R62, 0x7632, R74 ;  /* 0x000076323e4a7816 */ /* 0x000fc6000000004a */
[----:B------:R-:W0:Y:S01]  /*40db0*/  LDC R75, c[0x0][0x278] ;  /* 0x00009e00ff4b7b82 */ /* 0x000e220000000800 */
[----:B------:R-:W-:-:S07]  /*40dc0*/  LEA.HI.X.SX32 R53, R251, R3, 0x1, P5 ;  /* 0x00000003fb357211 */ /* 0x000fce00028f0eff */
[----:B------:R-:W3:Y:S01]  /*40dd0*/  LDC R251, c[0x0][0x278] ;  /* 0x00009e00fffb7b82 */ /* 0x000ee20000000800 */
[----:B------:R-:W-:Y:S01]  /*40de0*/  LEA.HI.X.SX32 R61, R65, R3, 0x1, P6 ;  /* 0x00000003413d7211 */ /* 0x000fe200030f0eff */
[----:B-1----:R-:W-:-:S04]  /*40df0*/  IMAD R55, R76, 0x310, RZ ;  /* 0x000003104c377824 */ /* 0x002fc800078e02ff */
[----:B------:R1:W-:Y:S02]  /*40e00*/  STG.E.U16 desc[UR4][R60.64], R74 ;  /* 0x0000004a3c007986 */ /* 0x0003e4000c101504 */
[----:B------:R-:W4:Y:S08]  /*40e10*/  LDC R68, c[0x0][0x278] ;  /* 0x00009e00ff447b82 */ /* 0x000f300000000800 */
[----:B------:R-:W5:Y:S01]  /*40e20*/  LDC R71, c[0x0][0x278] ;  /* 0x00009e00ff477b82 */ /* 0x000f620000000800 */
[----:B-1----:R-:W-:Y:S01]  /*40e30*/  IADD3 R60, P5, R55, R2, RZ ;  /* 0x00000002373c7210 */ /* 0x002fe20007fbe0ff */
[----:B---3--:R-:W-:-:S06]  /*40e40*/  IMAD R251, R251, 0x188, RZ ;  /* 0x00000188fbfb7824 */ /* 0x008fcc00078e02ff */
[----:B------:R-:W1:Y:S01]  /*40e50*/  LDC R72, c[0x0][0x278] ;  /* 0x00009e00ff487b82 */ /* 0x000e620000000800 */
[----:B------:R-:W-:-:S07]  /*40e60*/  LEA.HI.X.SX32 R61, R251, R3, 0x1, P5 ;  /* 0x00000003fb3d7211 */ /* 0x000fce00028f0eff */
[----:B------:R-:W3:Y:S01]  /*40e70*/  LDC R251, c[0x0][0x278] ;  /* 0x00009e00fffb7b82 */ /* 0x000ee20000000800 */
[----:B------:R2:W-:Y:S01]  /*40e80*/  STG.E.U16 desc[UR4][R52.64], R63 ;  /* 0x0000003f34007986 */ /* 0x0005e2000c101504 */
[----:B0-----:R-:W-:Y:S01]  /*40e90*/  IMAD R75, R75, 0x30e, RZ ;  /* 0x0000030e4b4b7824 */ /* 0x001fe200078e02ff */
[----:B------:R-:W-:-:S05]  /*40ea0*/  PRMT R76, R63, 0x7632, R76 ;  /* 0x000076323f4c7816 */ /* 0x000fca000000004c */
[----:B------:R-:W0:Y:S01]  /*40eb0*/  LDC R67, c[0x0][0x278] ;  /* 0x00009e00ff437b82 */ /* 0x000e220000000800 */
[----:B--2---:R-:W-:-:S07]  /*40ec0*/  IMAD R53, R69, 0x314, RZ ;  /* 0x0000031445357824 */ /* 0x004fce00078e02ff */
[----:B------:R-:W2:Y:S01]  /*40ed0*/  LDC R70, c[0x0][0x278] ;  /* 0x00009e00ff467b82 */ /* 0x000ea20000000800 */
[-C--:B------:R-:W-:Y:S01]  /*40ee0*/  IADD3 R52, P5, R53, R2.reuse, RZ ;  /* 0x0000000235347210 */ /* 0x080fe20007fbe0ff */
[----:B---3--:R-:W-:Y:S01]  /*40ef0*/  IMAD R251, R251, 0x18a, RZ ;  /* 0x0000018afbfb7824 */ /* 0x008fe200078e02ff */
[----:B------:R-:W-:Y:S01]  /*40f00*/  IADD3 R54, P4, R75, R2, RZ ;  /* 0x000000024b367210 */ /* 0x000fe20007f9e0ff */
[----:B----4-:R-:W-:-:S04]  /*40f10*/  IMAD R65, R68, 0x187, RZ ;  /* 0x0000018744417824 */ /* 0x010fc800078e02ff */
[----:B------:R-:W3:Y:S01]  /*40f20*/  LDC R66, c[0x0][0x278] ;  /* 0x00009e00ff427b82 */ /* 0x000ee20000000800 */
[----:B------:R-:W-:-:S07]  /*40f30*/  LEA.HI.X.SX32 R53, R251, R3, 0x1, P5 ;  /* 0x00000003fb357211 */ /* 0x000fce00028f0eff */
[----:B------:R-:W4:Y:S01]  /*40f40*/  LDC R251, c[0x0][0x278] ;  /* 0x00009e00fffb7b82 */ /* 0x000f220000000800 */
[----:B------:R-:W-:Y:S01]  /*40f50*/  LEA.HI.X.SX32 R55, R65, R3, 0x1, P4 ;  /* 0x0000000341377211 */ /* 0x000fe200020f0eff */
[----:B-----5:R-:W-:-:S04]  /*40f60*/  IMAD R71, R71, 0x312, RZ ;  /* 0x0000031247477824 */ /* 0x020fc800078e02ff */
[----:B------:R-:W-:Y:S02]  /*40f70*/  STG.E.U16 desc[UR4][R54.64], R76 ;  /* 0x0000004c36007986 */ /* 0x000fe4000c101504 */
[----:B------:R-:W5:Y:S02]  /*40f80*/  LDC R74, c[0x0][0x278] ;  /* 0x00009e00ff4a7b82 */ /* 0x000f640000000800 */
[----:B------:R1:W-:Y:S01]  /*40f90*/  STG.E.U16 desc[UR4][R60.64], R56 ;  /* 0x000000383c007986 */ /* 0x0003e2000c101504 */
[----:B------:R-:W-:-:S05]  /*40fa0*/  IADD3 R64, P6, R71, R2, RZ ;  /* 0x0000000247407210 */ /* 0x000fca0007fde0ff */
[----:B------:R-:W5:Y:S01]  /*40fb0*/  LDC R71, c[0x0][0x278] ;  /* 0x00009e00ff477b82 */ /* 0x000f620000000800 */
[----:B-1----:R-:W-:Y:S02]  /*40fc0*/  IMAD R61, R72, 0x318, RZ ;  /* 0x00000318483d7824 */ /* 0x002fe400078e02ff */
[----:B----4-:R-:W-:Y:S01]  /*40fd0*/  IMAD R251, R251, 0x18c, RZ ;  /* 0x0000018cfbfb7824 */ /* 0x010fe200078e02ff */
[----:B------:R-:W-:Y:S01]  /*40fe0*/  PRMT R77, R56, 0x7632, R77 ;  /* 0x00007632384d7816 */ /* 0x000fe2000000004d */
[----:B0-----:R-:W-:Y:S01]  /*40ff0*/  IMAD R67, R67, 0x189, RZ ;  /* 0x0000018943437824 */ /* 0x001fe200078e02ff */
[----:B------:R-:W-:Y:S01]  /*41000*/  IADD3 R60, P5, R61, R2, RZ ;  /* 0x000000023d3c7210 */ /* 0x000fe20007fbe0ff */
[----:B--2---:R-:W-:Y:S01]  /*41010*/  IMAD R63, R70, 0x316, RZ ;  /* 0x00000316463f7824 */ /* 0x004fe200078e02ff */
[----:B------:R-:W0:Y:S02]  /*41020*/  LDC R69, c[0x0][0x278] ;  /* 0x00009e00ff457b82 */ /* 0x000e240000000800 */
[----:B------:R-:W-:-:S06]  /*41030*/  LEA.HI.X.SX32 R61, R251, R3, 0x1, P5 ;  /* 0x00000003fb3d7211 */ /* 0x000fcc00028f0eff */
[----:B------:R-:W1:Y:S01]  /*41040*/  LDC R251, c[0x0][0x278] ;  /* 0x00009e00fffb7b82 */ /* 0x000e620000000800 */
[-C--:B------:R-:W-:Y:S01]  /*41050*/  LEA.HI.X.SX32 R65, R67, R3.reuse, 0x1, P6 ;  /* 0x0000000343417211 */ /* 0x080fe200030f0eff */
[----:B---3--:R-:W-:Y:S01]  /*41060*/  IMAD R55, R66, 0x18b, RZ ;  /* 0x0000018b42377824 */ /* 0x008fe200078e02ff */
[-C--:B------:R-:W-:Y:S01]  /*41070*/  IADD3 R54, P4, R63, R2.reuse, RZ ;  /* 0x000000023f367210 */ /* 0x080fe20007f9e0ff */
[----:B-----5:R-:W-:Y:S01]  /*41080*/  IMAD R71, R71, 0x31c, RZ ;  /* 0x0000031c47477824 */ /* 0x020fe200078e02ff */
[----:B------:R-:W-:Y:S01]  /*41090*/  PRMT R56, R57, 0x7632, R56 ;  /* 0x0000763239387816 */ /* 0x000fe20000000038 */
[----:B------:R-:W-:Y:S01]  /*410a0*/  STG.E.U16 desc[UR4][R64.64], R77 ;  /* 0x0000004d40007986 */ /* 0x000fe2000c101504 */
[----:B------:R-:W-:Y:S01]  /*410b0*/  LEA.HI.X.SX32 R55, R55, R3, 0x1, P4 ;  /* 0x0000000337377211 */ /* 0x000fe200020f0eff */
[----:B------:R-:W2:Y:S02]  /*410c0*/  LDC R67, c[0x0][0x278] ;  /* 0x00009e00ff437b82 */ /* 0x000ea40000000800 */
[----:B------:R3:W-:Y:S04]  /*410d0*/  STG.E.U16 desc[UR4][R52.64], R57 ;  /* 0x0000003934007986 */ /* 0x0007e8000c101504 */
[----:B------:R4:W-:Y:S01]  /*410e0*/  STG.E.U16 desc[UR4][R54.64], R56 ;  /* 0x0000003836007986 */ /* 0x0009e2000c101504 */
[----:B0-----:R-:W-:Y:S01]  /*410f0*/  IMAD R69, R69, 0x320, RZ ;  /* 0x0000032045457824 */ /* 0x001fe200078e02ff */
[----:B------:R-:W0:Y:S01]  /*41100*/  LDC R73, c[0x0][0x278] ;  /* 0x00009e00ff497b82 */ /* 0x000e220000000800 */
[----:B---3--:R-:W-:Y:S01]  /*41110*/  IMAD R53, R74, 0x31e, RZ ;  /* 0x0000031e4a357824 */ /* 0x008fe200078e02ff */
[----:B------:R-:W-:Y:S01]  /*41120*/  IADD3 R52, P5, R71, R2, RZ ;  /* 0x0000000247347210 */ /* 0x000fe20007fbe0ff */
[----:B-1----:R-:W-:-:S05]  /*41130*/  IMAD R251, R251, 0x18e, RZ ;  /* 0x0000018efbfb7824 */ /* 0x002fca00078e02ff */
[----:B------:R-:W1:Y:S01]  /*41140*/  LDC R62, c[0x0][0x278] ;  /* 0x00009e00ff3e7b82 */ /* 0x000e620000000800 */
[----:B----4-:R-:W-:Y:S02]  /*41150*/  IADD3 R54, P4, R53, R2, RZ ;  /* 0x0000000235367210 */ /* 0x010fe40007f9e0ff */
[----:B------:R-:W-:-:S05]  /*41160*/  LEA.HI.X.SX32 R53, R251, R3, 0x1, P5 ;  /* 0x00000003fb357211 */ /* 0x000fca00028f0eff */
[----:B------:R-:W3:Y:S01]  /*41170*/  LDC R251, c[0x0][0x278] ;  /* 0x00009e00fffb7b82 */ /* 0x000ee20000000800 */
[----:B--2---:R-:W-:Y:S01]  /*41180*/  IMAD R57, R67, 0x18f, RZ ;  /* 0x0000018f43397824 */ /* 0x004fe200078e02ff */
[----:B------:R-:W-:-:S04]  /*41190*/  IADD3 R56, P5, R69, R2, RZ ;  /* 0x0000000245387210 */ /* 0x000fc80007fbe0ff */
[----:B------:R-:W-:Y:S02]  /*411a0*/  LEA.HI.X.SX32 R55, R57, R3, 0x1, P4 ;  /* 0x0000000339377211 */ /* 0x000fe400020f0eff */
[----:B------:R-:W2:Y:S08]  /*411b0*/  LDC R75, c[0x0][0x278] ;  /* 0x00009e00ff4b7b82 */ /* 0x000eb00000000800 */
[----:B------:R-:W4:Y:S01]  /*411c0*/  LDC R68, c[0x0][0x278] ;  /* 0x00009e00ff447b82 */ /* 0x000f220000000800 */
[----:B---3--:R-:W-:-:S07]  /*411d0*/  IMAD R251, R251, 0x190, RZ ;  /* 0x00000190fbfb7824 */ /* 0x008fce00078e02ff */
[----:B------:R-:W3:Y:S01]  /*411e0*/  LDC R70, c[0x0][0x278] ;  /* 0x00009e00ff467b82 */ /* 0x000ee20000000800 */
[----:B------:R-:W-:-:S07]  /*411f0*/  LEA.HI.X.SX32 R57, R251, R3, 0x1, P5 ;  /* 0x00000003fb397211 */ /* 0x000fce00028f0eff */
[----:B------:R-:W5:Y:S01]  /*41200*/  LDC R251, c[0x0][0x278] ;  /* 0x00009e00fffb7b82 */ /* 0x000f620000000800 */
[----:B0-----:R-:W-:Y:S02]  /*41210*/  IMAD R73, R73, 0x31a, RZ ;  /* 0x0000031a49497824 */ /* 0x001fe400078e02ff */
[----:B-1----:R-:W-:-:S03]  /*41220*/  IMAD R63, R62, 0x18d, RZ ;  /* 0x0000018d3e3f7824 */ /* 0x002fc600078e02ff */
[----:B------:R-:W-:Y:S02]  /*41230*/  IADD3 R62, P6, R73, R2, RZ ;  /* 0x00000002493e7210 */ /* 0x000fe40007fde0ff */
[----:B------:R-:W-:Y:S01]  /*41240*/  PRMT R72, R58, 0x7632, R72 ;  /* 0x000076323a487816 */ /* 0x000fe20000000048 */
[----:B------:R-:W0:Y:S01]  /*41250*/  LDC R65, c[0x0][0x278] ;  /* 0x00009e00ff417b82 */ /* 0x000e220000000800 */
[----:B------:R-:W-:-:S07]  /*41260*/  LEA.HI.X.SX32 R63, R63, R3, 0x1, P6 ;  /* 0x000000033f3f7211 */ /* 0x000fce00030f0eff */
[----:B------:R-:W1:Y:S01]  /*41270*/  LDC R66, c[0x0][0x278] ;  /* 0x00009e00ff427b82 */ /* 0x000e620000000800 */
[----:B-----5:R-:W-:-:S07]  /*41280*/  IMAD R249, R251, 0x192, RZ ;  /* 0x00000192fbf97824 */ /* 0x020fce00078e02ff */
[----:B------:R-:W5:Y:S08]  /*41290*/  LDC R64, c[0x0][0x278] ;  /* 0x00009e00ff407b82 */ /* 0x000f700000000800 */
[----:B------:R-:W1:Y:S01]  /*412a0*/  LDC R251, c[0x0][0x278] ;  /* 0x00009e00fffb7b82 */ /* 0x000e620000000800 */
[----:B--2---:R-:W-:Y:S01]  /*412b0*/  IMAD R75, R75, 0x322, RZ ;  /* 0x000003224b4b7824 */ /* 0x004fe200078e02ff */
[----:B------:R4:W-:Y:S04]  /*412c0*/  STG.E.U16 desc[UR4][R60.64], R58 ;  /* 0x0000003a3c007986 */ /* 0x0009e8000c101504 */
[----:B------:R2:W-:Y:S04]  /*412d0*/  STG.E.U16 desc[UR4][R62.64], R72 ;  /* 0x000000483e007986 */ /* 0x0005e8000c101504 */
[----:B------:R3:W-:Y:S01]  /*412e0*/  STG.E.U16 desc[UR4][R52.64], R59 ;  /* 0x0000003b34007986 */ /* 0x0007e2000c101504 */
[----:B----4-:R-:W-:Y:S01]  /*412f0*/  IMAD R61, R68, 0x191, RZ ;  /* 0x00000191443d7824 */ /* 0x010fe200078e02ff */
[----:B------:R-:W-:Y:S01]  /*41300*/  PRMT R68, R59, 0x7632, R68 ;  /* 0x000076323b447816 */ /* 0x000fe20000000044 */
[----:B0-----:R-:W-:Y:S01]  /*41310*/  IMAD R67, R65, 0x324, RZ ;  /* 0x0000032441437824 */ /* 0x001fe200078e02ff */
[-C--:B------:R-:W-:Y:S01]  /*41320*/  IADD3 R60, P6, R75, R2.reuse, RZ ;  /* 0x000000024b3c7210 */ /* 0x080fe20007fde0ff */
[----:B--2---:R-:W0:Y:S01]  /*41330*/  LDC R62, c[0x0][0x278] ;  /* 0x00009e00ff3e7b82 */ /* 0x004e220000000800 */
[----:B---3--:R-:W-:Y:S01]  /*41340*/  IMAD R59, R70, 0x328, RZ ;  /* 0x00000328463b7824 */ /* 0x008fe200078e02ff */
[----:B------:R-:W-:Y:S01]  /*41350*/  STG.E.U16 desc[UR4][R54.64], R68 ;  /* 0x0000004436007986 */ /* 0x000fe2000c101504 */
[----:B------:R-:W-:Y:S01]  /*41360*/  LEA.HI.X.SX32 R61, R61, R3, 0x1, P6 ;  /* 0x000000033d3d7211 */ /* 0x000fe200030f0eff */
[----:B-1----:R-:W-:Y:S01]  /*41370*/  IMAD R251, R251, 0x194, RZ ;  /* 0x00000194fbfb7824 */ /* 0x002fe200078e02ff */
[----:B------:R-:W-:Y:S01]  /*41380*/  PRMT R69, R48, 0x7632, R69 ;  /* 0x0000763230457816 */ /* 0x000fe20000000045 */
[----:B------:R1:W-:Y:S01]  /*41390*/  STG.E.U16 desc[UR4][R56.64], R48 ;  /* 0x0000003038007986 */ /* 0x0003e2000c101504 */
[----:B------:R-:W-:Y:S01]  /*413a0*/  IMAD R53, R66, 0x326, RZ ;  /* 0x0000032642357824 */ /* 0x000fe200078e02ff */
[-C--:B------:R-:W-:Y:S01]  /*413b0*/  IADD3 R52, P4, R67, R2.reuse, RZ ;  /* 0x0000000243347210 */ /* 0x080fe20007f9e0ff */
[----:B------:R-:W2:Y:S08]  /*413c0*/  LDC R66, c[0x0][0x278] ;  /* 0x00009e00ff427b82 */ /* 0x000eb00000000800 */
[----:B------:R-:W3:Y:S01]  /*413d0*/  LDC R58, c[0x0][0x278] ;  /* 0x00009e00ff3a7b82 */ /* 0x000ee20000000800 */
[----:B-1----:R-:W-:-:S04]  /*413e0*/  IADD3 R56, P6, R59, R2, RZ ;  /* 0x000000023b387210 */ /* 0x002fc80007fde0ff */
[----:B------:R-:W-:-:S03]  /*413f0*/  LEA.HI.X.SX32 R57, R251, R3, 0x1, P6 ;  /* 0x00000003fb397211 */ /* 0x000fc600030f0eff */
[----:B------:R-:W1:Y:S01]  /*41400*/  LDC R251, c[0x0][0x278] ;  /* 0x00009e00fffb7b82 */ /* 0x000e620000000800 */
[----:B------:R-:W-:Y:S02]  /*41410*/  IADD3 R54, P5, R53, R2, RZ ;  /* 0x0000000235367210 */ /* 0x000fe40007fbe0ff */
[-C--:B------:R-:W-:Y:S01]  /*41420*/  LEA.HI.X.SX32 R53, R249, R3.reuse, 0x1, P4 ;  /* 0x00000003f9357211 */ /* 0x080fe200020f0eff */
[----:B-----5:R-:W-:Y:S01]  /*41430*/  IMAD R55, R64, 0x193, RZ ;  /* 0x0000019340377824 */ /* 0x020fe200078e02ff */
[----:B------:R-:W-:Y:S01]  /*41440*/  PRMT R48, R49, 0x7632, R48 ;  /* 0x0000763231307816 */ /* 0x000fe20000000030 */
[----:B------:R0:W-:Y:S02]  /*41450*/  STG.E.U16 desc[UR4][R60.64], R69 ;  /* 0x000000453c007986 */ /* 0x0001e4000c101504 */
[----:B------:R-:W4:Y:S01]  /*41460*/  LDC R63, c[0x0][0x278] ;  /* 0x00009e00ff3f7b82 */ /* 0x000f220000000800 */
[----:B------:R-:W-:-:S07]  /*41470*/  LEA.HI.X.SX32 R55, R55, R3, 0x1, P5 ;  /* 0x0000000337377211 */ /* 0x000fce00028f0eff */
[----:B------:R-:W5:Y:S01]  /*41480*/  LDC R65, c[0x0][0x278] ;  /* 0x00009e00ff417b82 */ /* 0x000f620000000800 */
[----:B-1----:R-:W-:-:S07]  /*41490*/  IMAD R249, R251, 0x196, RZ ;  /* 0x00000196fbf97824 */ /* 0x002fce00078e02ff */
[----:B------:R-:W1:Y:S08]  /*414a0*/  LDC R59, c[0x0][0x278] ;  /* 0x00009e00ff3b7b82 */ /* 0x000e700000000800 */
[----:B------:R-:W3:Y:S01]  /*414b0*/  LDC R251, c[0x0][0x278] ;  /* 0x00009e00fffb7b82 */ /* 0x000ee20000000800 */
[----:B------:R-:W-:Y:S04]  /*414c0*/  STG.E.U16 desc[UR4][R52.64], R49 ;  /* 0x0000003134007986 */ /* 0x000fe8000c101504 */
[----:B------:R-:W-:Y:S01]  /*414d0*/  STG.E.U16 desc[UR4][R54.64], R48 ;  /* 0x0000003036007986 */ /* 0x000fe2000c101504 */
[----:B0-----:R-:W-:-:S02]  /*414e0*/  IMAD R69, R62, 0x32a, RZ ;  /* 0x0000032a3e457824 */ /* 0x001fc400078e02ff */
[----:B------:R-:W0:Y:S01]  /*414f0*/  LDC R62, c[0x0][0x278] ;  /* 0x00009e00ff3e7b82 */ /* 0x000e220000000800 */
[----:B------:R2:W-:Y:S01]  /*41500*/  STG.E.U16 desc[UR4][R56.64], R50 ;  /* 0x0000003238007986 */ /* 0x0005e2000c101504 */
[----:B------:R-:W-:-:S06]  /*41510*/  PRMT R68, R50, 0x7632, R68 ;  /* 0x0000763232447816 */ /* 0x000fcc0000000044 */
[----:B------:R-:W0:Y:S01]  /*41520*/  LDC R64, c[0x0][0x278] ;  /* 0x00009e00ff407b82 */ /* 0x000e220000000800 */
[----:B--2---:R-:W-:Y:S02]  /*41530*/  IMAD R57, R66, 0x330, RZ ;  /* 0x0000033042397824 */ /* 0x004fe400078e02ff */
[----:B---3--:R-:W-:-:S05]  /*41540*/  IMAD R251, R251, 0x198, RZ ;  /* 0x00000198fbfb7824 */ /* 0x008fca00078e02ff */
[----:B------:R-:W2:Y:S01]  /*41550*/  LDC R60, c[0x0][0x278] ;  /* 0x00009e00ff3c7b82 */ /* 0x000ea20000000800 */
[----:B------:R-:W-:-:S04]  /*41560*/  IADD3 R56, P6, R57, R2, RZ ;  /* 0x0000000239387210 */ /* 0x000fc80007fde0ff */
[----:B------:R-:W-:-:S03]  /*41570*/  LEA.HI.X.SX32 R57, R251, R3, 0x1, P6 ;  /* 0x00000003fb397211 */ /* 0x000fc600030f0eff */
[----:B------:R-:W3:Y:S01]  /*41580*/  LDC R251, c[0x0][0x278] ;  /* 0x00009e00fffb7b82 */ /* 0x000ee20000000800 */
[----:B----4-:R-:W-:Y:S01]  /*41590*/  IMAD R63, R63, 0x32c, RZ ;  /* 0x0000032c3f3f7824 */ /* 0x010fe200078e02ff */
[-C--:B------:R-:W-:Y:S01]  /*415a0*/  IADD3 R48, P5, R69, R2.reuse, RZ ;  /* 0x0000000245307210 */ /* 0x080fe20007fbe0ff */
[----:B------:R-:W-:Y:S02]  /*415b0*/  IMAD R49, R58, 0x195, RZ ;  /* 0x000001953a317824 */ /* 0x000fe400078e02ff */
[----:B-----5:R-:W-:Y:S01]  /*415c0*/  IMAD R65, R65, 0x32e, RZ ;  /* 0x0000032e41417824 */ /* 0x020fe200078e02ff */
[-C--:B------:R-:W-:Y:S01]  /*415d0*/  IADD3 R52, P4, R63, R2.reuse, RZ ;  /* 0x000000023f347210 */ /* 0x080fe20007f9e0ff */
[----:B-1----:R-:W-:Y:S01]  /*415e0*/  IMAD R55, R59, 0x197, RZ ;  /* 0x000001973b377824 */ /* 0x002fe200078e02ff */
[----:B------:R-:W-:Y:S01]  /*415f0*/  LEA.HI.X.SX32 R49, R49, R3, 0x1, P5 ;  /* 0x0000000331317211 */ /* 0x000fe200028f0eff */
[----:B------:R-:W1:Y:S01]  /*41600*/  LDC R67, c[0x0][0x278] ;  /* 0x00009e00ff437b82 */ /* 0x000e620000000800 */
[----:B------:R-:W-:-:S02]  /*41610*/  IADD3 R54, P5, R65, R2, RZ ;  /* 0x0000000241367210 */ /* 0x000fc40007fbe0ff */
[-C--:B------:R-:W-:Y:S01]  /*41620*/  LEA.HI.X.SX32 R53, R249, R3.reuse, 0x1, P4 ;  /* 0x00000003f9357211 */ /* 0x080fe200020f0eff */
[----:B0-----:R-:W-:Y:S01]  /*41630*/  IMAD R71, R62, 0x334, RZ ;  /* 0x000003343e477824 */ /* 0x001fe200078e02ff */
[----:B------:R-:W-:Y:S02]  /*41640*/  LEA.HI.X.SX32 R55, R55, R3, 0x1, P5 ;  /* 0x0000000337377211 */ /* 0x000fe400028f0eff */
[----:B------:R-:W-:Y:S01]  /*41650*/  PRMT R50, R51, 0x7632, R50 ;  /* 0x0000763233327816 */ /* 0x000fe20000000032 */
[----:B------:R-:W-:Y:S01]  /*41660*/  STG.E.U16 desc[UR4][R48.64], R68 ;  /* 0x0000004430007986 */ /* 0x000fe2000c101504 */
[----:B------:R-:W0:Y:S03]  /*41670*/  LDC R59, c[0x0][0x278] ;  /* 0x00009e00ff3b7b82 */ /* 0x000e260000000800 */
[----:B------:R-:W-:Y:S01]  /*41680*/  STG.E.U16 desc[UR4][R52.64], R51 ;  /* 0x0000003334007986 */ /* 0x000fe2000c101504 */
[----:B---3--:R-:W-:-:S03]  /*41690*/  IMAD R251, R251, 0x19a, RZ ;  /* 0x0000019afbfb7824 */ /* 0x008fc600078e02ff */
[----:B------:R3:W-:Y:S01]  /*416a0*/  STG.E.U16 desc[UR4][R54.64], R50 ;  /* 0x0000003236007986 */ /* 0x0007e2000c101504 */
[----:B------:R-:W-:Y:S01]  /*416b0*/  IMAD R69, R64, 0x332, RZ ;  /* 0x0000033240457824 */ /* 0x000fe200078e02ff */
[----:B------:R-:W4:Y:S01]  /*416c0*/  LDC R61, c[0x0][0x278] ;  /* 0x00009e00ff3d7b82 */ /* 0x000f220000000800 */
[----:B-1----:R-:W-:-:S07]  /*416d0*/  IMAD R67, R67, 0x336, RZ ;  /* 0x0000033643437824 */ /* 0x002fce00078e02ff */
[----:B------:R-:W1:Y:S01]  /*416e0*/  LDC R65, c[0x0][0x278] ;  /* 0x00009e00ff417b82 */ /* 0x000e620000000800 */
[----:B---3--:R-:W-:-:S04]  /*416f0*/  IADD3 R50, P5, R71, R2, RZ ;  /* 0x0000000247327210 */ /* 0x008fc80007fbe0ff */
[----:B------:R-:W-:-:S03]  /*41700*/  LEA.HI.X.SX32 R51, R251, R3, 0x1, P5 ;  /* 0x00000003fb337211 */ /* 0x000fc600028f0eff */
[----:B------:R-:W3:Y:S01]  /*41710*/  LDC R251, c[0x0][0x278] ;  /* 0x00009e00fffb7b82 */ /* 0x000ee20000000800 */
[----:B--2---:R-:W-:Y:S01]  /*41720*/  IMAD R49, R60, 0x199, RZ ;  /* 0x000001993c317824 */ /* 0x004fe200078e02ff */
[-C--:B------:R-:W-:Y:S01]  /*41730*/  IADD3 R48, P4, R69, R2.reuse, RZ ;  /* 0x0000000245307210 */ /* 0x080fe20007f9e0ff */
[----:B------:R2:W-:Y:S01]  /*41740*/  STG.E.U16 desc[UR4][R56.64], R44 ;  /* 0x0000002c38007986 */ /* 0x0005e2000c101504 */
[----:B------:R-:W-:Y:S01]  /*41750*/  IADD3 R52, P6, R67, R2, RZ ;  /* 0x0000000243347210 */ /* 0x000fe20007fde0ff */
[----:B0-----:R-:W-:Y:S01]  /*41760*/  IMAD R67, R59, 0x338, RZ ;  /* 0x000003383b437824 */ /* 0x001fe200078e02ff */
[----:B------:R-:W-:Y:S02]  /*41770*/  LEA.HI.X.SX32 R49, R49, R3, 0x1, P4 ;  /* 0x0000000331317211 */ /* 0x000fe400020f0eff */
[----:B------:R-:W-:Y:S01]  /*41780*/  PRMT R62, R45, 0x7632, R62 ;  /* 0x000076322d3e7816 */ /* 0x000fe2000000003e */
[----:B------:R-:W0:Y:S01]  /*41790*/  LDC R64, c[0x0][0x278] ;  /* 0x00009e00ff407b82 */ /* 0x000e220000000800 */
[----:B--2---:R-:W-:Y:S01]  /*417a0*/  PRMT R44, R44, 0x7632, R44 ;  /* 0x000076322c2c7816 */ /* 0x004fe2000000002c */
[----:B----4-:R-:W-:-:S06]  /*417b0*/  IMAD R53, R61, 0x19b, RZ ;  /* 0x0000019b3d357824 */ /* 0x010fcc00078e02ff */
[----:B------:R-:W2:Y:S01]  /*417c0*/  LDC R63, c[0x0][0x278] ;  /* 0x00009e00ff3f7b82 */ /* 0x000ea20000000800 */
[----:B------:R4:W-:Y:S01]  /*417d0*/  STG.E.U16 desc[UR4][R48.64], R44 ;  /* 0x0000002c30007986 */ /* 0x0009e2000c101504 */
[----:B---3--:R-:W-:-:S03]  /*417e0*/  IMAD R251, R251, 0x19c, RZ ;  /* 0x0000019cfbfb7824 */ /* 0x008fc600078e02ff */
[----:B------:R3:W-:Y:S01]  /*417f0*/  STG.E.U16 desc[UR4][R50.64], R45 ;  /* 0x0000002d32007986 */ /* 0x0007e2000c101504 */
[----:B-1----:R-:W-:Y:S02]  /*41800*/  IMAD R65, R65, 0x33c, RZ ;  /* 0x0000033c41417824 */ /* 0x002fe400078e02ff */
[----:B------:R-:W1:Y:S01]  /*41810*/  LDC R57, c[0x0][0x278] ;  /* 0x00009e00ff397b82 */ /* 0x000e620000000800 */
[----:B----4-:R-:W-:-:S07]  /*41820*/  IADD3 R44, P5, R67, R2, RZ ;  /* 0x00000002432c7210 */ /* 0x010fce0007fbe0ff */
[----:B------:R-:W4:Y:S01]  /*41830*/  LDC R58, c[0x0][0x278] ;  /* 0x00009e00ff3a7b82 */ /* 0x000f220000000800 */
[----:B---3--:R-:W-:-:S07]  /*41840*/  LEA.HI.X.SX32 R45, R251, R3, 0x1, P5 ;  /* 0x00000003fb2d7211 */ /* 0x008fce00028f0eff */
[----:B------:R-:W3:Y:S01]  /*41850*/  LDC R251, c[0x0][0x278] ;  /* 0x00009e00fffb7b82 */ /* 0x000ee20000000800 */
[----:B------:R-:W-:Y:S01]  /*41860*/  LEA.HI.X.SX32 R53, R53, R3, 0x1, P6 ;  /* 0x0000000335357211 */ /* 0x000fe200030f0eff */
[----:B0-----:R-:W-:Y:S01]  /*41870*/  IMAD R51, R64, 0x33e, RZ ;  /* 0x0000033e40337824 */ /* 0x001fe200078e02ff */
[----:B------:R-:W-:-:S03]  /*41880*/  IADD3 R50, P5, R65, R2, RZ ;  /* 0x0000000241327210 */ /* 0x000fc60007fbe0ff */
[----:B------:R0:W-:Y:S02]  /*41890*/  STG.E.U16 desc[UR4][R52.64], R62 ;  /* 0x0000003e34007986 */ /* 0x0001e4000c101504 */
[----:B------:R-:W5:Y:S08]  /*418a0*/  LDC R60, c[0x0][0x278] ;  /* 0x00009e00ff3c7b82 */ /* 0x000f700000000800 */
[----:B------:R-:W5:Y:S01]  /*418b0*/  LDC R59, c[0x0][0x278] ;  /* 0x00009e00ff3b7b82 */ /* 0x000f620000000800 */
[----:B0-----:R-:W-:Y:S01]  /*418c0*/  IADD3 R52, P6, R51, R2, RZ ;  /* 0x0000000233347210 */ /* 0x001fe20007fde0ff */
[----:B---3--:R-:W-:-:S06]  /*418d0*/  IMAD R251, R251, 0x19e, RZ ;  /* 0x0000019efbfb7824 */ /* 0x008fcc00078e02ff */
[----:B------:R-:W0:Y:S01]  /*418e0*/  LDC R54, c[0x0][0x278] ;  /* 0x00009e00ff367b82 */ /* 0x000e220000000800 */
[----:B------:R-:W-:-:S07]  /*418f0*/  LEA.HI.X.SX32 R51, R251, R3, 0x1, P5 ;  /* 0x00000003fb337211 */ /* 0x000fce00028f0eff */
[----:B------:R-:W3:Y:S01]  /*41900*/  LDC R251, c[0x0][0x278] ;  /* 0x00009e00fffb7b82 */ /* 0x000ee20000000800 */
[----:B--2---:R-:W-:Y:S01]  /*41910*/  IMAD R63, R63, 0x33a, RZ ;  /* 0x0000033a3f3f7824 */ /* 0x004fe200078e02ff */
[----:B------:R2:W-:Y:S01]  /*41920*/  STG.E.U16 desc[UR4][R44.64], R46 ;  /* 0x0000002e2c007986 */ /* 0x0005e2000c101504 */
[----:B----4-:R-:W-:-:S03]  /*41930*/  IMAD R49, R58, 0x19d, RZ ;  /* 0x0000019d3a317824 */ /* 0x010fc600078e02ff */
[-C--:B------:R-:W-:Y:S01]  /*41940*/  IADD3 R48, P4, R63, R2.reuse, RZ ;  /* 0x000000023f307210 */ /* 0x080fe20007f9e0ff */
[----:B-1----:R-:W-:Y:S01]  /*41950*/  IMAD R63, R57, 0x340, RZ ;  /* 0x00000340393f7824 */ /* 0x002fe200078e02ff */
[----:B------:R-:W-:Y:S01]  /*41960*/  PRMT R64, R46, 0x7632, R64 ;  /* 0x000076322e407816 */ /* 0x000fe20000000040 */
[----:B-----5:R-:W-:Y:S01]  /*41970*/  IMAD R59, R59, 0x344, RZ ;  /* 0x000003443b3b7824 */ /* 0x020fe200078e02ff */
[----:B------:R-:W-:Y:S01]  /*41980*/  LEA.HI.X.SX32 R49, R49, R3, 0x1, P4 ;  /* 0x0000000331317211 */ /* 0x000fe200020f0eff */
[----:B------:R-:W1:Y:S01]  /*41990*/  LDC R55, c[0x0][0x278] ;  /* 0x00009e00ff377b82 */ /* 0x000e620000000800 */
[----:B--2---:R-:W-:Y:S01]  /*419a0*/  IMAD R45, R60, 0x342, RZ ;  /* 0x000003423c2d7824 */ /* 0x004fe200078e02ff */
[----:B------:R-:W-:-:S04]  /*419b0*/  IADD3 R44, P5, R63, R2, RZ ;  /* 0x000000023f2c7210 */ /* 0x000fc80007fbe0ff */
[----:B------:R-:W-:Y:S02]  /*419c0*/  IADD3 R46, P4, R45, R2, RZ ;  /* 0x000000022d2e7210 */ /* 0x000fe40007f9e0ff */
[----:B------:R-:W2:Y:S01]  /*419d0*/  LDC R61, c[0x0][0x278] ;  /* 0x00009e00ff3d7b82 */ /* 0x000ea20000000800 */
[----:B---3--:R-:W-:-:S07]  /*419e0*/  IMAD R251, R251, 0x1a0, RZ ;  /* 0x000001a0fbfb7824 */ /* 0x008fce00078e02ff */
[----:B------:R-:W3:Y:S01]  /*419f0*/  LDC R56, c[0x0][0x278] ;  /* 0x00009e00ff387b82 */ /* 0x000ee20000000800 */
[----:B------:R-:W-:-:S07]  /*41a00*/  LEA.HI.X.SX32 R45, R251, R3, 0x1, P5 ;  /* 0x00000003fb2d7211 */ /* 0x000fce00028f0eff */
[----:B------:R-:W4:Y:S01]  /*41a10*/  LDC R251, c[0x0][0x278] ;  /* 0x00009e00fffb7b82 */ /* 0x000f220000000800 */
[----:B------:R5:W-:Y:S07]  /*41a20*/  STG.E.U16 desc[UR4][R48.64], R64 ;  /* 0x0000004030007986 */ /* 0x000bee000c101504 */
[----:B------:R-:W3:Y:S01]  /*41a30*/  LDC R62, c[0x0][0x278] ;  /* 0x00009e00ff3e7b82 */ /* 0x000ee20000000800 */
[----:B-----5:R-:W-:Y:S01]  /*41a40*/  IADD3 R48, P5, R59, R2, RZ ;  /* 0x000000023b307210 */ /* 0x020fe20007fbe0ff */
[----:B0-----:R-:W-:Y:S01]  /*41a50*/  IMAD R53, R54, 0x19f, RZ ;  /* 0x0000019f36357824 */ /* 0x001fe200078e02ff */
[----:B------:R-:W-:-:S05]  /*41a60*/  PRMT R65, R47, 0x7632, R65 ;  /* 0x000076322f417816 */ /* 0x000fca0000000041 */
[----:B------:R-:W0:Y:S01]  /*41a70*/  LDC R58, c[0x0][0x278] ;  /* 0x00009e00ff3a7b82 */ /* 0x000e220000000800 */
[----:B----4-:R-:W-:-:S07]  /*41a80*/  IMAD R251, R251, 0x1a2, RZ ;  /* 0x000001a2fbfb7824 */ /* 0x010fce00078e02ff */
[----:B------:R-:W4:Y:S01]  /*41a90*/  LDC R57, c[0x0][0x278] ;  /* 0x00009e00ff397b82 */ /* 0x000f220000000800 */
[----:B------:R-:W-:-:S07]  /*41aa0*/  LEA.HI.X.SX32 R49, R251, R3, 0x1, P5 ;  /* 0x00000003fb317211 */ /* 0x000fce00028f0eff */
[----:B------:R-:W5:Y:S01]  /*41ab0*/  LDC R251, c[0x0][0x278] ;  /* 0x00009e00fffb7b82 */ /* 0x000f620000000800 */
[----:B-1----:R-:W-:Y:S02]  /*41ac0*/  IMAD R55, R55, 0x1a1, RZ ;  /* 0x000001a137377824 */ /* 0x002fe400078e02ff */
[----:B--2---:R-:W-:Y:S01]  /*41ad0*/  IMAD R61, R61, 0x346, RZ ;  /* 0x000003463d3d7824 */ /* 0x004fe200078e02ff */
[----:B------:R-:W-:Y:S01]  /*41ae0*/  LEA.HI.X.SX32 R53, R53, R3, 0x1, P6 ;  /* 0x0000000335357211 */ /* 0x000fe200030f0eff */
[----:B------:R3:W-:Y:S01]  /*41af0*/  STG.E.U16 desc[UR4][R50.64], R47 ;  /* 0x0000002f32007986 */ /* 0x0007e2000c101504 */
[----:B------:R-:W-:Y:S02]  /*41b00*/  PRMT R60, R32, 0x7632, R60 ;  /* 0x00007632203c7816 */ /* 0x000fe4000000003c */
[----:B------:R-:W1:Y:S01]  /*41b10*/  LDC R54, c[0x0][0x278] ;  /* 0x00009e00ff367b82 */ /* 0x000e620000000800 */
[----:B-----5:R-:W-:-:S07]  /*41b20*/  IMAD R249, R251, 0x1a4, RZ ;  /* 0x000001a4fbf97824 */ /* 0x020fce00078e02ff */
[----:B------:R-:W2:Y:S01]  /*41b30*/  LDC R251, c[0x0][0x278] ;  /* 0x00009e00fffb7b82 */ /* 0x000ea20000000800 */
[----:B---3--:R-:W-:Y:S01]  /*41b40*/  IMAD R51, R56, 0x1a3, RZ ;  /* 0x000001a338337824 */ /* 0x008fe200078e02ff */
[-C--:B------:R-:W-:Y:S01]  /*41b50*/  IADD3 R50, P6, R61, R2.reuse, RZ ;  /* 0x000000023d327210 */ /* 0x080fe20007fde0ff */
[----:B------:R-:W-:Y:S01]  /*41b60*/  IMAD R61, R62, 0x34c, RZ ;  /* 0x0000034c3e3d7824 */ /* 0x000fe200078e02ff */
[-C--:B------:R-:W-:Y:S01]  /*41b70*/  LEA.HI.X.SX32 R47, R55, R3.reuse, 0x1, P4 ;  /* 0x00000003372f7211 */ /* 0x080fe200020f0eff */
[----:B------:R3:W-:Y:S01]  /*41b80*/  STG.E.U16 desc[UR4][R52.64], R65 ;  /* 0x0000004134007986 */ /* 0x0007e2000c101504 */
[----:B------:R-:W-:Y:S01]  /*41b90*/  LEA.HI.X.SX32 R51, R51, R3, 0x1, P6 ;  /* 0x0000000333337211 */ /* 0x000fe200030f0eff */
[----:B----4-:R-:W-:Y:S01]  /*41ba0*/  IMAD R59, R57, 0x34a, RZ ;  /* 0x0000034a393b7824 */ /* 0x010fe200078e02ff */
[----:B------:R-:W-:Y:S01]  /*41bb0*/  PRMT R63, R33, 0x7632, R63 ;  /* 0x00007632213f7816 */ /* 0x000fe2000000003f */
[----:B------:R-:W-:Y:S01]  /*41bc0*/  STG.E.U16 desc[UR4][R44.64], R32 ;  /* 0x000000202c007986 */ /* 0x000fe2000c101504 */
[----:B------:R-:W4:Y:S03]  /*41bd0*/  LDC R57, c[0x0][0x278] ;  /* 0x00009e00ff397b82 */ /* 0x000f260000000800 */
[----:B------:R5:W-:Y:S05]  /*41be0*/  STG.E.U16 desc[UR4][R46.64], R60 ;  /* 0x0000003c2e007986 */ /* 0x000bea000c101504 */
[----:B---3--:R-:W3:Y:S01]  /*41bf0*/  LDC R53, c[0x0][0x278] ;  /* 0x00009e00ff357b82 */ /* 0x008ee20000000800 */
[----:B--2---:R-:W-:Y:S01]  /*41c00*/  IMAD R251, R251, 0x1a6, RZ ;  /* 0x000001a6fbfb7824 */ /* 0x004fe200078e02ff */
[----:B-----5:R-:W-:-:S06]  /*41c10*/  IADD3 R46, P6, R61, R2, RZ ;  /* 0x000000023d2e7210 */ /* 0x020fcc0007fde0ff */
[----:B------:R-:W2:Y:S01]  /*41c20*/  LDC R55, c[0x0][0x278] ;  /* 0x00009e00ff377b82 */ /* 0x000ea20000000800 */
[----:B------:R-:W-:-:S07]  /*41c30*/  LEA.HI.X.SX32 R47, R251, R3, 0x1, P6 ;  /* 0x00000003fb2f7211 */ /* 0x000fce00030f0eff */
[----:B------:R-:W5:Y:S01]  /*41c40*/  LDC R251, c[0x0][0x278] ;  /* 0x00009e00fffb7b82 */ /* 0x000f620000000800 */
[----:B0-----:R-:W-:-:S05]  /*41c50*/  IMAD R45, R58, 0x348, RZ ;  /* 0x000003483a2d7824 */ /* 0x001fca00078e02ff */
[-C--:B------:R-:W-:Y:S02]  /*41c60*/  IADD3 R44, P4, R45, R2.reuse, RZ ;  /* 0x000000022d2c7210 */ /* 0x080fe40007f9e0ff */
[----:B------:R-:W0:Y:S02]  /*41c70*/  LDC R52, c[0x0][0x278] ;  /* 0x00009e00ff347b82 */ /* 0x000e240000000800 */
[----:B------:R-:W-:Y:S01]  /*41c80*/  LEA.HI.X.SX32 R45, R249, R3, 0x1, P4 ;  /* 0x00000003f92d7211 */ /* 0x000fe200020f0eff */
[----:B------:R1:W-:Y:S05]  /*41c90*/  STG.E.U16 desc[UR4][R48.64], R33 ;  /* 0x0000002130007986 */ /* 0x0003ea000c101504 */
[----:B------:R-:W0:Y:S01]  /*41ca0*/  LDC R56, c[0x0][0x278] ;  /* 0x00009e00ff387b82 */ /* 0x000e220000000800 */
[----:B-----5:R-:W-:Y:S01]  /*41cb0*/  IMAD R249, R251, 0x1a8, RZ ;  /* 0x000001a8fbf97824 */ /* 0x020fe200078e02ff */
[----:B------:R-:W-:-:S06]  /*41cc0*/  IADD3 R32, P5, R59, R2, RZ ;  /* 0x000000023b207210 */ /* 0x000fcc0007fbe0ff */
[----:B------:R-:W5:Y:S01]  /*41cd0*/  LDC R251, c[0x0][0x278] ;  /* 0x00009e00fffb7b82 */ /* 0x000f620000000800 */
[----:B-1----:R-:W-:Y:S01]  /*41ce0*/  IMAD R33, R54, 0x1a5, RZ ;  /* 0x000001a536217824 */ /* 0x002fe200078e02ff */
        /* <DEDUP_REMOVED lines=11> */
[----:B-1----:R-:W1:Y:S01]  /*41da0*/  LDC R51, c[0x0][0x278] ;  /* 0x00009e00ff337b82 */ /* 0x002e620000000800 */
[----:B--2---:R-:W-:Y:S01]  /*41db0*/  IADD3 R46, P6, R57, R2, RZ ;  /* 0x00000002392e7210 */ /* 0x004fe20007fde0ff */
[----:B------:R-:W-:Y:S01]  /*41dc0*/  IMAD R55, R55, 0x350, RZ ;  /* 0x0000035037377824 */ /* 0x000fe200078e02ff */
[----:B------:R-:W-:-:S05]  /*41dd0*/  PRMT R60, R35, 0x7632, R60 ;  /* 0x00007632233c7816 */ /* 0x000fca000000003c */
[----:B------:R-:W2:Y:S01]  /*41de0*/  LDC R49, c[0x0][0x278] ;  /* 0x00009e00ff317b82 */ /* 0x000ea20000000800 */
[----:B------:R-:W-:-:S07]  /*41df0*/  LEA.HI.X.SX32 R47, R251, R3, 0x1, P6 ;  /* 0x00000003fb2f7211 */ /* 0x000fce00030f0eff */
[----:B------:R-:W5:Y:S01]  /*41e00*/  LDC R251, c[0x0][0x278] ;  /* 0x00009e00fffb7b82 */ /* 0x000f620000000800 */
[----:B0-----:R-:W-:Y:S01]  /*41e10*/  IMAD R45, R52, 0x1a7, RZ ;  /* 0x000001a7342d7824 */ /* 0x001fe200078e02ff */
        /* <DEDUP_REMOVED lines=9> */
[----:B------:R-:W0:Y:S02]  /*41eb0*/  LDC R52, c[0x0][0x278] ;  /* 0x00009e00ff347b82 */ /* 0x000e240000000800 */
[----:B------:R-:W-:Y:S01]  /*41ec0*/  LEA.HI.X.SX32 R45, R45, R3, 0x1, P5 ;  /* 0x000000032d2d7211 */ /* 0x000fe200028f0eff */
[----:B------:R3:W-:Y:S01]  /*41ed0*/  STG.E.U16 desc[UR4][R34.64], R40 ;  /* 0x0000002822007986 */ /* 0x0007e2000c101504 */
[----:B-1----:R-:W-:Y:S01]  /*41ee0*/  IMAD R57, R51, 0x356, RZ ;  /* 0x0000035633397824 */ /* 0x002fe200078e02ff */
[----:B------:R-:W-:-:S03]  /*41ef0*/  PRMT R58, R40, 0x7632, R58 ;  /* 0x00007632283a7816 */ /* 0x000fc6000000003a */
[----:B------:R-:W1:Y:S01]  /*41f00*/  LDC R54, c[0x0][0x278] ;  /* 0x00009e00ff367b82 */ /* 0x000e620000000800 */
[----:B-----5:R-:W-:Y:S01]  /*41f10*/  IMAD R251, R251, 0x1ac, RZ ;  /* 0x000001acfbfb7824 */ /* 0x020fe200078e02ff */
[-C--:B---3--:R-:W-:Y:S01]  /*41f20*/  IADD3 R34, P5, R53, R2.reuse, RZ ;  /* 0x0000000235227210 */ /* 0x088fe20007fbe0ff */
[----:B--2---:R-:W-:Y:S01]  /*41f30*/  IMAD R33, R49, 0x1ab, RZ ;  /* 0x000001ab31217824 */ /* 0x004fe200078e02ff */
[----:B------:R-:W-:Y:S01]  /*41f40*/  IADD3 R32, P4, R57, R2, RZ ;  /* 0x0000000239207210 */ /* 0x000fe20007f9e0ff */
[----:B------:R2:W-:Y:S01]  /*41f50*/  STG.E.U16 desc[UR4][R44.64], R58 ;  /* 0x0000003a2c007986 */ /* 0x0005e2000c101504 */
[-C--:B------:R-:W-:Y:S02]  /*41f60*/  LEA.HI.X.SX32 R35, R251, R3.reuse, 0x1, P5 ;  /* 0x00000003fb237211 */ /* 0x080fe400028f0eff */
[----:B------:R-:W3:Y:S08]  /*41f70*/  LDC R50, c[0x0][0x278] ;  /* 0x00009e00ff327b82 */ /* 0x000ef00000000800 */
[----:B------:R-:W4:Y:S01]  /*41f80*/  LDC R251, c[0x0][0x278] ;  /* 0x00009e00fffb7b82 */ /* 0x000f220000000800 */
[----:B------:R-:W-:Y:S01]  /*41f90*/  LEA.HI.X.SX32 R33, R33, R3, 0x1, P4 ;  /* 0x0000000321217211 */ /* 0x000fe200020f0eff */
[----:B0-----:R-:W-:Y:S01]  /*41fa0*/  IMAD R57, R52, 0x35c, RZ ;  /* 0x0000035c34397824 */ /* 0x001fe200078e02ff */
[----:B--2---:R-:W-:Y:S01]  /*41fb0*/  PRMT R44, R41, 0x7632, R44 ;  /* 0x00007632292c7816 */ /* 0x004fe2000000002c */
[----:B------:R-:W-:Y:S04]  /*41fc0*/  STG.E.U16 desc[UR4][R46.64], R41 ;  /* 0x000000292e007986 */ /* 0x000fe8000c101504 */
[----:B------:R0:W-:Y:S01]  /*41fd0*/  STG.E.U16 desc[UR4][R32.64], R44 ;  /* 0x0000002c20007986 */ /* 0x0001e2000c101504 */
[----:B------:R-:W2:Y:S01]  /*41fe0*/  LDC R56, c[0x0][0x278] ;  /* 0x00009e00ff387b82 */ /* 0x000ea20000000800 */
[----:B-1----:R-:W-:-:S02]  /*41ff0*/  IMAD R59, R54, 0x35a, RZ ;  /* 0x0000035a363b7824 */ /* 0x002fc400078e02ff */
[----:B---3--:R-:W-:-:S05]  /*42000*/  IMAD R45, R50, 0x1ad, RZ ;  /* 0x000001ad322d7824 */ /* 0x008fca00078e02ff */
[----:B------:R-:W1:Y:S01]  /*42010*/  LDC R49, c[0x0][0x278] ;  /* 0x00009e00ff317b82 */ /* 0x000e620000000800 */
        /* <DEDUP_REMOVED lines=9> */
[----:B--2---:R-:W-:-:S04]  /*420b0*/  IMAD R35, R56, 0x360, RZ ;  /* 0x0000036038237824 */ /* 0x004fc800078e02ff */
[----:B------:R2:W-:Y:S02]  /*420c0*/  STG.E.U16 desc[UR4][R40.64], R54 ;  /* 0x0000003628007986 */ /* 0x0005e4000c101504 */
[----:B------:R-:W4:Y:S08]  /*420d0*/  LDC R48, c[0x0][0x278] ;  /* 0x00009e00ff307b82 */ /* 0x000f300000000800 */
[----:B------:R-:W5:Y:S01]  /*420e0*/  LDC R51, c[0x0][0x278] ;  /* 0x00009e00ff337b82 */ /* 0x000f620000000800 */
[----:B--2---:R-:W-:Y:S01]  /*420f0*/  IADD3 R40, P5, R35, R2, RZ ;  /* 0x0000000223287210 */ /* 0x004fe20007fbe0ff */
[----:B---3--:R-:W-:-:S06]  /*42100*/  IMAD R251, R251, 0x1b0, RZ ;  /* 0x000001b0fbfb7824 */ /* 0x008fcc00078e02ff */
[----:B------:R-:W2:Y:S01]  /*42110*/  LDC R52, c[0x0][0x278] ;  /* 0x00009e00ff347b82 */ /* 0x000ea20000000800 */
[----:B------:R-:W-:-:S07]  /*42120*/  LEA.HI.X.SX32 R41, R251, R3, 0x1, P5 ;  /* 0x00000003fb297211 */ /* 0x000fce00028f0eff */
[----:B------:R-:W3:Y:S01]  /*42130*/  LDC R251, c[0x0][0x278] ;  /* 0x00009e00fffb7b82 */ /* 0x000ee20000000800 */
[----:B------:R1:W-:Y:S01]  /*42140*/  STG.E.U16 desc[UR4][R32.64], R43 ;  /* 0x0000002b20007986 */ /* 0x0003e2000c101504 */
[----:B0-----:R-:W-:Y:S01]  /*42150*/  IMAD R55, R55, 0x35e, RZ ;  /* 0x0000035e37377824 */ /* 0x001fe200078e02ff */
[----:B------:R-:W-:-:S05]  /*42160*/  PRMT R56, R43, 0x7632, R56 ;  /* 0x000076322b387816 */ /* 0x000fca0000000038 */
[----:B------:R-:W0:Y:S01]  /*42170*/  LDC R47, c[0x0][0x278] ;  /* 0x00009e00ff2f7b82 */ /* 0x000e220000000800 */
[----:B-1----:R-:W-:-:S07]  /*42180*/  IMAD R33, R49, 0x364, RZ ;  /* 0x0000036431217824 */ /* 0x002fce00078e02ff */
[----:B------:R-:W1:Y:S01]  /*42190*/  LDC R50, c[0x0][0x278] ;  /* 0x00009e00ff327b82 */ /* 0x000e620000000800 */
        /* <DEDUP_REMOVED lines=14> */
[----:B--2---:R-:W-:Y:S02]  /*42280*/  IMAD R41, R52, 0x368, RZ ;  /* 0x0000036834297824 */ /* 0x004fe400078e02ff */
[----:B----4-:R-:W-:Y:S01]  /*42290*/  IMAD R251, R251, 0x1b4, RZ ;  /* 0x000001b4fbfb7824 */ /* 0x010fe200078e02ff */
[----:B------:R-:W-:Y:S01]  /*422a0*/  PRMT R57, R36, 0x7632, R57 ;  /* 0x0000763224397816 */ /* 0x000fe20000000039 */
[----:B0-----:R-:W-:Y:S01]  /*422b0*/  IMAD R47, R47, 0x1b1, RZ ;  /* 0x000001b12f2f7824 */ /* 0x001fe200078e02ff */
[----:B------:R-:W-:Y:S01]  /*422c0*/  IADD3 R40, P5, R41, R2, RZ ;  /* 0x0000000229287210 */ /* 0x000fe20007fbe0ff */
[----:B-1----:R-:W-:Y:S01]  /*422d0*/  IMAD R43, R50, 0x366, RZ ;  /* 0x00000366322b7824 */ /* 0x002fe200078e02ff */
        /* <DEDUP_REMOVED lines=443> */
[----:B--2---:R-:W-:Y:S02]  /*43e90*/  IMAD R23, R23, 0x3da, RZ ;  /* 0x000003da17177824 */ /* 0x004fe400078e02ff */
[----:B-1----:R-:W-:-:S03]  /*43ea0*/  IMAD R9, R18, 0x1ed, RZ ;  /* 0x000001ed12097824 */ /* 0x002fc600078e02ff */
[-C--:B------:R-:W-:Y:S01]  /*43eb0*/  IADD3 R8, P4, R23, R2.reuse, RZ ;  /* 0x0000000217087210 */ /* 0x080fe20007f9e0ff */
[----:B----4-:R-:W-:Y:S01]  /*43ec0*/  IMAD R23, R17, 0x3e0, RZ ;  /* 0x000003e011177824 */ /* 0x010fe200078e02ff */
[----:B------:R1:W-:Y:S01]  /*43ed0*/  STG.E.U16 desc[UR4][R4.64], R6 ;  /* 0x0000000604007986 */ /* 0x0003e2000c101504 */
[----:B------:R-:W-:Y:S01]  /*43ee0*/  PRMT R22, R6, 0x7632, R22 ;  /* 0x0000763206167816 */ /* 0x000fe20000000016 */
[----:B-----5:R-:W-:Y:S01]  /*43ef0*/  IMAD R19, R19, 0x3e4, RZ ;  /* 0x000003e413137824 */ /* 0x020fe200078e02ff */
[----:B------:R-:W-:Y:S01]  /*43f00*/  LEA.HI.X.SX32 R9, R9, R3, 0x1, P4 ;  /* 0x0000000309097211 */ /* 0x000fe200020f0eff */
[----:B------:R-:W2:Y:S04]  /*43f10*/  LDC R21, c[0x0][0x278] ;  /* 0x00009e00ff157b82 */ /* 0x000ea80000000800 */
[----:B------:R4:W-:Y:S01]  /*43f20*/  STG.E.U16 desc[UR4][R8.64], R22 ;  /* 0x0000001608007986 */ /* 0x0009e2000c101504 */
[----:B-1----:R-:W-:Y:S01]  /*43f30*/  IMAD R5, R20, 0x3e2, RZ ;  /* 0x000003e214057824 */ /* 0x002fe200078e02ff */
[----:B------:R-:W-:-:S02]  /*43f40*/  IADD3 R4, P5, R23, R2, RZ ;  /* 0x0000000217047210 */ /* 0x000fc40007fbe0ff */
[----:B------:R-:W1:Y:S01]  /*43f50*/  LDC R15, c[0x0][0x278] ;  /* 0x00009e00ff0f7b82 */ /* 0x000e620000000800 */
[----:B---3--:R-:W-:Y:S01]  /*43f60*/  IMAD R251, R251, 0x1f0, RZ ;  /* 0x000001f0fbfb7824 */ /* 0x008fe200078e02ff */
[----:B----4-:R-:W-:-:S04]  /*43f70*/  IADD3 R8, P4, R5, R2, RZ ;  /* 0x0000000205087210 */ /* 0x010fc80007f9e0ff */
[----:B------:R-:W-:Y:S01]  /*43f80*/  LEA.HI.X.SX32 R5, R251, R3, 0x1, P5 ;  /* 0x00000003fb057211 */ /* 0x000fe200028f0eff */
[----:B------:R3:W-:Y:S01]  /*43f90*/  STG.E.U16 desc[UR4][R10.64], R7 ;  /* 0x000000070a007986 */ /* 0x0007e2000c101504 */
[----:B------:R-:W4:Y:S08]  /*43fa0*/  LDC R251, c[0x0][0x278] ;  /* 0x00009e00fffb7b82 */ /* 0x000f300000000800 */
[----:B------:R-:W5:Y:S01]  /*43fb0*/  LDC R16, c[0x0][0x278] ;  /* 0x00009e00ff107b82 */ /* 0x000f620000000800 */
[----:B---3--:R-:W-:-:S07]  /*43fc0*/  IADD3 R10, P5, R19, R2, RZ ;  /* 0x00000002130a7210 */ /* 0x008fce0007fbe0ff */
[----:B------:R-:W3:Y:S01]  /*43fd0*/  LDC R17, c[0x0][0x278] ;  /* 0x00009e00ff117b82 */ /* 0x000ee20000000800 */
[----:B----4-:R-:W-:Y:S01]  /*43fe0*/  IMAD R251, R251, 0x1f2, RZ ;  /* 0x000001f2fbfb7824 */ /* 0x010fe200078e02ff */
[----:B------:R-:W-:Y:S01]  /*43ff0*/  PRMT R24, R7, 0x7632, R24 ;  /* 0x0000763207187816 */ /* 0x000fe20000000018 */
[----:B0-----:R-:W-:-:S05]  /*44000*/  IMAD R13, R14, 0x1ef, RZ ;  /* 0x000001ef0e0d7824 */ /* 0x001fca00078e02ff */
[----:B------:R-:W0:Y:S01]  /*44010*/  LDC R18, c[0x0][0x278] ;  /* 0x00009e00ff127b82 */ /* 0x000e220000000800 */
[----:B------:R-:W-:-:S07]  /*44020*/  LEA.HI.X.SX32 R11, R251, R3, 0x1, P5 ;  /* 0x00000003fb0b7211 */ /* 0x000fce00028f0eff */
[----:B------:R-:W4:Y:S01]  /*44030*/  LDC R251, c[0x0][0x278] ;  /* 0x00009e00fffb7b82 */ /* 0x000f220000000800 */
[----:B------:R-:W-:Y:S01]  /*44040*/  LEA.HI.X.SX32 R13, R13, R3, 0x1, P6 ;  /* 0x000000030d0d7211 */ /* 0x000fe200030f0eff */
[----:B--2---:R-:W-:Y:S02]  /*44050*/  IMAD R21, R21, 0x3e6, RZ ;  /* 0x000003e615157824 */ /* 0x004fe400078e02ff */
[----:B-1----:R-:W-:Y:S02]  /*44060*/  IMAD R15, R15, 0x1f1, RZ ;  /* 0x000001f10f0f7824 */ /* 0x002fe400078e02ff */
[----:B------:R1:W-:Y:S01]  /*44070*/  STG.E.U16 desc[UR4][R12.64], R24 ;  /* 0x000000180c007986 */ /* 0x0003e2000c101504 */
[----:B-----5:R-:W-:Y:S01]  /*44080*/  IMAD R7, R16, 0x1f3, RZ ;  /* 0x000001f310077824 */ /* 0x020fe200078e02ff */
[----:B------:R-:W2:Y:S01]  /*44090*/  LDC R6, c[0x0][0x278] ;  /* 0x00009e00ff067b82 */ /* 0x000ea20000000800 */
[----:B------:R-:W-:Y:S01]  /*440a0*/  PRMT R22, R245, 0x7632, R22 ;  /* 0x00007632f5167816 */ /* 0x000fe20000000016 */
[----:B---3--:R-:W-:-:S06]  /*440b0*/  IMAD R27, R17, 0x3ec, RZ ;  /* 0x000003ec111b7824 */ /* 0x008fcc00078e02ff */
[----:B------:R-:W3:Y:S01]  /*440c0*/  LDC R14, c[0x0][0x278] ;  /* 0x00009e00ff0e7b82 */ /* 0x000ee20000000800 */
[----:B----4-:R-:W-:Y:S01]  /*440d0*/  IMAD R249, R251, 0x1f4, RZ ;  /* 0x000001f4fbf97824 */ /* 0x010fe200078e02ff */
[----:B-1----:R-:W-:-:S06]  /*440e0*/  IADD3 R12, P6, R21, R2, RZ ;  /* 0x00000002150c7210 */ /* 0x002fcc0007fde0ff */
[----:B------:R-:W1:Y:S01]  /*440f0*/  LDC R251, c[0x0][0x278] ;  /* 0x00009e00fffb7b82 */ /* 0x000e620000000800 */
[-C--:B------:R-:W-:Y:S02]  /*44100*/  LEA.HI.X.SX32 R9, R15, R3.reuse, 0x1, P4 ;  /* 0x000000030f097211 */ /* 0x080fe400020f0eff */
[----:B------:R-:W-:Y:S02]  /*44110*/  PRMT R16, R244, 0x7632, R16 ;  /* 0x00007632f4107816 */ /* 0x000fe40000000010 */
[----:B------:R-:W-:Y:S01]  /*44120*/  LEA.HI.X.SX32 R13, R7, R3, 0x1, P6 ;  /* 0x00000003070d7211 */ /* 0x000fe200030f0eff */
[----:B------:R-:W-:Y:S02]  /*44130*/  STG.E.U16 desc[UR4][R4.64], R244 ;  /* 0x000000f404007986 */ /* 0x000fe4000c101504 */
[----:B------:R-:W4:Y:S02]  /*44140*/  LDC R20, c[0x0][0x278] ;  /* 0x00009e00ff147b82 */ /* 0x000f240000000800 */
[----:B------:R5:W-:Y:S04]  /*44150*/  STG.E.U16 desc[UR4][R8.64], R16 ;  /* 0x0000001008007986 */ /* 0x000be8000c101504 */
[----:B------:R3:W-:Y:S01]  /*44160*/  STG.E.U16 desc[UR4][R10.64], R245 ;  /* 0x000000f50a007986 */ /* 0x0007e2000c101504 */
[----:B0-----:R-:W-:Y:S01]  /*44170*/  IMAD R23, R18, 0x3e8, RZ ;  /* 0x000003e812177824 */ /* 0x001fe200078e02ff */
[----:B------:R-:W-:Y:S01]  /*44180*/  PRMT R24, R246, 0x7632, R24 ;  /* 0x00007632f6187816 */ /* 0x000fe20000000018 */
[----:B--2---:R-:W-:Y:S01]  /*44190*/  IMAD R25, R6, 0x3ea, RZ ;  /* 0x000003ea06197824 */ /* 0x004fe200078e02ff */
[----:B------:R0:W-:Y:S01]  /*441a0*/  STG.E.U16 desc[UR4][R12.64], R22 ;  /* 0x000000160c007986 */ /* 0x0001e2000c101504 */
[----:B------:R-:W2:Y:S01]  /*441b0*/  LDC R17, c[0x0][0x278] ;  /* 0x00009e00ff117b82 */ /* 0x000ea20000000800 */
[----:B-1----:R-:W-:Y:S01]  /*441c0*/  IMAD R251, R251, 0x1f6, RZ ;  /* 0x000001f6fbfb7824 */ /* 0x002fe200078e02ff */
[-C--:B-----5:R-:W-:Y:S01]  /*441d0*/  IADD3 R8, P4, R23, R2.reuse, RZ ;  /* 0x0000000217087210 */ /* 0x0a0fe20007f9e0ff */
[----:B---3--:R-:W-:Y:S01]  /*441e0*/  IMAD R11, R14, 0x1f5, RZ ;  /* 0x000001f50e0b7824 */ /* 0x008fe200078e02ff */
[----:B------:R-:W-:-:S04]  /*441f0*/  IADD3 R10, P5, R25, R2, RZ ;  /* 0x00000002190a7210 */ /* 0x000fc80007fbe0ff */
[----:B------:R-:W1:Y:S01]  /*44200*/  LDC R14, c[0x0][0x278] ;  /* 0x00009e00ff0e7b82 */ /* 0x000e620000000800 */
[----:B------:R-:W3:Y:S01]  /*44210*/  LDS.128 R4, [R0] ;  /* 0x0000000000047984 */ /* 0x000ee20000000c00 */
[----:B0-----:R-:W-:-:S04]  /*44220*/  IADD3 R12, P6, R27, R2, RZ ;  /* 0x000000021b0c7210 */ /* 0x001fc80007fde0ff */
[-C--:B------:R-:W-:Y:S02]  /*44230*/  LEA.HI.X.SX32 R13, R251, R3.reuse, 0x1, P6 ;  /* 0x00000003fb0d7211 */ /* 0x080fe400030f0eff */
[----:B------:R-:W0:Y:S01]  /*44240*/  LDC R251, c[0x0][0x278] ;  /* 0x00009e00fffb7b82 */ /* 0x000e220000000800 */
[-C--:B------:R-:W-:Y:S01]  /*44250*/  LEA.HI.X.SX32 R9, R249, R3.reuse, 0x1, P4 ;  /* 0x00000003f9097211 */ /* 0x080fe200020f0eff */
[----:B----4-:R-:W-:Y:S01]  /*44260*/  IMAD R27, R20, 0x3f0, RZ ;  /* 0x000003f0141b7824 */ /* 0x010fe200078e02ff */
[----:B------:R-:W-:-:S03]  /*44270*/  LEA.HI.X.SX32 R11, R11, R3, 0x1, P5 ;  /* 0x000000030b0b7211 */ /* 0x000fc600028f0eff */
[----:B------:R-:W-:Y:S02]  /*44280*/  STG.E.U16 desc[UR4][R8.64], R246 ;  /* 0x000000f608007986 */ /* 0x000fe4000c101504 */
[----:B------:R-:W4:Y:S02]  /*44290*/  LDC R15, c[0x0][0x278] ;  /* 0x00009e00ff0f7b82 */ /* 0x000f240000000800 */
[----:B------:R5:W-:Y:S01]  /*442a0*/  STG.E.U16 desc[UR4][R10.64], R24 ;  /* 0x000000180a007986 */ /* 0x000be2000c101504 */
[----:B--2---:R-:W-:-:S05]  /*442b0*/  IMAD R17, R17, 0x3f4, RZ ;  /* 0x000003f411117824 */ /* 0x004fca00078e02ff */
[----:B------:R-:W2:Y:S01]  /*442c0*/  LDC R19, c[0x0][0x278] ;  /* 0x00009e00ff137b82 */ /* 0x000ea20000000800 */
[----:B-----5:R-:W-:Y:S01]  /*442d0*/  IADD3 R10, P4, R27, R2, RZ ;  /* 0x000000021b0a7210 */ /* 0x020fe20007f9e0ff */
[----:B0-----:R-:W-:-:S06]  /*442e0*/  IMAD R249, R251, 0x1f8, RZ ;  /* 0x000001f8fbf97824 */ /* 0x001fcc00078e02ff */
[----:B------:R-:W0:Y:S01]  /*442f0*/  LDC R21, c[0x0][0x278] ;  /* 0x00009e00ff157b82 */ /* 0x000e220000000800 */
[----:B------:R-:W-:Y:S02]  /*44300*/  LEA.HI.X.SX32 R11, R249, R3, 0x1, P4 ;  /* 0x00000003f90b7211 */ /* 0x000fe400020f0eff */
[----:B------:R-:W5:Y:S05]  /*44310*/  LDL.LU R249, [R1+0xd40] ;  /* 0x000d400001f97983 */ /* 0x000f6a0000300800 */
[----:B------:R-:W3:Y:S01]  /*44320*/  LDC R251, c[0x0][0x278] ;  /* 0x00009e00fffb7b82 */ /* 0x000ee20000000800 */
[----:B------:R1:W-:Y:S01]  /*44330*/  STG.E.U16 desc[UR4][R12.64], R247 ;  /* 0x000000f70c007986 */ /* 0x0003e2000c101504 */
[----:B----4-:R-:W-:-:S06]  /*44340*/  IMAD R9, R15, 0x1f7, RZ ;  /* 0x000001f70f097824 */ /* 0x010fcc00078e02ff */
[----:B------:R-:W4:Y:S01]  /*44350*/  LDC R18, c[0x0][0x278] ;  /* 0x00009e00ff127b82 */ /* 0x000f220000000800 */
[----:B-1----:R-:W-:Y:S01]  /*44360*/  IMAD R13, R14, 0x1f9, RZ ;  /* 0x000001f90e0d7824 */ /* 0x002fe200078e02ff */
[----:B------:R-:W-:-:S06]  /*44370*/  IADD3 R14, P6, R17, R2, RZ ;  /* 0x00000002110e7210 */ /* 0x000fcc0007fde0ff */
[----:B------:R-:W1:Y:S01]  /*44380*/  LDC R22, c[0x0][0x278] ;  /* 0x00009e00ff167b82 */ /* 0x000e620000000800 */
[----:B---3--:R-:W-:-:S07]  /*44390*/  IMAD R251, R251, 0x1fa, RZ ;  /* 0x000001fafbfb7824 */ /* 0x008fce00078e02ff */
[----:B------:R-:W3:Y:S01]  /*443a0*/  LDC R0, c[0x0][0x278] ;  /* 0x00009e00ff007b82 */ /* 0x000ee20000000800 */
[----:B------:R-:W-:Y:S02]  /*443b0*/  LEA.HI.X.SX32 R15, R251, R3, 0x1, P6 ;  /* 0x00000003fb0f7211 */ /* 0x000fe400030f0eff */
[----:B------:R-:W5:Y:S01]  /*443c0*/  LDL.LU R251, [R1+0xd44] ;  /* 0x000d440001fb7983 */ /* 0x000f620000300800 */
[----:B--2---:R-:W-:-:S04]  /*443d0*/  IMAD R25, R19, 0x3ee, RZ ;  /* 0x000003ee13197824 */ /* 0x004fc800078e02ff */
[----:B------:R-:W2:Y:S08]  /*443e0*/  LDC R23, c[0x0][0x278] ;  /* 0x00009e00ff177b82 */ /* 0x000eb00000000800 */
[----:B------:R-:W3:Y:S08]  /*443f0*/  LDC R19, c[0x0][0x278] ;  /* 0x00009e00ff137b82 */ /* 0x000ef00000000800 */
[----:B------:R-:W2:Y:S01]  /*44400*/  LDC R20, c[0x0][0x278] ;  /* 0x00009e00ff147b82 */ /* 0x000ea20000000800 */
[----:B------:R-:W-:Y:S01]  /*44410*/  IADD3 R8, P5, R25, R2, RZ ;  /* 0x0000000219087210 */ /* 0x000fe20007fbe0ff */
[----:B0-----:R-:W-:-:S06]  /*44420*/  IMAD R21, R21, 0x3f2, RZ ;  /* 0x000003f215157824 */ /* 0x001fcc00078e02ff */
[----:B------:R-:W0:Y:S01]  /*44430*/  LDC R16, c[0x0][0x278] ;  /* 0x00009e00ff107b82 */ /* 0x000e220000000800 */
[----:B------:R-:W-:-:S07]  /*44440*/  LEA.HI.X.SX32 R9, R9, R3, 0x1, P5 ;  /* 0x0000000309097211 */ /* 0x000fce00028f0eff */
[----:B------:R-:W0:Y:S01]  /*44450*/  LDC R17, c[0x0][0x278] ;  /* 0x00009e00ff117b82 */ /* 0x000e220000000800 */
[----:B------:R-:W-:Y:S02]  /*44460*/  IADD3 R12, P5, R21, R2, RZ ;  /* 0x00000002150c7210 */ /* 0x000fe40007fbe0ff */
[----:B------:R-:W-:Y:S01]  /*44470*/  PRMT R26, R247, 0x7632, R26 ;  /* 0x00007632f71a7816 */ /* 0x000fe2000000001a */
[----:B----4-:R-:W-:Y:S01]  /*44480*/  IMAD R21, R18, 0x3f6, RZ ;  /* 0x000003f612157824 */ /* 0x010fe200078e02ff */
[----:B------:R-:W-:Y:S02]  /*44490*/  LEA.HI.X.SX32 R13, R13, R3, 0x1, P5 ;  /* 0x000000030d0d7211 */ /* 0x000fe400028f0eff */
[----:B------:R-:W-:Y:S01]  /*444a0*/  PRMT R24, R4, 0x7632, R24 ;  /* 0x0000763204187816 */ /* 0x000fe20000000018 */
[----:B-1----:R-:W-:Y:S01]  /*444b0*/  IMAD R25, R22, 0x3f8, RZ ;  /* 0x000003f816197824 */ /* 0x002fe200078e02ff */
[----:B------:R1:W-:Y:S01]  /*444c0*/  STG.E.U16 desc[UR4][R8.64], R26 ;  /* 0x0000001a08007986 */ /* 0x0003e2000c101504 */
[----:B---3--:R-:W-:-:S03]  /*444d0*/  IMAD R19, R19, 0x3fa, RZ ;  /* 0x000003fa13137824 */ /* 0x008fc600078e02ff */
[----:B------:R3:W-:Y:S01]  /*444e0*/  STG.E.U16 desc[UR4][R10.64], R4 ;  /* 0x000000040a007986 */ /* 0x0007e2000c101504 */
[----:B--2---:R-:W-:Y:S02]  /*444f0*/  IMAD R23, R23, 0x3fc, RZ ;  /* 0x000003fc17177824 */ /* 0x004fe400078e02ff */
[----:B------:R-:W-:Y:S01]  /*44500*/  IMAD R234, R234, 0x1fc, RZ ;  /* 0x000001fceaea7824 */ /* 0x000fe200078e02ff */
[----:B------:R2:W-:Y:S01]  /*44510*/  STG.E.U16 desc[UR4][R12.64], R24 ;  /* 0x000000180c007986 */ /* 0x0005e2000c101504 */
[----:B-1----:R-:W-:-:S03]  /*44520*/  IMAD R9, R0, 0x1fb, RZ ;  /* 0x000001fb00097824 */ /* 0x002fc600078e02ff */
[----:B------:R1:W-:Y:S01]  /*44530*/  STG.E.U16 desc[UR4][R14.64], R5 ;  /* 0x000000050e007986 */ /* 0x0003e2000c101504 */
[-C--:B------:R-:W-:Y:S02]  /*44540*/  IADD3 R8, P5, R21, R2.reuse, RZ ;  /* 0x0000000215087210 */ /* 0x080fe40007fbe0ff */
[-C--:B---3--:R-:W-:Y:S01]  /*44550*/  IADD3 R10, P4, R25, R2.reuse, RZ ;  /* 0x00000002190a7210 */ /* 0x088fe20007f9e0ff */
[----:B------:R-:W-:Y:S01]  /*44560*/  IMAD R236, R236, 0x1fe, RZ ;  /* 0x000001feecec7824 */ /* 0x000fe200078e02ff */
[----:B------:R-:W-:Y:S02]  /*44570*/  LEA.HI.X.SX32 R9, R9, R3, 0x1, P5 ;  /* 0x0000000309097211 */ /* 0x000fe400028f0eff */
[----:B--2---:R-:W-:Y:S01]  /*44580*/  PRMT R13, R5, 0x7632, R13 ;  /* 0x00007632050d7816 */ /* 0x004fe2000000000d */
[----:B-1----:R-:W-:Y:S01]  /*44590*/  IMAD R15, R20, 0x3fe, RZ ;  /* 0x000003fe140f7824 */ /* 0x002fe200078e02ff */
[-C--:B------:R-:W-:Y:S01]  /*445a0*/  IADD3 R4, P5, R19, R2.reuse, RZ ;  /* 0x0000000213047210 */ /* 0x080fe20007fbe0ff */
[----:B0-----:R-:W-:Y:S01]  /*445b0*/  IMAD R5, R16, 0x1fd, RZ ;  /* 0x000001fd10057824 */ /* 0x001fe200078e02ff */
[----:B------:R-:W-:-:S02]  /*445c0*/  IADD3 R12, P6, R23, R2, RZ ;  /* 0x00000002170c7210 */ /* 0x000fc40007fde0ff */
[----:B------:R-:W-:Y:S02]  /*445d0*/  LEA.HI.X.SX32 R11, R234, R3, 0x1, P4 ;  /* 0x00000003ea0b7211 */ /* 0x000fe400020f0eff */
[----:B------:R-:W-:Y:S02]  /*445e0*/  IADD3 R2, P4, R15, R2, RZ ;  /* 0x000000020f027210 */ /* 0x000fe40007f9e0ff */
[----:B------:R-:W-:Y:S01]  /*445f0*/  LEA R15, R17, -R17, 0x9 ;  /* 0x80000011110f7211 */ /* 0x000fe200078e48ff */
[----:B------:R0:W-:Y:S01]  /*44600*/  STG.E.U16 desc[UR4][R8.64], R13 ;  /* 0x0000000d08007986 */ /* 0x0001e2000c101504 */
[-C--:B------:R-:W-:Y:S02]  /*44610*/  LEA.HI.X.SX32 R5, R5, R3.reuse, 0x1, P5 ;  /* 0x0000000305057211 */ /* 0x080fe400028f0eff */
[----:B------:R-:W-:Y:S02]  /*44620*/  PRMT R16, R6, 0x7632, R16 ;  /* 0x0000763206107816 */ /* 0x000fe40000000010 */
[----:B------:R-:W-:Y:S01]  /*44630*/  PRMT R18, R7, 0x7632, R18 ;  /* 0x0000763207127816 */ /* 0x000fe20000000012 */
[----:B------:R1:W-:Y:S01]  /*44640*/  STG.E.U16 desc[UR4][R10.64], R6 ;  /* 0x000000060a007986 */ /* 0x0003e2000c101504 */
[----:B0-----:R-:W-:-:S02]  /*44650*/  LEA.HI.X.SX32 R13, R236, R3, 0x1, P6 ;  /* 0x00000003ec0d7211 */ /* 0x001fc400030f0eff */
[----:B------:R-:W-:Y:S01]  /*44660*/  LEA.HI.X.SX32 R3, R15, R3, 0x1, P4 ;  /* 0x000000030f037211 */ /* 0x000fe200020f0eff */
[----:B------:R0:W-:Y:S04]  /*44670*/  STG.E.U16 desc[UR4][R4.64], R16 ;  /* 0x0000001004007986 */ /* 0x0001e8000c101504 */
[----:B------:R2:W-:Y:S04]  /*44680*/  STG.E.U16 desc[UR4][R12.64], R7 ;  /* 0x000000070c007986 */ /* 0x0005e8000c101504 */
[----:B------:R3:W-:Y:S01]  /*44690*/  STG.E.U16 desc[UR4][R2.64], R18 ;  /* 0x0000001202007986 */ /* 0x0007e2000c101504 */
[----:B------:R-:W-:-:S02]  /*446a0*/  FSEL R9, R237, -INF , P0 ;  /* 0xff800000ed097808 */ /* 0x000fc40000000000 */
[----:B------:R-:W-:Y:S02]  /*446b0*/  FSEL R8, R239, -INF , P3 ;  /* 0xff800000ef087808 */ /* 0x000fe40001800000 */
[----:B------:R-:W-:Y:S02]  /*446c0*/  FSEL R0, R238, -INF , P2 ;  /* 0xff800000ee007808 */ /* 0x000fe40001000000 */
[----:B------:R-:W-:Y:S01]  /*446d0*/  FSEL R14, R240, -INF , P1 ;  /* 0xff800000f00e7808 */ /* 0x000fe20000800000 */
[----:B-1----:R-:W-:Y:S01]  /*446e0*/  FFMA R10, R9, 0.69314718246459960938, R241 ;  /* 0x3f317218090a7823 */ /* 0x002fe200000000f1 */
[----:B------:R-:W-:Y:S01]  /*446f0*/  BAR.SYNC.DEFER_BLOCKING 0x0 ;  /* 0x0000000000007b1d */ /* 0x000fe20000010000 */
[----:B------:R-:W-:Y:S01]  /*44700*/  FFMA R11, R8, 0.69314718246459960938, R243 ;  /* 0x3f317218080b7823 */ /* 0x000fe200000000f3 */
[----:B0-----:R-:W-:Y:S01]  /*44710*/  FFMA R4, R0, 0.69314718246459960938, R242 ;  /* 0x3f31721800047823 */ /* 0x001fe200000000f2 */
[----:B------:R-:W-:-:S05]  /*44720*/  FFMA R5, R14, 0.69314718246459960938, R248 ;  /* 0x3f3172180e057823 */ /* 0x000fca00000000f8 */
[----:B------:R-:W0:Y:S08]  /*44730*/  LDC R0, c[0x0][0x27c] ;  /* 0x00009f00ff007b82 */ /* 0x000e300000000800 */
[----:B--2---:R-:W1:Y:S01]  /*44740*/  LDC.64 R12, c[0x0][0x230] ;  /* 0x00008c00ff0c7b82 */ /* 0x004e620000000a00 */
[C---:B------:R-:W-:Y:S01]  /*44750*/  SHF.L.U32 R6, R252.reuse, 0x2, RZ ;  /* 0x00000002fc067819 */ /* 0x040fe200000006ff */
[----:B---3--:R-:W-:-:S04]  /*44760*/  IMAD.HI R3, R252, 0x4, RZ ;  /* 0x00000004fc037827 */ /* 0x008fc800078e02ff */
[----:B0-----:R-:W-:-:S05]  /*44770*/  IMAD R0, R250, R0, RZ ;  /* 0x00000000fa007224 */ /* 0x001fca00078e02ff */
[C---:B------:R-:W-:Y:S01]  /*44780*/  SHF.L.U32 R7, R0.reuse, 0x2, RZ ;  /* 0x0000000200077819 */ /* 0x040fe200000006ff */
[----:B------:R-:W-:-:S03]  /*44790*/  IMAD.HI R0, R0, 0x4, RZ ;  /* 0x0000000400007827 */ /* 0x000fc600078e02ff */
[----:B-1----:R-:W-:-:S04]  /*447a0*/  IADD3 R2, P0, P1, R6, R12, R7 ;  /* 0x0000000c06027210 */ /* 0x002fc8000791e007 */
[----:B------:R-:W-:Y:S01]  /*447b0*/  IADD3.X R3, R3, R13, R0, P0, P1 ;  /* 0x0000000d03037210 */ /* 0x000fe200007e2400 */
[----:B-----5:R-:W-:Y:S04]  /*447c0*/  STS.64 [R249], R10 ;  /* 0x0000000af9007388 */ /* 0x020fe80000000a00 */
[----:B------:R-:W-:Y:S01]  /*447d0*/  STS.64 [R249+0x200], R4 ;  /* 0x00020004f9007388 */ /* 0x000fe20000000a00 */
[----:B------:R-:W-:Y:S06]  /*447e0*/  BAR.SYNC.DEFER_BLOCKING 0x0 ;  /* 0x0000000000007b1d */ /* 0x000fec0000010000 */
[----:B------:R-:W0:Y:S04]  /*447f0*/  LDS R9, [R251] ;  /* 0x00000000fb097984 */ /* 0x000e280000000800 */
[----:B0-----:R-:W-:Y:S01]  /*44800*/  STG.E desc[UR4][R2.64], R9 ;  /* 0x0000000902007986 */ /* 0x001fe2000c101904 */
[----:B------:R-:W-:Y:S05]  /*44810*/  EXIT ;  /* 0x000000000000794d */ /* 0x000fea0003800000 */
.L_x_2:
[----:B------:R-:W-:-:S00]  /*44820*/  BRA `(.L_x_2) ;  /* 0xfffffffc00fc7947 */ /* 0x000fc0000383ffff */
[----:B------:R-:W-:-:S00]  /*44830*/  NOP ;  /* 0x0000000000007918 */ /* 0x000fc00000000000 */
        /* <DEDUP_REMOVED lines=12> */
.L_x_3:


//--------------------- .nv.global.init           --------------------------
	.section	.nv.global.init,"aw",@progbits
.nv.global.init:
	.type		_$_str,@object
	.size		_$_str,(.L_0 - _$_str)
_$_str:
        /*0000*/ 	.byte	0x5f, 0x5f, 0x43, 0x55, 0x44, 0x41, 0x5f, 0x46, 0x54, 0x5a, 0x00
.L_0:


//--------------------- .nv.shared.attn_fwd       --------------------------
	.section	.nv.shared.attn_fwd,"aw",@nobits
	.sectionflags	@""
	.align	16
	.zero		1024


//--------------------- .nv.shared.reserved.0     --------------------------
	.section	.nv.shared.reserved.0,"aw",@nobits
	.weak		__nv_reservedSMEM_offset_0_alias
	.size		__nv_reservedSMEM_offset_0_alias, 0, 0
	.other		__nv_reservedSMEM_offset_0_alias,@"STO_CUDA_RESERVED_SHARED STV_DEFAULT"
__nv_reservedSMEM_offset_0_alias:
	.zero		0


//--------------------- .nv.constant0.attn_fwd    --------------------------
	.section	.nv.constant0.attn_fwd,"a",@progbits
	.sectionflags	@""
	.align	4
.nv.constant0.attn_fwd:
	.zero		664


//--------------------- SYMBOLS --------------------------

	.type		.nv.reservedSmem.offset0,@object
	.size		.nv.reservedSmem.offset0,0x4
